//
// Generated by NVIDIA NVVM Compiler
//
// Compiler Build ID: CL-36424714
// Cuda compilation tools, release 13.0, V13.0.88
// Based on NVVM 20.0.0
//

.version 9.0
.target sm_100
.address_size 64

	// .globl	_Z24test_combinations_kernelPKtS0_S0_S0_S0_ttS0_iiiiiPbPtPyy
.const .align 4 .b8 K[256] = {152, 47, 138, 66, 145, 68, 55, 113, 207, 251, 192, 181, 165, 219, 181, 233, 91, 194, 86, 57, 241, 17, 241, 89, 164, 130, 63, 146, 213, 94, 28, 171, 152, 170, 7, 216, 1, 91, 131, 18, 190, 133, 49, 36, 195, 125, 12, 85, 116, 93, 190, 114, 254, 177, 222, 128, 167, 6, 220, 155, 116, 241, 155, 193, 193, 105, 155, 228, 134, 71, 190, 239, 198, 157, 193, 15, 204, 161, 12, 36, 111, 44, 233, 45, 170, 132, 116, 74, 220, 169, 176, 92, 218, 136, 249, 118, 82, 81, 62, 152, 109, 198, 49, 168, 200, 39, 3, 176, 199, 127, 89, 191, 243, 11, 224, 198, 71, 145, 167, 213, 81, 99, 202, 6, 103, 41, 41, 20, 133, 10, 183, 39, 56, 33, 27, 46, 252, 109, 44, 77, 19, 13, 56, 83, 84, 115, 10, 101, 187, 10, 106, 118, 46, 201, 194, 129, 133, 44, 114, 146, 161, 232, 191, 162, 75, 102, 26, 168, 112, 139, 75, 194, 163, 81, 108, 199, 25, 232, 146, 209, 36, 6, 153, 214, 133, 53, 14, 244, 112, 160, 106, 16, 22, 193, 164, 25, 8, 108, 55, 30, 76, 119, 72, 39, 181, 188, 176, 52, 179, 12, 28, 57, 74, 170, 216, 78, 79, 202, 156, 91, 243, 111, 46, 104, 238, 130, 143, 116, 111, 99, 165, 120, 20, 120, 200, 132, 8, 2, 199, 140, 250, 255, 190, 144, 235, 108, 80, 164, 247, 163, 249, 190, 242, 120, 113, 198};
// _ZZ24test_combinations_kernelPKtS0_S0_S0_S0_ttS0_iiiiiPbPtPyyE8s_word24 has been demoted

.visible .entry _Z24test_combinations_kernelPKtS0_S0_S0_S0_ttS0_iiiiiPbPtPyy(
	.param .u64 .ptr .align 1 _Z24test_combinations_kernelPKtS0_S0_S0_S0_ttS0_iiiiiPbPtPyy_param_0,
	.param .u64 .ptr .align 1 _Z24test_combinations_kernelPKtS0_S0_S0_S0_ttS0_iiiiiPbPtPyy_param_1,
	.param .u64 .ptr .align 1 _Z24test_combinations_kernelPKtS0_S0_S0_S0_ttS0_iiiiiPbPtPyy_param_2,
	.param .u64 .ptr .align 1 _Z24test_combinations_kernelPKtS0_S0_S0_S0_ttS0_iiiiiPbPtPyy_param_3,
	.param .u64 .ptr .align 1 _Z24test_combinations_kernelPKtS0_S0_S0_S0_ttS0_iiiiiPbPtPyy_param_4,
	.param .u16 _Z24test_combinations_kernelPKtS0_S0_S0_S0_ttS0_iiiiiPbPtPyy_param_5,
	.param .u16 _Z24test_combinations_kernelPKtS0_S0_S0_S0_ttS0_iiiiiPbPtPyy_param_6,
	.param .u64 .ptr .align 1 _Z24test_combinations_kernelPKtS0_S0_S0_S0_ttS0_iiiiiPbPtPyy_param_7,
	.param .u32 _Z24test_combinations_kernelPKtS0_S0_S0_S0_ttS0_iiiiiPbPtPyy_param_8,
	.param .u32 _Z24test_combinations_kernelPKtS0_S0_S0_S0_ttS0_iiiiiPbPtPyy_param_9,
	.param .u32 _Z24test_combinations_kernelPKtS0_S0_S0_S0_ttS0_iiiiiPbPtPyy_param_10,
	.param .u32 _Z24test_combinations_kernelPKtS0_S0_S0_S0_ttS0_iiiiiPbPtPyy_param_11,
	.param .u32 _Z24test_combinations_kernelPKtS0_S0_S0_S0_ttS0_iiiiiPbPtPyy_param_12,
	.param .u64 .ptr .align 1 _Z24test_combinations_kernelPKtS0_S0_S0_S0_ttS0_iiiiiPbPtPyy_param_13,
	.param .u64 .ptr .align 1 _Z24test_combinations_kernelPKtS0_S0_S0_S0_ttS0_iiiiiPbPtPyy_param_14,
	.param .u64 .ptr .align 1 _Z24test_combinations_kernelPKtS0_S0_S0_S0_ttS0_iiiiiPbPtPyy_param_15,
	.param .u64 _Z24test_combinations_kernelPKtS0_S0_S0_S0_ttS0_iiiiiPbPtPyy_param_16
)
{
	.reg .pred 	%p<222>;
	.reg .b16 	%rs<564>;
	.reg .b32 	%r<8130>;
	.reg .b64 	%rd<110>;
	// demoted variable
	.shared .align 2 .b8 _ZZ24test_combinations_kernelPKtS0_S0_S0_S0_ttS0_iiiiiPbPtPyyE8s_word24[16];
	ld.param.u64 	%rd41, [_Z24test_combinations_kernelPKtS0_S0_S0_S0_ttS0_iiiiiPbPtPyy_param_7];
	ld.param.u32 	%r146, [_Z24test_combinations_kernelPKtS0_S0_S0_S0_ttS0_iiiiiPbPtPyy_param_8];
	ld.param.u32 	%r147, [_Z24test_combinations_kernelPKtS0_S0_S0_S0_ttS0_iiiiiPbPtPyy_param_9];
	ld.param.u32 	%r148, [_Z24test_combinations_kernelPKtS0_S0_S0_S0_ttS0_iiiiiPbPtPyy_param_10];
	ld.param.u32 	%r149, [_Z24test_combinations_kernelPKtS0_S0_S0_S0_ttS0_iiiiiPbPtPyy_param_11];
	ld.param.u32 	%r150, [_Z24test_combinations_kernelPKtS0_S0_S0_S0_ttS0_iiiiiPbPtPyy_param_12];
	ld.param.u64 	%rd42, [_Z24test_combinations_kernelPKtS0_S0_S0_S0_ttS0_iiiiiPbPtPyy_param_13];
	ld.param.u64 	%rd45, [_Z24test_combinations_kernelPKtS0_S0_S0_S0_ttS0_iiiiiPbPtPyy_param_16];
	cvta.to.global.u64 	%rd1, %rd42;
	mov.u32 	%r1, %tid.x;
	setp.gt.u32 	%p1, %r1, 7;
	@%p1 bra 	$L__BB0_2;
	cvta.to.global.u64 	%rd46, %rd41;
	mul.wide.u32 	%rd47, %r1, 2;
	add.s64 	%rd48, %rd46, %rd47;
	ld.global.u16 	%rs26, [%rd48];
	shl.b32 	%r151, %r1, 1;
	mov.u32 	%r152, _ZZ24test_combinations_kernelPKtS0_S0_S0_S0_ttS0_iiiiiPbPtPyyE8s_word24;
	add.s32 	%r153, %r152, %r151;
	st.shared.u16 	[%r153], %rs26;
$L__BB0_2:
	bar.sync 	0;
	mov.u32 	%r154, %ctaid.x;
	mov.u32 	%r155, %ntid.x;
	mul.wide.u32 	%rd49, %r154, %r155;
	cvt.u64.u32 	%rd50, %r1;
	add.s64 	%rd51, %rd49, %rd50;
	add.s64 	%rd2, %rd51, %rd45;
	ld.global.u8 	%rs27, [%rd1];
	setp.ne.s16 	%p2, %rs27, 0;
	@%p2 bra 	$L__BB0_26;
	cvt.s64.s32 	%rd3, %r146;
	cvt.s64.s32 	%rd4, %r147;
	mul.wide.s32 	%rd52, %r147, %r146;
	cvt.s64.s32 	%rd5, %r148;
	mul.lo.s64 	%rd53, %rd52, %rd5;
	cvt.s64.s32 	%rd6, %r149;
	mul.lo.s64 	%rd54, %rd53, %rd6;
	cvt.s64.s32 	%rd7, %r150;
	mul.lo.s64 	%rd55, %rd54, %rd7;
	setp.ge.u64 	%p3, %rd2, %rd55;
	@%p3 bra 	$L__BB0_26;
	or.b64  	%rd56, %rd2, %rd3;
	and.b64  	%rd57, %rd56, -4294967296;
	setp.ne.s64 	%p4, %rd57, 0;
	@%p4 bra 	$L__BB0_6;
	cvt.u32.u64 	%r156, %rd3;
	cvt.u32.u64 	%r157, %rd2;
	div.u32 	%r158, %r157, %r156;
	mul.lo.s32 	%r159, %r158, %r156;
	sub.s32 	%r160, %r157, %r159;
	cvt.u64.u32 	%rd101, %r158;
	cvt.u64.u32 	%rd102, %r160;
	bra.uni 	$L__BB0_7;
$L__BB0_6:
	div.u64 	%rd101, %rd2, %rd3;
	mul.lo.s64 	%rd58, %rd101, %rd3;
	sub.s64 	%rd102, %rd2, %rd58;
$L__BB0_7:
	or.b64  	%rd59, %rd101, %rd4;
	and.b64  	%rd60, %rd59, -4294967296;
	setp.ne.s64 	%p5, %rd60, 0;
	@%p5 bra 	$L__BB0_9;
	cvt.u32.u64 	%r161, %rd4;
	cvt.u32.u64 	%r162, %rd101;
	div.u32 	%r163, %r162, %r161;
	mul.lo.s32 	%r164, %r163, %r161;
	sub.s32 	%r165, %r162, %r164;
	cvt.u64.u32 	%rd103, %r163;
	cvt.u64.u32 	%rd104, %r165;
	bra.uni 	$L__BB0_10;
$L__BB0_9:
	div.u64 	%rd103, %rd101, %rd4;
	mul.lo.s64 	%rd61, %rd103, %rd4;
	sub.s64 	%rd104, %rd101, %rd61;
$L__BB0_10:
	or.b64  	%rd62, %rd103, %rd5;
	and.b64  	%rd63, %rd62, -4294967296;
	setp.ne.s64 	%p6, %rd63, 0;
	@%p6 bra 	$L__BB0_12;
	cvt.u32.u64 	%r166, %rd5;
	cvt.u32.u64 	%r167, %rd103;
	div.u32 	%r168, %r167, %r166;
	mul.lo.s32 	%r169, %r168, %r166;
	sub.s32 	%r170, %r167, %r169;
	cvt.u64.u32 	%rd105, %r168;
	cvt.u64.u32 	%rd106, %r170;
	bra.uni 	$L__BB0_13;
$L__BB0_12:
	div.u64 	%rd105, %rd103, %rd5;
	mul.lo.s64 	%rd64, %rd105, %rd5;
	sub.s64 	%rd106, %rd103, %rd64;
$L__BB0_13:
	or.b64  	%rd65, %rd105, %rd6;
	and.b64  	%rd66, %rd65, -4294967296;
	setp.ne.s64 	%p7, %rd66, 0;
	@%p7 bra 	$L__BB0_15;
	cvt.u32.u64 	%r171, %rd6;
	cvt.u32.u64 	%r172, %rd105;
	div.u32 	%r173, %r172, %r171;
	mul.lo.s32 	%r174, %r173, %r171;
	sub.s32 	%r175, %r172, %r174;
	cvt.u64.u32 	%rd107, %r173;
	cvt.u64.u32 	%rd108, %r175;
	bra.uni 	$L__BB0_16;
$L__BB0_15:
	div.u64 	%rd107, %rd105, %rd6;
	mul.lo.s64 	%rd67, %rd107, %rd6;
	sub.s64 	%rd108, %rd105, %rd67;
$L__BB0_16:
	or.b64  	%rd68, %rd107, %rd7;
	and.b64  	%rd69, %rd68, -4294967296;
	setp.ne.s64 	%p8, %rd69, 0;
	@%p8 bra 	$L__BB0_18;
	cvt.u32.u64 	%r176, %rd7;
	cvt.u32.u64 	%r177, %rd107;
	rem.u32 	%r178, %r177, %r176;
	cvt.u64.u32 	%rd109, %r178;
	bra.uni 	$L__BB0_19;
$L__BB0_18:
	rem.u64 	%rd109, %rd107, %rd7;
$L__BB0_19:
	ld.param.u16 	%rs562, [_Z24test_combinations_kernelPKtS0_S0_S0_S0_ttS0_iiiiiPbPtPyy_param_6];
	ld.param.u16 	%rs560, [_Z24test_combinations_kernelPKtS0_S0_S0_S0_ttS0_iiiiiPbPtPyy_param_5];
	ld.param.u64 	%rd97, [_Z24test_combinations_kernelPKtS0_S0_S0_S0_ttS0_iiiiiPbPtPyy_param_4];
	ld.param.u64 	%rd96, [_Z24test_combinations_kernelPKtS0_S0_S0_S0_ttS0_iiiiiPbPtPyy_param_3];
	ld.param.u64 	%rd95, [_Z24test_combinations_kernelPKtS0_S0_S0_S0_ttS0_iiiiiPbPtPyy_param_2];
	ld.param.u64 	%rd94, [_Z24test_combinations_kernelPKtS0_S0_S0_S0_ttS0_iiiiiPbPtPyy_param_1];
	ld.param.u64 	%rd93, [_Z24test_combinations_kernelPKtS0_S0_S0_S0_ttS0_iiiiiPbPtPyy_param_0];
	cvt.u32.u64 	%r180, %rd109;
	cvt.u32.u64 	%r181, %rd108;
	cvt.u32.u64 	%r182, %rd104;
	mul.lo.s64 	%rd70, %rd102, 60129542144;
	shr.s64 	%rd71, %rd70, 31;
	cvta.to.global.u64 	%rd72, %rd93;
	add.s64 	%rd73, %rd72, %rd71;
	ld.global.u16 	%rs1, [%rd73];
	ld.global.u16 	%rs2, [%rd73+2];
	ld.global.u16 	%rs3, [%rd73+4];
	ld.global.u16 	%rs4, [%rd73+6];
	ld.global.u16 	%rs5, [%rd73+8];
	ld.global.u16 	%rs6, [%rd73+10];
	ld.global.u16 	%rs7, [%rd73+12];
	ld.global.u16 	%rs8, [%rd73+14];
	ld.global.u16 	%rs9, [%rd73+16];
	ld.global.u16 	%rs10, [%rd73+18];
	ld.global.u16 	%rs11, [%rd73+20];
	ld.global.u16 	%rs12, [%rd73+22];
	ld.global.u16 	%rs13, [%rd73+24];
	ld.global.u16 	%rs14, [%rd73+26];
	shl.b32 	%r183, %r182, 1;
	cvta.to.global.u64 	%rd74, %rd94;
	mul.wide.s32 	%rd75, %r183, 2;
	add.s64 	%rd76, %rd74, %rd75;
	ld.global.u16 	%rs15, [%rd76];
	ld.global.u16 	%rs16, [%rd76+2];
	shl.b64 	%rd77, %rd106, 32;
	shr.s64 	%rd78, %rd77, 31;
	cvta.to.global.u64 	%rd79, %rd95;
	add.s64 	%rd80, %rd79, %rd78;
	ld.global.u16 	%rs17, [%rd80];
	shl.b32 	%r184, %r181, 1;
	cvta.to.global.u64 	%rd81, %rd96;
	mul.wide.s32 	%rd82, %r184, 2;
	add.s64 	%rd83, %rd81, %rd82;
	ld.global.u16 	%rs18, [%rd83];
	ld.global.u16 	%rs19, [%rd83+2];
	shl.b32 	%r185, %r180, 1;
	cvta.to.global.u64 	%rd84, %rd97;
	mul.wide.s32 	%rd85, %r185, 2;
	add.s64 	%rd86, %rd84, %rd85;
	ld.global.u16 	%rs20, [%rd86];
	ld.global.u16 	%rs21, [%rd86+2];
	cvt.u32.u16 	%r186, %rs3;
	and.b32  	%r2, %r186, 256;
	and.b32  	%r3, %r186, 64;
	and.b32  	%r4, %r186, 16;
	cvt.u32.u16 	%r187, %rs4;
	and.b32  	%r5, %r187, 1024;
	and.b32  	%r6, %r187, 256;
	and.b32  	%r7, %r187, 128;
	and.b32  	%r8, %r187, 64;
	and.b32  	%r9, %r187, 2;
	cvt.u32.u16 	%r188, %rs5;
	and.b32  	%r10, %r188, 1024;
	and.b32  	%r11, %r188, 256;
	and.b32  	%r12, %r188, 64;
	and.b32  	%r13, %r188, 32;
	and.b32  	%r14, %r188, 16;
	and.b32  	%r15, %r188, 4;
	and.b32  	%r16, %r188, 2;
	and.b32  	%r17, %r188, 1;
	cvt.u32.u16 	%r189, %rs19;
	and.b32  	%r18, %r189, 1024;
	and.b32  	%r19, %r189, 256;
	and.b32  	%r20, %r189, 128;
	and.b32  	%r21, %r189, 64;
	and.b32  	%r22, %r189, 32;
	and.b32  	%r23, %r189, 16;
	and.b32  	%r24, %r189, 8;
	and.b32  	%r25, %r189, 4;
	and.b32  	%r26, %r189, 1;
	cvt.u32.u16 	%r190, %rs20;
	and.b32  	%r27, %r190, 1024;
	and.b32  	%r28, %r190, 512;
	and.b32  	%r29, %r190, 256;
	and.b32  	%r30, %r190, 128;
	cvt.u32.u16 	%r191, %rs560;
	and.b32  	%r31, %r191, 1024;
	and.b32  	%r32, %r191, 512;
	and.b32  	%r33, %r191, 256;
	and.b32  	%r34, %r191, 128;
	and.b32  	%r35, %r191, 64;
	and.b32  	%r36, %r191, 32;
	and.b32  	%r37, %r191, 16;
	and.b32  	%r38, %r191, 8;
	and.b32  	%r39, %r191, 4;
	and.b32  	%r40, %r191, 2;
	and.b32  	%r41, %r191, 1;
	cvt.u32.u16 	%r192, %rs562;
	and.b32  	%r42, %r192, 1024;
	and.b32  	%r43, %r192, 512;
	and.b32  	%r44, %r192, 256;
	and.b32  	%r45, %r192, 128;
	and.b32  	%r46, %r192, 64;
	and.b32  	%r47, %r192, 32;
	and.b32  	%r48, %r192, 16;
	and.b32  	%r49, %r192, 8;
	and.b32  	%r50, %r192, 4;
	and.b32  	%r51, %r192, 2;
	and.b32  	%r52, %r192, 1;
	ld.const.u32 	%r193, [K];
	add.s32 	%r53, %r193, -1326596656;
	ld.const.u32 	%r54, [K+4];
	ld.const.u32 	%r55, [K+8];
	ld.const.u32 	%r56, [K+12];
	ld.const.u32 	%r57, [K+16];
	ld.const.u32 	%r58, [K+20];
	ld.const.u32 	%r59, [K+24];
	ld.const.u32 	%r60, [K+28];
	ld.const.u32 	%r61, [K+32];
	ld.const.u32 	%r62, [K+36];
	ld.const.u32 	%r63, [K+40];
	ld.const.u32 	%r64, [K+44];
	ld.const.u32 	%r65, [K+48];
	ld.const.u32 	%r66, [K+52];
	ld.const.u32 	%r67, [K+56];
	ld.const.u32 	%r194, [K+60];
	add.s32 	%r68, %r194, 256;
	ld.const.u32 	%r69, [K+64];
	ld.const.u32 	%r70, [K+68];
	ld.const.u32 	%r71, [K+72];
	ld.const.u32 	%r72, [K+76];
	ld.const.u32 	%r73, [K+80];
	ld.const.u32 	%r74, [K+84];
	ld.const.u32 	%r75, [K+88];
	ld.const.u32 	%r76, [K+92];
	ld.const.u32 	%r77, [K+96];
	ld.const.u32 	%r78, [K+100];
	ld.const.u32 	%r79, [K+104];
	ld.const.u32 	%r80, [K+108];
	ld.const.u32 	%r81, [K+112];
	ld.const.u32 	%r82, [K+116];
	ld.const.u32 	%r83, [K+120];
	ld.const.u32 	%r84, [K+124];
	ld.const.u32 	%r85, [K+128];
	ld.const.u32 	%r86, [K+132];
	ld.const.u32 	%r87, [K+136];
	ld.const.u32 	%r88, [K+140];
	ld.const.u32 	%r89, [K+144];
	ld.const.u32 	%r90, [K+148];
	ld.const.u32 	%r91, [K+152];
	ld.const.u32 	%r92, [K+156];
	ld.const.u32 	%r93, [K+160];
	ld.const.u32 	%r94, [K+164];
	ld.const.u32 	%r95, [K+168];
	ld.const.u32 	%r96, [K+172];
	ld.const.u32 	%r97, [K+176];
	ld.const.u32 	%r98, [K+180];
	ld.const.u32 	%r99, [K+184];
	ld.const.u32 	%r100, [K+188];
	ld.const.u32 	%r101, [K+192];
	ld.const.u32 	%r102, [K+196];
	ld.const.u32 	%r103, [K+200];
	ld.const.u32 	%r104, [K+204];
	ld.const.u32 	%r105, [K+208];
	ld.const.u32 	%r106, [K+212];
	ld.const.u32 	%r107, [K+216];
	ld.const.u32 	%r108, [K+220];
	ld.const.u32 	%r109, [K+224];
	ld.const.u32 	%r110, [K+228];
	ld.const.u32 	%r111, [K+232];
	ld.const.u32 	%r112, [K+236];
	ld.const.u32 	%r113, [K+240];
	ld.const.u32 	%r114, [K+244];
	ld.const.u32 	%r115, [K+248];
	mov.b32 	%r8129, 0;
	ld.const.u32 	%r116, [K+252];
	shr.u32 	%r389, %r31, 10;
	bra.uni 	$L__BB0_24;
$L__BB0_20:
	ld.shared.u16 	%rs530, [%r119+2];
	atom.global.add.u64 	%rd88, [%rd35], 1;
	shr.u16 	%rs531, %rs530, 8;
	and.b16  	%rs532, %rs531, 4;
	or.b16  	%rs533, %rs23, %rs532;
	and.b16  	%rs534, %rs531, 2;
	or.b16  	%rs535, %rs533, %rs534;
	and.b16  	%rs536, %rs531, 1;
	or.b16  	%rs537, %rs535, %rs536;
	and.b16  	%rs538, %rs530, 255;
	cvt.u32.u16 	%r2582, %rs537;
	and.b32  	%r2583, %r2582, 255;
	or.b32  	%r2584, %r120, %r2583;
	shf.l.wrap.b32 	%r2585, %r2584, %r2584, 25;
	shf.l.wrap.b32 	%r2586, %r120, %r2584, 14;
	xor.b32  	%r2587, %r2585, %r2586;
	shr.u32 	%r2588, %r2584, 3;
	xor.b32  	%r2589, %r2587, %r2588;
	add.s32 	%r2590, %r127, %r2589;
	add.s32 	%r2591, %r128, %r2584;
	add.s32 	%r2592, %r2591, 285220864;
	shf.l.wrap.b32 	%r2593, %r2590, %r2590, 15;
	shf.l.wrap.b32 	%r2594, %r2590, %r2590, 13;
	xor.b32  	%r2595, %r2593, %r2594;
	shr.u32 	%r2596, %r2590, 10;
	xor.b32  	%r2597, %r2595, %r2596;
	add.s32 	%r2598, %r2597, %r122;
	xor.b32  	%r2599, %r2598, -2147483648;
	shf.l.wrap.b32 	%r2600, %r2592, %r2592, 15;
	shf.l.wrap.b32 	%r2601, %r2592, %r2592, 13;
	xor.b32  	%r2602, %r2600, %r2601;
	shr.u32 	%r2603, %r2592, 10;
	xor.b32  	%r2604, %r2602, %r2603;
	add.s32 	%r2605, %r2604, %r123;
	shf.l.wrap.b32 	%r2606, %r2599, %r2598, 15;
	shf.l.wrap.b32 	%r2607, %r2599, %r2598, 13;
	xor.b32  	%r2608, %r2606, %r2607;
	shr.u32 	%r2609, %r2599, 10;
	xor.b32  	%r2610, %r2608, %r2609;
	add.s32 	%r2611, %r2610, %r124;
	shf.l.wrap.b32 	%r2612, %r2605, %r2605, 15;
	shf.l.wrap.b32 	%r2613, %r2605, %r2605, 13;
	xor.b32  	%r2614, %r2612, %r2613;
	shr.u32 	%r2615, %r2605, 10;
	xor.b32  	%r2616, %r2614, %r2615;
	add.s32 	%r2617, %r2616, %r125;
	shf.l.wrap.b32 	%r2618, %r2611, %r2611, 15;
	shf.l.wrap.b32 	%r2619, %r2611, %r2611, 13;
	xor.b32  	%r2620, %r2618, %r2619;
	shr.u32 	%r2621, %r2611, 10;
	xor.b32  	%r2622, %r2620, %r2621;
	add.s32 	%r2623, %r2622, %r126;
	shf.l.wrap.b32 	%r2624, %r2617, %r2617, 15;
	shf.l.wrap.b32 	%r2625, %r2617, %r2617, 13;
	xor.b32  	%r2626, %r2624, %r2625;
	shr.u32 	%r2627, %r2617, 10;
	xor.b32  	%r2628, %r2626, %r2627;
	add.s32 	%r2629, %r2628, %r2590;
	shf.l.wrap.b32 	%r2630, %r2623, %r2623, 15;
	shf.l.wrap.b32 	%r2631, %r2623, %r2623, 13;
	xor.b32  	%r2632, %r2630, %r2631;
	shr.u32 	%r2633, %r2623, 10;
	xor.b32  	%r2634, %r2632, %r2633;
	add.s32 	%r2635, %r2634, %r2592;
	add.s32 	%r2636, %r2635, 4194338;
	shf.l.wrap.b32 	%r2637, %r2629, %r2629, 15;
	shf.l.wrap.b32 	%r2638, %r2629, %r2629, 13;
	xor.b32  	%r2639, %r2637, %r2638;
	shr.u32 	%r2640, %r2629, 10;
	xor.b32  	%r2641, %r2639, %r2640;
	add.s32 	%r2642, %r2641, %r2599;
	add.s32 	%r2643, %r2642, %r129;
	add.s32 	%r2644, %r2643, 256;
	shf.l.wrap.b32 	%r2645, %r2636, %r2636, 15;
	shf.l.wrap.b32 	%r2646, %r2636, %r2636, 13;
	xor.b32  	%r2647, %r2645, %r2646;
	shr.u32 	%r2648, %r2636, 10;
	xor.b32  	%r2649, %r2647, %r2648;
	add.s32 	%r2650, %r2649, %r2605;
	add.s32 	%r2651, %r2650, %r121;
	add.s32 	%r2652, %r2651, %r130;
	shf.l.wrap.b32 	%r2653, %r2644, %r2644, 15;
	shf.l.wrap.b32 	%r2654, %r2644, %r2644, 13;
	xor.b32  	%r2655, %r2653, %r2654;
	shr.u32 	%r2656, %r2644, 10;
	xor.b32  	%r2657, %r2655, %r2656;
	add.s32 	%r2658, %r2657, %r2611;
	add.s32 	%r2659, %r2658, %r122;
	add.s32 	%r2660, %r2659, %r131;
	shf.l.wrap.b32 	%r2661, %r2652, %r2652, 15;
	shf.l.wrap.b32 	%r2662, %r2652, %r2652, 13;
	xor.b32  	%r2663, %r2661, %r2662;
	shr.u32 	%r2664, %r2652, 10;
	xor.b32  	%r2665, %r2663, %r2664;
	add.s32 	%r2666, %r2665, %r2617;
	add.s32 	%r2667, %r2666, %r123;
	add.s32 	%r2668, %r2667, %r132;
	shf.l.wrap.b32 	%r2669, %r2660, %r2660, 15;
	shf.l.wrap.b32 	%r2670, %r2660, %r2660, 13;
	xor.b32  	%r2671, %r2669, %r2670;
	shr.u32 	%r2672, %r2660, 10;
	xor.b32  	%r2673, %r2671, %r2672;
	add.s32 	%r2674, %r2673, %r2623;
	add.s32 	%r2675, %r2674, %r124;
	add.s32 	%r2676, %r2675, %r133;
	shf.l.wrap.b32 	%r2677, %r2668, %r2668, 15;
	shf.l.wrap.b32 	%r2678, %r2668, %r2668, 13;
	xor.b32  	%r2679, %r2677, %r2678;
	shr.u32 	%r2680, %r2668, 10;
	xor.b32  	%r2681, %r2679, %r2680;
	add.s32 	%r2682, %r2681, %r2629;
	add.s32 	%r2683, %r2682, %r125;
	add.s32 	%r2684, %r2683, %r134;
	shf.l.wrap.b32 	%r2685, %r2676, %r2676, 15;
	shf.l.wrap.b32 	%r2686, %r2676, %r2676, 13;
	xor.b32  	%r2687, %r2685, %r2686;
	shr.u32 	%r2688, %r2676, 10;
	xor.b32  	%r2689, %r2687, %r2688;
	add.s32 	%r2690, %r2689, %r2636;
	shf.l.wrap.b32 	%r2691, %r2590, %r2590, 25;
	shf.l.wrap.b32 	%r2692, %r2590, %r2590, 14;
	xor.b32  	%r2693, %r2691, %r2692;
	shr.u32 	%r2694, %r2590, 3;
	xor.b32  	%r2695, %r2693, %r2694;
	add.s32 	%r2696, %r2690, %r126;
	add.s32 	%r2697, %r2696, %r2695;
	shf.l.wrap.b32 	%r2698, %r2684, %r2684, 15;
	shf.l.wrap.b32 	%r2699, %r2684, %r2684, 13;
	xor.b32  	%r2700, %r2698, %r2699;
	shr.u32 	%r2701, %r2684, 10;
	xor.b32  	%r2702, %r2700, %r2701;
	add.s32 	%r2703, %r2702, %r2644;
	shf.l.wrap.b32 	%r2704, %r2592, %r2592, 25;
	shf.l.wrap.b32 	%r2705, %r2592, %r2592, 14;
	xor.b32  	%r2706, %r2704, %r2705;
	shr.u32 	%r2707, %r2592, 3;
	xor.b32  	%r2708, %r2706, %r2707;
	add.s32 	%r2709, %r2703, %r2590;
	add.s32 	%r2710, %r2709, %r2708;
	shf.l.wrap.b32 	%r2711, %r2697, %r2697, 15;
	shf.l.wrap.b32 	%r2712, %r2697, %r2697, 13;
	xor.b32  	%r2713, %r2711, %r2712;
	shr.u32 	%r2714, %r2697, 10;
	xor.b32  	%r2715, %r2713, %r2714;
	add.s32 	%r2716, %r2715, %r2652;
	shf.l.wrap.b32 	%r2717, %r2599, %r2598, 25;
	shf.l.wrap.b32 	%r2718, %r2599, %r2598, 14;
	xor.b32  	%r2719, %r2717, %r2718;
	shr.u32 	%r2720, %r2599, 3;
	xor.b32  	%r2721, %r2719, %r2720;
	add.s32 	%r2722, %r2716, %r2592;
	add.s32 	%r2723, %r2722, %r2721;
	shf.l.wrap.b32 	%r2724, %r2710, %r2710, 15;
	shf.l.wrap.b32 	%r2725, %r2710, %r2710, 13;
	xor.b32  	%r2726, %r2724, %r2725;
	shr.u32 	%r2727, %r2710, 10;
	xor.b32  	%r2728, %r2726, %r2727;
	add.s32 	%r2729, %r2728, %r2660;
	shf.l.wrap.b32 	%r2730, %r2605, %r2605, 25;
	shf.l.wrap.b32 	%r2731, %r2605, %r2605, 14;
	xor.b32  	%r2732, %r2730, %r2731;
	shr.u32 	%r2733, %r2605, 3;
	xor.b32  	%r2734, %r2732, %r2733;
	add.s32 	%r2735, %r2729, %r2599;
	add.s32 	%r2736, %r2735, %r2734;
	shf.l.wrap.b32 	%r2737, %r2723, %r2723, 15;
	shf.l.wrap.b32 	%r2738, %r2723, %r2723, 13;
	xor.b32  	%r2739, %r2737, %r2738;
	shr.u32 	%r2740, %r2723, 10;
	xor.b32  	%r2741, %r2739, %r2740;
	add.s32 	%r2742, %r2741, %r2668;
	shf.l.wrap.b32 	%r2743, %r2611, %r2611, 25;
	shf.l.wrap.b32 	%r2744, %r2611, %r2611, 14;
	xor.b32  	%r2745, %r2743, %r2744;
	shr.u32 	%r2746, %r2611, 3;
	xor.b32  	%r2747, %r2745, %r2746;
	add.s32 	%r2748, %r2742, %r2605;
	add.s32 	%r2749, %r2748, %r2747;
	shf.l.wrap.b32 	%r2750, %r2736, %r2736, 15;
	shf.l.wrap.b32 	%r2751, %r2736, %r2736, 13;
	xor.b32  	%r2752, %r2750, %r2751;
	shr.u32 	%r2753, %r2736, 10;
	xor.b32  	%r2754, %r2752, %r2753;
	add.s32 	%r2755, %r2754, %r2676;
	shf.l.wrap.b32 	%r2756, %r2617, %r2617, 25;
	shf.l.wrap.b32 	%r2757, %r2617, %r2617, 14;
	xor.b32  	%r2758, %r2756, %r2757;
	shr.u32 	%r2759, %r2617, 3;
	xor.b32  	%r2760, %r2758, %r2759;
	add.s32 	%r2761, %r2755, %r2611;
	add.s32 	%r2762, %r2761, %r2760;
	shf.l.wrap.b32 	%r2763, %r2749, %r2749, 15;
	shf.l.wrap.b32 	%r2764, %r2749, %r2749, 13;
	xor.b32  	%r2765, %r2763, %r2764;
	shr.u32 	%r2766, %r2749, 10;
	xor.b32  	%r2767, %r2765, %r2766;
	add.s32 	%r2768, %r2767, %r2684;
	shf.l.wrap.b32 	%r2769, %r2623, %r2623, 25;
	shf.l.wrap.b32 	%r2770, %r2623, %r2623, 14;
	xor.b32  	%r2771, %r2769, %r2770;
	shr.u32 	%r2772, %r2623, 3;
	xor.b32  	%r2773, %r2771, %r2772;
	add.s32 	%r2774, %r2768, %r2617;
	add.s32 	%r2775, %r2774, %r2773;
	shf.l.wrap.b32 	%r2776, %r2762, %r2762, 15;
	shf.l.wrap.b32 	%r2777, %r2762, %r2762, 13;
	xor.b32  	%r2778, %r2776, %r2777;
	shr.u32 	%r2779, %r2762, 10;
	xor.b32  	%r2780, %r2778, %r2779;
	add.s32 	%r2781, %r2780, %r2697;
	shf.l.wrap.b32 	%r2782, %r2629, %r2629, 25;
	shf.l.wrap.b32 	%r2783, %r2629, %r2629, 14;
	xor.b32  	%r2784, %r2782, %r2783;
	shr.u32 	%r2785, %r2629, 3;
	xor.b32  	%r2786, %r2784, %r2785;
	add.s32 	%r2787, %r2781, %r2623;
	add.s32 	%r2788, %r2787, %r2786;
	shf.l.wrap.b32 	%r2789, %r2775, %r2775, 15;
	shf.l.wrap.b32 	%r2790, %r2775, %r2775, 13;
	xor.b32  	%r2791, %r2789, %r2790;
	shr.u32 	%r2792, %r2775, 10;
	xor.b32  	%r2793, %r2791, %r2792;
	add.s32 	%r2794, %r2793, %r2710;
	shf.l.wrap.b32 	%r2795, %r2636, %r2636, 25;
	shf.l.wrap.b32 	%r2796, %r2636, %r2636, 14;
	xor.b32  	%r2797, %r2795, %r2796;
	shr.u32 	%r2798, %r2636, 3;
	xor.b32  	%r2799, %r2797, %r2798;
	add.s32 	%r2800, %r2794, %r2629;
	add.s32 	%r2801, %r2800, %r2799;
	shf.l.wrap.b32 	%r2802, %r2788, %r2788, 15;
	shf.l.wrap.b32 	%r2803, %r2788, %r2788, 13;
	xor.b32  	%r2804, %r2802, %r2803;
	shr.u32 	%r2805, %r2788, 10;
	xor.b32  	%r2806, %r2804, %r2805;
	add.s32 	%r2807, %r2806, %r2723;
	shf.l.wrap.b32 	%r2808, %r2644, %r2644, 25;
	shf.l.wrap.b32 	%r2809, %r2644, %r2644, 14;
	xor.b32  	%r2810, %r2808, %r2809;
	shr.u32 	%r2811, %r2644, 3;
	xor.b32  	%r2812, %r2810, %r2811;
	add.s32 	%r2813, %r2807, %r2636;
	add.s32 	%r2814, %r2813, %r2812;
	shf.l.wrap.b32 	%r2815, %r2801, %r2801, 15;
	shf.l.wrap.b32 	%r2816, %r2801, %r2801, 13;
	xor.b32  	%r2817, %r2815, %r2816;
	shr.u32 	%r2818, %r2801, 10;
	xor.b32  	%r2819, %r2817, %r2818;
	add.s32 	%r2820, %r2819, %r2736;
	shf.l.wrap.b32 	%r2821, %r2652, %r2652, 25;
	shf.l.wrap.b32 	%r2822, %r2652, %r2652, 14;
	xor.b32  	%r2823, %r2821, %r2822;
	shr.u32 	%r2824, %r2652, 3;
	xor.b32  	%r2825, %r2823, %r2824;
	add.s32 	%r2826, %r2820, %r2644;
	add.s32 	%r2827, %r2826, %r2825;
	shf.l.wrap.b32 	%r2828, %r2814, %r2814, 15;
	shf.l.wrap.b32 	%r2829, %r2814, %r2814, 13;
	xor.b32  	%r2830, %r2828, %r2829;
	shr.u32 	%r2831, %r2814, 10;
	xor.b32  	%r2832, %r2830, %r2831;
	add.s32 	%r2833, %r2832, %r2749;
	shf.l.wrap.b32 	%r2834, %r2660, %r2660, 25;
	shf.l.wrap.b32 	%r2835, %r2660, %r2660, 14;
	xor.b32  	%r2836, %r2834, %r2835;
	shr.u32 	%r2837, %r2660, 3;
	xor.b32  	%r2838, %r2836, %r2837;
	add.s32 	%r2839, %r2833, %r2652;
	add.s32 	%r2840, %r2839, %r2838;
	shf.l.wrap.b32 	%r2841, %r2827, %r2827, 15;
	shf.l.wrap.b32 	%r2842, %r2827, %r2827, 13;
	xor.b32  	%r2843, %r2841, %r2842;
	shr.u32 	%r2844, %r2827, 10;
	xor.b32  	%r2845, %r2843, %r2844;
	add.s32 	%r2846, %r2845, %r2762;
	shf.l.wrap.b32 	%r2847, %r2668, %r2668, 25;
	shf.l.wrap.b32 	%r2848, %r2668, %r2668, 14;
	xor.b32  	%r2849, %r2847, %r2848;
	shr.u32 	%r2850, %r2668, 3;
	xor.b32  	%r2851, %r2849, %r2850;
	add.s32 	%r2852, %r2846, %r2660;
	add.s32 	%r2853, %r2852, %r2851;
	shf.l.wrap.b32 	%r2854, %r2840, %r2840, 15;
	shf.l.wrap.b32 	%r2855, %r2840, %r2840, 13;
	xor.b32  	%r2856, %r2854, %r2855;
	shr.u32 	%r2857, %r2840, 10;
	xor.b32  	%r2858, %r2856, %r2857;
	add.s32 	%r2859, %r2858, %r2775;
	shf.l.wrap.b32 	%r2860, %r2676, %r2676, 25;
	shf.l.wrap.b32 	%r2861, %r2676, %r2676, 14;
	xor.b32  	%r2862, %r2860, %r2861;
	shr.u32 	%r2863, %r2676, 3;
	xor.b32  	%r2864, %r2862, %r2863;
	add.s32 	%r2865, %r2859, %r2668;
	add.s32 	%r2866, %r2865, %r2864;
	shf.l.wrap.b32 	%r2867, %r2853, %r2853, 15;
	shf.l.wrap.b32 	%r2868, %r2853, %r2853, 13;
	xor.b32  	%r2869, %r2867, %r2868;
	shr.u32 	%r2870, %r2853, 10;
	xor.b32  	%r2871, %r2869, %r2870;
	add.s32 	%r2872, %r2871, %r2788;
	shf.l.wrap.b32 	%r2873, %r2684, %r2684, 25;
	shf.l.wrap.b32 	%r2874, %r2684, %r2684, 14;
	xor.b32  	%r2875, %r2873, %r2874;
	shr.u32 	%r2876, %r2684, 3;
	xor.b32  	%r2877, %r2875, %r2876;
	add.s32 	%r2878, %r2872, %r2676;
	add.s32 	%r2879, %r2878, %r2877;
	shf.l.wrap.b32 	%r2880, %r2866, %r2866, 15;
	shf.l.wrap.b32 	%r2881, %r2866, %r2866, 13;
	xor.b32  	%r2882, %r2880, %r2881;
	shr.u32 	%r2883, %r2866, 10;
	xor.b32  	%r2884, %r2882, %r2883;
	add.s32 	%r2885, %r2884, %r2801;
	shf.l.wrap.b32 	%r2886, %r2697, %r2697, 25;
	shf.l.wrap.b32 	%r2887, %r2697, %r2697, 14;
	xor.b32  	%r2888, %r2886, %r2887;
	shr.u32 	%r2889, %r2697, 3;
	xor.b32  	%r2890, %r2888, %r2889;
	add.s32 	%r2891, %r2885, %r2684;
	add.s32 	%r2892, %r2891, %r2890;
	shf.l.wrap.b32 	%r2893, %r2879, %r2879, 15;
	shf.l.wrap.b32 	%r2894, %r2879, %r2879, 13;
	xor.b32  	%r2895, %r2893, %r2894;
	shr.u32 	%r2896, %r2879, 10;
	xor.b32  	%r2897, %r2895, %r2896;
	add.s32 	%r2898, %r2897, %r2814;
	shf.l.wrap.b32 	%r2899, %r2710, %r2710, 25;
	shf.l.wrap.b32 	%r2900, %r2710, %r2710, 14;
	xor.b32  	%r2901, %r2899, %r2900;
	shr.u32 	%r2902, %r2710, 3;
	xor.b32  	%r2903, %r2901, %r2902;
	add.s32 	%r2904, %r2898, %r2697;
	add.s32 	%r2905, %r2904, %r2903;
	shf.l.wrap.b32 	%r2906, %r2892, %r2892, 15;
	shf.l.wrap.b32 	%r2907, %r2892, %r2892, 13;
	xor.b32  	%r2908, %r2906, %r2907;
	shr.u32 	%r2909, %r2892, 10;
	xor.b32  	%r2910, %r2908, %r2909;
	add.s32 	%r2911, %r2910, %r2827;
	shf.l.wrap.b32 	%r2912, %r2723, %r2723, 25;
	shf.l.wrap.b32 	%r2913, %r2723, %r2723, 14;
	xor.b32  	%r2914, %r2912, %r2913;
	shr.u32 	%r2915, %r2723, 3;
	xor.b32  	%r2916, %r2914, %r2915;
	add.s32 	%r2917, %r2911, %r2710;
	add.s32 	%r2918, %r2917, %r2916;
	shf.l.wrap.b32 	%r2919, %r2905, %r2905, 15;
	shf.l.wrap.b32 	%r2920, %r2905, %r2905, 13;
	xor.b32  	%r2921, %r2919, %r2920;
	shr.u32 	%r2922, %r2905, 10;
	xor.b32  	%r2923, %r2921, %r2922;
	add.s32 	%r2924, %r2923, %r2840;
	shf.l.wrap.b32 	%r2925, %r2736, %r2736, 25;
	shf.l.wrap.b32 	%r2926, %r2736, %r2736, 14;
	xor.b32  	%r2927, %r2925, %r2926;
	shr.u32 	%r2928, %r2736, 3;
	xor.b32  	%r2929, %r2927, %r2928;
	add.s32 	%r2930, %r2924, %r2723;
	add.s32 	%r2931, %r2930, %r2929;
	shf.l.wrap.b32 	%r2932, %r2918, %r2918, 15;
	shf.l.wrap.b32 	%r2933, %r2918, %r2918, 13;
	xor.b32  	%r2934, %r2932, %r2933;
	shr.u32 	%r2935, %r2918, 10;
	xor.b32  	%r2936, %r2934, %r2935;
	add.s32 	%r2937, %r2936, %r2853;
	shf.l.wrap.b32 	%r2938, %r2749, %r2749, 25;
	shf.l.wrap.b32 	%r2939, %r2749, %r2749, 14;
	xor.b32  	%r2940, %r2938, %r2939;
	shr.u32 	%r2941, %r2749, 3;
	xor.b32  	%r2942, %r2940, %r2941;
	add.s32 	%r2943, %r2937, %r2736;
	add.s32 	%r2944, %r2943, %r2942;
	shf.l.wrap.b32 	%r2945, %r2931, %r2931, 15;
	shf.l.wrap.b32 	%r2946, %r2931, %r2931, 13;
	xor.b32  	%r2947, %r2945, %r2946;
	shr.u32 	%r2948, %r2931, 10;
	xor.b32  	%r2949, %r2947, %r2948;
	add.s32 	%r2950, %r2949, %r2866;
	shf.l.wrap.b32 	%r2951, %r2762, %r2762, 25;
	shf.l.wrap.b32 	%r2952, %r2762, %r2762, 14;
	xor.b32  	%r2953, %r2951, %r2952;
	shr.u32 	%r2954, %r2762, 3;
	xor.b32  	%r2955, %r2953, %r2954;
	add.s32 	%r2956, %r2950, %r2749;
	add.s32 	%r2957, %r2956, %r2955;
	shf.l.wrap.b32 	%r2958, %r2944, %r2944, 15;
	shf.l.wrap.b32 	%r2959, %r2944, %r2944, 13;
	xor.b32  	%r2960, %r2958, %r2959;
	shr.u32 	%r2961, %r2944, 10;
	xor.b32  	%r2962, %r2960, %r2961;
	add.s32 	%r2963, %r2962, %r2879;
	shf.l.wrap.b32 	%r2964, %r2775, %r2775, 25;
	shf.l.wrap.b32 	%r2965, %r2775, %r2775, 14;
	xor.b32  	%r2966, %r2964, %r2965;
	shr.u32 	%r2967, %r2775, 3;
	xor.b32  	%r2968, %r2966, %r2967;
	add.s32 	%r2969, %r2963, %r2762;
	add.s32 	%r2970, %r2969, %r2968;
	shf.l.wrap.b32 	%r2971, %r2957, %r2957, 15;
	shf.l.wrap.b32 	%r2972, %r2957, %r2957, 13;
	xor.b32  	%r2973, %r2971, %r2972;
	shr.u32 	%r2974, %r2957, 10;
	xor.b32  	%r2975, %r2973, %r2974;
	add.s32 	%r2976, %r2975, %r2892;
	shf.l.wrap.b32 	%r2977, %r2788, %r2788, 25;
	shf.l.wrap.b32 	%r2978, %r2788, %r2788, 14;
	xor.b32  	%r2979, %r2977, %r2978;
	shr.u32 	%r2980, %r2788, 3;
	xor.b32  	%r2981, %r2979, %r2980;
	add.s32 	%r2982, %r2976, %r2775;
	add.s32 	%r2983, %r2982, %r2981;
	shf.l.wrap.b32 	%r2984, %r2970, %r2970, 15;
	shf.l.wrap.b32 	%r2985, %r2970, %r2970, 13;
	xor.b32  	%r2986, %r2984, %r2985;
	shr.u32 	%r2987, %r2970, 10;
	xor.b32  	%r2988, %r2986, %r2987;
	add.s32 	%r2989, %r2988, %r2905;
	shf.l.wrap.b32 	%r2990, %r2801, %r2801, 25;
	shf.l.wrap.b32 	%r2991, %r2801, %r2801, 14;
	xor.b32  	%r2992, %r2990, %r2991;
	shr.u32 	%r2993, %r2801, 3;
	xor.b32  	%r2994, %r2992, %r2993;
	add.s32 	%r2995, %r2989, %r2788;
	add.s32 	%r2996, %r2995, %r2994;
	shf.l.wrap.b32 	%r2997, %r2983, %r2983, 15;
	shf.l.wrap.b32 	%r2998, %r2983, %r2983, 13;
	xor.b32  	%r2999, %r2997, %r2998;
	shr.u32 	%r3000, %r2983, 10;
	xor.b32  	%r3001, %r2999, %r3000;
	add.s32 	%r3002, %r3001, %r2918;
	shf.l.wrap.b32 	%r3003, %r2814, %r2814, 25;
	shf.l.wrap.b32 	%r3004, %r2814, %r2814, 14;
	xor.b32  	%r3005, %r3003, %r3004;
	shr.u32 	%r3006, %r2814, 3;
	xor.b32  	%r3007, %r3005, %r3006;
	add.s32 	%r3008, %r3002, %r2801;
	add.s32 	%r3009, %r3008, %r3007;
	shf.l.wrap.b32 	%r3010, %r2996, %r2996, 15;
	shf.l.wrap.b32 	%r3011, %r2996, %r2996, 13;
	xor.b32  	%r3012, %r3010, %r3011;
	shr.u32 	%r3013, %r2996, 10;
	xor.b32  	%r3014, %r3012, %r3013;
	add.s32 	%r3015, %r3014, %r2931;
	shf.l.wrap.b32 	%r3016, %r2827, %r2827, 25;
	shf.l.wrap.b32 	%r3017, %r2827, %r2827, 14;
	xor.b32  	%r3018, %r3016, %r3017;
	shr.u32 	%r3019, %r2827, 3;
	xor.b32  	%r3020, %r3018, %r3019;
	add.s32 	%r3021, %r3015, %r2814;
	add.s32 	%r3022, %r3021, %r3020;
	shf.l.wrap.b32 	%r3023, %r3009, %r3009, 15;
	shf.l.wrap.b32 	%r3024, %r3009, %r3009, 13;
	xor.b32  	%r3025, %r3023, %r3024;
	shr.u32 	%r3026, %r3009, 10;
	xor.b32  	%r3027, %r3025, %r3026;
	add.s32 	%r3028, %r3027, %r2944;
	shf.l.wrap.b32 	%r3029, %r2840, %r2840, 25;
	shf.l.wrap.b32 	%r3030, %r2840, %r2840, 14;
	xor.b32  	%r3031, %r3029, %r3030;
	shr.u32 	%r3032, %r2840, 3;
	xor.b32  	%r3033, %r3031, %r3032;
	add.s32 	%r3034, %r3028, %r2827;
	add.s32 	%r3035, %r3034, %r3033;
	add.s32 	%r3036, %r142, %r2584;
	add.s32 	%r3037, %r3036, %r135;
	add.s32 	%r3038, %r143, %r3036;
	shf.l.wrap.b32 	%r3039, %r3037, %r3037, 26;
	shf.l.wrap.b32 	%r3040, %r3037, %r3037, 21;
	xor.b32  	%r3041, %r3039, %r3040;
	shf.l.wrap.b32 	%r3042, %r3037, %r3037, 7;
	xor.b32  	%r3043, %r3041, %r3042;
	and.b32  	%r3044, %r3037, %r140;
	not.b32 	%r3045, %r3037;
	and.b32  	%r3046, %r138, %r3045;
	or.b32  	%r3047, %r3044, %r3046;
	add.s32 	%r3048, %r3047, %r136;
	add.s32 	%r3049, %r3048, %r3043;
	add.s32 	%r3050, %r3049, %r61;
	xor.b32  	%r3051, %r3050, -2147483648;
	shf.l.wrap.b32 	%r3052, %r3038, %r3038, 30;
	shf.l.wrap.b32 	%r3053, %r3038, %r3038, 19;
	xor.b32  	%r3054, %r3052, %r3053;
	shf.l.wrap.b32 	%r3055, %r3038, %r3038, 10;
	xor.b32  	%r3056, %r3054, %r3055;
	and.b32  	%r3057, %r3038, %r144;
	xor.b32  	%r3058, %r3057, %r145;
	add.s32 	%r3059, %r3056, %r3058;
	add.s32 	%r3060, %r3051, %r137;
	add.s32 	%r3061, %r3059, %r3051;
	shf.l.wrap.b32 	%r3062, %r3060, %r3060, 26;
	shf.l.wrap.b32 	%r3063, %r3060, %r3060, 21;
	xor.b32  	%r3064, %r3062, %r3063;
	shf.l.wrap.b32 	%r3065, %r3060, %r3060, 7;
	xor.b32  	%r3066, %r3064, %r3065;
	and.b32  	%r3067, %r3060, %r3037;
	not.b32 	%r3068, %r3060;
	and.b32  	%r3069, %r140, %r3068;
	or.b32  	%r3070, %r3067, %r3069;
	add.s32 	%r3071, %r3070, %r138;
	add.s32 	%r3072, %r3071, %r3066;
	add.s32 	%r3073, %r3072, %r62;
	shf.l.wrap.b32 	%r3074, %r3061, %r3061, 30;
	shf.l.wrap.b32 	%r3075, %r3061, %r3061, 19;
	xor.b32  	%r3076, %r3074, %r3075;
	shf.l.wrap.b32 	%r3077, %r3061, %r3061, 10;
	xor.b32  	%r3078, %r3076, %r3077;
	xor.b32  	%r3079, %r3038, %r141;
	and.b32  	%r3080, %r3061, %r3079;
	and.b32  	%r3081, %r3038, %r141;
	xor.b32  	%r3082, %r3080, %r3081;
	add.s32 	%r3083, %r3078, %r3082;
	add.s32 	%r3084, %r3073, %r139;
	add.s32 	%r3085, %r3083, %r3073;
	shf.l.wrap.b32 	%r3086, %r3084, %r3084, 26;
	shf.l.wrap.b32 	%r3087, %r3084, %r3084, 21;
	xor.b32  	%r3088, %r3086, %r3087;
	shf.l.wrap.b32 	%r3089, %r3084, %r3084, 7;
	xor.b32  	%r3090, %r3088, %r3089;
	and.b32  	%r3091, %r3084, %r3060;
	not.b32 	%r3092, %r3084;
	and.b32  	%r3093, %r3037, %r3092;
	or.b32  	%r3094, %r3091, %r3093;
	add.s32 	%r3095, %r3094, %r140;
	add.s32 	%r3096, %r3095, %r3090;
	add.s32 	%r3097, %r3096, %r63;
	shf.l.wrap.b32 	%r3098, %r3085, %r3085, 30;
	shf.l.wrap.b32 	%r3099, %r3085, %r3085, 19;
	xor.b32  	%r3100, %r3098, %r3099;
	shf.l.wrap.b32 	%r3101, %r3085, %r3085, 10;
	xor.b32  	%r3102, %r3100, %r3101;
	xor.b32  	%r3103, %r3061, %r3038;
	and.b32  	%r3104, %r3085, %r3103;
	and.b32  	%r3105, %r3061, %r3038;
	xor.b32  	%r3106, %r3104, %r3105;
	add.s32 	%r3107, %r3102, %r3106;
	add.s32 	%r3108, %r3097, %r141;
	add.s32 	%r3109, %r3107, %r3097;
	shf.l.wrap.b32 	%r3110, %r3108, %r3108, 26;
	shf.l.wrap.b32 	%r3111, %r3108, %r3108, 21;
	xor.b32  	%r3112, %r3110, %r3111;
	shf.l.wrap.b32 	%r3113, %r3108, %r3108, 7;
	xor.b32  	%r3114, %r3112, %r3113;
	and.b32  	%r3115, %r3108, %r3084;
	not.b32 	%r3116, %r3108;
	and.b32  	%r3117, %r3060, %r3116;
	or.b32  	%r3118, %r3115, %r3117;
	add.s32 	%r3119, %r3118, %r3037;
	add.s32 	%r3120, %r3119, %r3114;
	add.s32 	%r3121, %r3120, %r64;
	shf.l.wrap.b32 	%r3122, %r3109, %r3109, 30;
	shf.l.wrap.b32 	%r3123, %r3109, %r3109, 19;
	xor.b32  	%r3124, %r3122, %r3123;
	shf.l.wrap.b32 	%r3125, %r3109, %r3109, 10;
	xor.b32  	%r3126, %r3124, %r3125;
	xor.b32  	%r3127, %r3085, %r3061;
	and.b32  	%r3128, %r3109, %r3127;
	and.b32  	%r3129, %r3085, %r3061;
	xor.b32  	%r3130, %r3128, %r3129;
	add.s32 	%r3131, %r3126, %r3130;
	add.s32 	%r3132, %r3121, %r3038;
	add.s32 	%r3133, %r3131, %r3121;
	shf.l.wrap.b32 	%r3134, %r3132, %r3132, 26;
	shf.l.wrap.b32 	%r3135, %r3132, %r3132, 21;
	xor.b32  	%r3136, %r3134, %r3135;
	shf.l.wrap.b32 	%r3137, %r3132, %r3132, 7;
	xor.b32  	%r3138, %r3136, %r3137;
	and.b32  	%r3139, %r3132, %r3108;
	not.b32 	%r3140, %r3132;
	and.b32  	%r3141, %r3084, %r3140;
	or.b32  	%r3142, %r3139, %r3141;
	add.s32 	%r3143, %r3142, %r3060;
	add.s32 	%r3144, %r3143, %r3138;
	add.s32 	%r3145, %r3144, %r65;
	shf.l.wrap.b32 	%r3146, %r3133, %r3133, 30;
	shf.l.wrap.b32 	%r3147, %r3133, %r3133, 19;
	xor.b32  	%r3148, %r3146, %r3147;
	shf.l.wrap.b32 	%r3149, %r3133, %r3133, 10;
	xor.b32  	%r3150, %r3148, %r3149;
	xor.b32  	%r3151, %r3109, %r3085;
	and.b32  	%r3152, %r3133, %r3151;
	and.b32  	%r3153, %r3109, %r3085;
	xor.b32  	%r3154, %r3152, %r3153;
	add.s32 	%r3155, %r3150, %r3154;
	add.s32 	%r3156, %r3145, %r3061;
	add.s32 	%r3157, %r3155, %r3145;
	shf.l.wrap.b32 	%r3158, %r3156, %r3156, 26;
	shf.l.wrap.b32 	%r3159, %r3156, %r3156, 21;
	xor.b32  	%r3160, %r3158, %r3159;
	shf.l.wrap.b32 	%r3161, %r3156, %r3156, 7;
	xor.b32  	%r3162, %r3160, %r3161;
	and.b32  	%r3163, %r3156, %r3132;
	not.b32 	%r3164, %r3156;
	and.b32  	%r3165, %r3108, %r3164;
	or.b32  	%r3166, %r3163, %r3165;
	add.s32 	%r3167, %r3166, %r3084;
	add.s32 	%r3168, %r3167, %r3162;
	add.s32 	%r3169, %r3168, %r66;
	shf.l.wrap.b32 	%r3170, %r3157, %r3157, 30;
	shf.l.wrap.b32 	%r3171, %r3157, %r3157, 19;
	xor.b32  	%r3172, %r3170, %r3171;
	shf.l.wrap.b32 	%r3173, %r3157, %r3157, 10;
	xor.b32  	%r3174, %r3172, %r3173;
	xor.b32  	%r3175, %r3133, %r3109;
	and.b32  	%r3176, %r3157, %r3175;
	and.b32  	%r3177, %r3133, %r3109;
	xor.b32  	%r3178, %r3176, %r3177;
	add.s32 	%r3179, %r3174, %r3178;
	add.s32 	%r3180, %r3169, %r3085;
	add.s32 	%r3181, %r3179, %r3169;
	shf.l.wrap.b32 	%r3182, %r3180, %r3180, 26;
	shf.l.wrap.b32 	%r3183, %r3180, %r3180, 21;
	xor.b32  	%r3184, %r3182, %r3183;
	shf.l.wrap.b32 	%r3185, %r3180, %r3180, 7;
	xor.b32  	%r3186, %r3184, %r3185;
	and.b32  	%r3187, %r3180, %r3156;
	not.b32 	%r3188, %r3180;
	and.b32  	%r3189, %r3132, %r3188;
	or.b32  	%r3190, %r3187, %r3189;
	add.s32 	%r3191, %r3190, %r3108;
	add.s32 	%r3192, %r3191, %r3186;
	add.s32 	%r3193, %r3192, %r67;
	shf.l.wrap.b32 	%r3194, %r3181, %r3181, 30;
	shf.l.wrap.b32 	%r3195, %r3181, %r3181, 19;
	xor.b32  	%r3196, %r3194, %r3195;
	shf.l.wrap.b32 	%r3197, %r3181, %r3181, 10;
	xor.b32  	%r3198, %r3196, %r3197;
	xor.b32  	%r3199, %r3157, %r3133;
	and.b32  	%r3200, %r3181, %r3199;
	and.b32  	%r3201, %r3157, %r3133;
	xor.b32  	%r3202, %r3200, %r3201;
	add.s32 	%r3203, %r3198, %r3202;
	add.s32 	%r3204, %r3193, %r3109;
	add.s32 	%r3205, %r3203, %r3193;
	shf.l.wrap.b32 	%r3206, %r3204, %r3204, 26;
	shf.l.wrap.b32 	%r3207, %r3204, %r3204, 21;
	xor.b32  	%r3208, %r3206, %r3207;
	shf.l.wrap.b32 	%r3209, %r3204, %r3204, 7;
	xor.b32  	%r3210, %r3208, %r3209;
	and.b32  	%r3211, %r3204, %r3180;
	not.b32 	%r3212, %r3204;
	and.b32  	%r3213, %r3156, %r3212;
	or.b32  	%r3214, %r3211, %r3213;
	add.s32 	%r3215, %r3214, %r3132;
	add.s32 	%r3216, %r3215, %r3210;
	add.s32 	%r3217, %r3216, %r68;
	shf.l.wrap.b32 	%r3218, %r3205, %r3205, 30;
	shf.l.wrap.b32 	%r3219, %r3205, %r3205, 19;
	xor.b32  	%r3220, %r3218, %r3219;
	shf.l.wrap.b32 	%r3221, %r3205, %r3205, 10;
	xor.b32  	%r3222, %r3220, %r3221;
	xor.b32  	%r3223, %r3181, %r3157;
	and.b32  	%r3224, %r3205, %r3223;
	and.b32  	%r3225, %r3181, %r3157;
	xor.b32  	%r3226, %r3224, %r3225;
	add.s32 	%r3227, %r3222, %r3226;
	add.s32 	%r3228, %r3217, %r3133;
	add.s32 	%r3229, %r3227, %r3217;
	shf.l.wrap.b32 	%r3230, %r3228, %r3228, 26;
	shf.l.wrap.b32 	%r3231, %r3228, %r3228, 21;
	xor.b32  	%r3232, %r3230, %r3231;
	shf.l.wrap.b32 	%r3233, %r3228, %r3228, 7;
	xor.b32  	%r3234, %r3232, %r3233;
	and.b32  	%r3235, %r3228, %r3204;
	not.b32 	%r3236, %r3228;
	and.b32  	%r3237, %r3180, %r3236;
	or.b32  	%r3238, %r3235, %r3237;
	add.s32 	%r3239, %r3238, %r3156;
	add.s32 	%r3240, %r3239, %r3234;
	add.s32 	%r3241, %r3240, %r69;
	add.s32 	%r3242, %r3241, %r121;
	shf.l.wrap.b32 	%r3243, %r3229, %r3229, 30;
	shf.l.wrap.b32 	%r3244, %r3229, %r3229, 19;
	xor.b32  	%r3245, %r3243, %r3244;
	shf.l.wrap.b32 	%r3246, %r3229, %r3229, 10;
	xor.b32  	%r3247, %r3245, %r3246;
	xor.b32  	%r3248, %r3205, %r3181;
	and.b32  	%r3249, %r3229, %r3248;
	and.b32  	%r3250, %r3205, %r3181;
	xor.b32  	%r3251, %r3249, %r3250;
	add.s32 	%r3252, %r3247, %r3251;
	add.s32 	%r3253, %r3242, %r3157;
	add.s32 	%r3254, %r3252, %r3242;
	shf.l.wrap.b32 	%r3255, %r3253, %r3253, 26;
	shf.l.wrap.b32 	%r3256, %r3253, %r3253, 21;
	xor.b32  	%r3257, %r3255, %r3256;
	shf.l.wrap.b32 	%r3258, %r3253, %r3253, 7;
	xor.b32  	%r3259, %r3257, %r3258;
	and.b32  	%r3260, %r3253, %r3228;
	not.b32 	%r3261, %r3253;
	and.b32  	%r3262, %r3204, %r3261;
	or.b32  	%r3263, %r3260, %r3262;
	add.s32 	%r3264, %r3263, %r3180;
	add.s32 	%r3265, %r3264, %r3259;
	add.s32 	%r3266, %r3265, %r70;
	add.s32 	%r3267, %r3266, %r122;
	shf.l.wrap.b32 	%r3268, %r3254, %r3254, 30;
	shf.l.wrap.b32 	%r3269, %r3254, %r3254, 19;
	xor.b32  	%r3270, %r3268, %r3269;
	shf.l.wrap.b32 	%r3271, %r3254, %r3254, 10;
	xor.b32  	%r3272, %r3270, %r3271;
	xor.b32  	%r3273, %r3229, %r3205;
	and.b32  	%r3274, %r3254, %r3273;
	and.b32  	%r3275, %r3229, %r3205;
	xor.b32  	%r3276, %r3274, %r3275;
	add.s32 	%r3277, %r3272, %r3276;
	add.s32 	%r3278, %r3267, %r3181;
	add.s32 	%r3279, %r3277, %r3267;
	shf.l.wrap.b32 	%r3280, %r3278, %r3278, 26;
	shf.l.wrap.b32 	%r3281, %r3278, %r3278, 21;
	xor.b32  	%r3282, %r3280, %r3281;
	shf.l.wrap.b32 	%r3283, %r3278, %r3278, 7;
	xor.b32  	%r3284, %r3282, %r3283;
	and.b32  	%r3285, %r3278, %r3253;
	not.b32 	%r3286, %r3278;
	and.b32  	%r3287, %r3228, %r3286;
	or.b32  	%r3288, %r3285, %r3287;
	add.s32 	%r3289, %r3288, %r3204;
	add.s32 	%r3290, %r3289, %r3284;
	add.s32 	%r3291, %r3290, %r71;
	add.s32 	%r3292, %r3291, %r123;
	shf.l.wrap.b32 	%r3293, %r3279, %r3279, 30;
	shf.l.wrap.b32 	%r3294, %r3279, %r3279, 19;
	xor.b32  	%r3295, %r3293, %r3294;
	shf.l.wrap.b32 	%r3296, %r3279, %r3279, 10;
	xor.b32  	%r3297, %r3295, %r3296;
	xor.b32  	%r3298, %r3254, %r3229;
	and.b32  	%r3299, %r3279, %r3298;
	and.b32  	%r3300, %r3254, %r3229;
	xor.b32  	%r3301, %r3299, %r3300;
	add.s32 	%r3302, %r3297, %r3301;
	add.s32 	%r3303, %r3292, %r3205;
	add.s32 	%r3304, %r3302, %r3292;
	shf.l.wrap.b32 	%r3305, %r3303, %r3303, 26;
	shf.l.wrap.b32 	%r3306, %r3303, %r3303, 21;
	xor.b32  	%r3307, %r3305, %r3306;
	shf.l.wrap.b32 	%r3308, %r3303, %r3303, 7;
	xor.b32  	%r3309, %r3307, %r3308;
	and.b32  	%r3310, %r3303, %r3278;
	not.b32 	%r3311, %r3303;
	and.b32  	%r3312, %r3253, %r3311;
	or.b32  	%r3313, %r3310, %r3312;
	add.s32 	%r3314, %r3313, %r3228;
	add.s32 	%r3315, %r3314, %r3309;
	add.s32 	%r3316, %r3315, %r72;
	add.s32 	%r3317, %r3316, %r124;
	shf.l.wrap.b32 	%r3318, %r3304, %r3304, 30;
	shf.l.wrap.b32 	%r3319, %r3304, %r3304, 19;
	xor.b32  	%r3320, %r3318, %r3319;
	shf.l.wrap.b32 	%r3321, %r3304, %r3304, 10;
	xor.b32  	%r3322, %r3320, %r3321;
	xor.b32  	%r3323, %r3279, %r3254;
	and.b32  	%r3324, %r3304, %r3323;
	and.b32  	%r3325, %r3279, %r3254;
	xor.b32  	%r3326, %r3324, %r3325;
	add.s32 	%r3327, %r3322, %r3326;
	add.s32 	%r3328, %r3317, %r3229;
	add.s32 	%r3329, %r3327, %r3317;
	shf.l.wrap.b32 	%r3330, %r3328, %r3328, 26;
	shf.l.wrap.b32 	%r3331, %r3328, %r3328, 21;
	xor.b32  	%r3332, %r3330, %r3331;
	shf.l.wrap.b32 	%r3333, %r3328, %r3328, 7;
	xor.b32  	%r3334, %r3332, %r3333;
	and.b32  	%r3335, %r3328, %r3303;
	not.b32 	%r3336, %r3328;
	and.b32  	%r3337, %r3278, %r3336;
	or.b32  	%r3338, %r3335, %r3337;
	add.s32 	%r3339, %r3338, %r3253;
	add.s32 	%r3340, %r3339, %r3334;
	add.s32 	%r3341, %r3340, %r73;
	add.s32 	%r3342, %r3341, %r125;
	shf.l.wrap.b32 	%r3343, %r3329, %r3329, 30;
	shf.l.wrap.b32 	%r3344, %r3329, %r3329, 19;
	xor.b32  	%r3345, %r3343, %r3344;
	shf.l.wrap.b32 	%r3346, %r3329, %r3329, 10;
	xor.b32  	%r3347, %r3345, %r3346;
	xor.b32  	%r3348, %r3304, %r3279;
	and.b32  	%r3349, %r3329, %r3348;
	and.b32  	%r3350, %r3304, %r3279;
	xor.b32  	%r3351, %r3349, %r3350;
	add.s32 	%r3352, %r3347, %r3351;
	add.s32 	%r3353, %r3342, %r3254;
	add.s32 	%r3354, %r3352, %r3342;
	shf.l.wrap.b32 	%r3355, %r3353, %r3353, 26;
	shf.l.wrap.b32 	%r3356, %r3353, %r3353, 21;
	xor.b32  	%r3357, %r3355, %r3356;
	shf.l.wrap.b32 	%r3358, %r3353, %r3353, 7;
	xor.b32  	%r3359, %r3357, %r3358;
	and.b32  	%r3360, %r3353, %r3328;
	not.b32 	%r3361, %r3353;
	and.b32  	%r3362, %r3303, %r3361;
	or.b32  	%r3363, %r3360, %r3362;
	add.s32 	%r3364, %r3363, %r3278;
	add.s32 	%r3365, %r3364, %r3359;
	add.s32 	%r3366, %r3365, %r74;
	add.s32 	%r3367, %r3366, %r126;
	shf.l.wrap.b32 	%r3368, %r3354, %r3354, 30;
	shf.l.wrap.b32 	%r3369, %r3354, %r3354, 19;
	xor.b32  	%r3370, %r3368, %r3369;
	shf.l.wrap.b32 	%r3371, %r3354, %r3354, 10;
	xor.b32  	%r3372, %r3370, %r3371;
	xor.b32  	%r3373, %r3329, %r3304;
	and.b32  	%r3374, %r3354, %r3373;
	and.b32  	%r3375, %r3329, %r3304;
	xor.b32  	%r3376, %r3374, %r3375;
	add.s32 	%r3377, %r3372, %r3376;
	add.s32 	%r3378, %r3367, %r3279;
	add.s32 	%r3379, %r3377, %r3367;
	shf.l.wrap.b32 	%r3380, %r3378, %r3378, 26;
	shf.l.wrap.b32 	%r3381, %r3378, %r3378, 21;
	xor.b32  	%r3382, %r3380, %r3381;
	shf.l.wrap.b32 	%r3383, %r3378, %r3378, 7;
	xor.b32  	%r3384, %r3382, %r3383;
	and.b32  	%r3385, %r3378, %r3353;
	not.b32 	%r3386, %r3378;
	and.b32  	%r3387, %r3328, %r3386;
	or.b32  	%r3388, %r3385, %r3387;
	add.s32 	%r3389, %r3388, %r3303;
	add.s32 	%r3390, %r3389, %r3384;
	add.s32 	%r3391, %r3390, %r75;
	add.s32 	%r3392, %r3391, %r2590;
	shf.l.wrap.b32 	%r3393, %r3379, %r3379, 30;
	shf.l.wrap.b32 	%r3394, %r3379, %r3379, 19;
	xor.b32  	%r3395, %r3393, %r3394;
	shf.l.wrap.b32 	%r3396, %r3379, %r3379, 10;
	xor.b32  	%r3397, %r3395, %r3396;
	xor.b32  	%r3398, %r3354, %r3329;
	and.b32  	%r3399, %r3379, %r3398;
	and.b32  	%r3400, %r3354, %r3329;
	xor.b32  	%r3401, %r3399, %r3400;
	add.s32 	%r3402, %r3397, %r3401;
	add.s32 	%r3403, %r3392, %r3304;
	add.s32 	%r3404, %r3402, %r3392;
	shf.l.wrap.b32 	%r3405, %r3403, %r3403, 26;
	shf.l.wrap.b32 	%r3406, %r3403, %r3403, 21;
	xor.b32  	%r3407, %r3405, %r3406;
	shf.l.wrap.b32 	%r3408, %r3403, %r3403, 7;
	xor.b32  	%r3409, %r3407, %r3408;
	and.b32  	%r3410, %r3403, %r3378;
	not.b32 	%r3411, %r3403;
	and.b32  	%r3412, %r3353, %r3411;
	or.b32  	%r3413, %r3410, %r3412;
	add.s32 	%r3414, %r3413, %r3328;
	add.s32 	%r3415, %r3414, %r3409;
	add.s32 	%r3416, %r3415, %r76;
	add.s32 	%r3417, %r3416, %r2592;
	shf.l.wrap.b32 	%r3418, %r3404, %r3404, 30;
	shf.l.wrap.b32 	%r3419, %r3404, %r3404, 19;
	xor.b32  	%r3420, %r3418, %r3419;
	shf.l.wrap.b32 	%r3421, %r3404, %r3404, 10;
	xor.b32  	%r3422, %r3420, %r3421;
	xor.b32  	%r3423, %r3379, %r3354;
	and.b32  	%r3424, %r3404, %r3423;
	and.b32  	%r3425, %r3379, %r3354;
	xor.b32  	%r3426, %r3424, %r3425;
	add.s32 	%r3427, %r3422, %r3426;
	add.s32 	%r3428, %r3417, %r3329;
	add.s32 	%r3429, %r3427, %r3417;
	shf.l.wrap.b32 	%r3430, %r3428, %r3428, 26;
	shf.l.wrap.b32 	%r3431, %r3428, %r3428, 21;
	xor.b32  	%r3432, %r3430, %r3431;
	shf.l.wrap.b32 	%r3433, %r3428, %r3428, 7;
	xor.b32  	%r3434, %r3432, %r3433;
	and.b32  	%r3435, %r3428, %r3403;
	not.b32 	%r3436, %r3428;
	and.b32  	%r3437, %r3378, %r3436;
	or.b32  	%r3438, %r3435, %r3437;
	add.s32 	%r3439, %r3438, %r3353;
	add.s32 	%r3440, %r3439, %r3434;
	add.s32 	%r3441, %r3440, %r77;
	add.s32 	%r3442, %r3441, %r2599;
	shf.l.wrap.b32 	%r3443, %r3429, %r3429, 30;
	shf.l.wrap.b32 	%r3444, %r3429, %r3429, 19;
	xor.b32  	%r3445, %r3443, %r3444;
	shf.l.wrap.b32 	%r3446, %r3429, %r3429, 10;
	xor.b32  	%r3447, %r3445, %r3446;
	xor.b32  	%r3448, %r3404, %r3379;
	and.b32  	%r3449, %r3429, %r3448;
	and.b32  	%r3450, %r3404, %r3379;
	xor.b32  	%r3451, %r3449, %r3450;
	add.s32 	%r3452, %r3447, %r3451;
	add.s32 	%r3453, %r3442, %r3354;
	add.s32 	%r3454, %r3452, %r3442;
	shf.l.wrap.b32 	%r3455, %r3453, %r3453, 26;
	shf.l.wrap.b32 	%r3456, %r3453, %r3453, 21;
	xor.b32  	%r3457, %r3455, %r3456;
	shf.l.wrap.b32 	%r3458, %r3453, %r3453, 7;
	xor.b32  	%r3459, %r3457, %r3458;
	and.b32  	%r3460, %r3453, %r3428;
	not.b32 	%r3461, %r3453;
	and.b32  	%r3462, %r3403, %r3461;
	or.b32  	%r3463, %r3460, %r3462;
	add.s32 	%r3464, %r3463, %r3378;
	add.s32 	%r3465, %r3464, %r3459;
	add.s32 	%r3466, %r3465, %r78;
	add.s32 	%r3467, %r3466, %r2605;
	shf.l.wrap.b32 	%r3468, %r3454, %r3454, 30;
	shf.l.wrap.b32 	%r3469, %r3454, %r3454, 19;
	xor.b32  	%r3470, %r3468, %r3469;
	shf.l.wrap.b32 	%r3471, %r3454, %r3454, 10;
	xor.b32  	%r3472, %r3470, %r3471;
	xor.b32  	%r3473, %r3429, %r3404;
	and.b32  	%r3474, %r3454, %r3473;
	and.b32  	%r3475, %r3429, %r3404;
	xor.b32  	%r3476, %r3474, %r3475;
	add.s32 	%r3477, %r3472, %r3476;
	add.s32 	%r3478, %r3467, %r3379;
	add.s32 	%r3479, %r3477, %r3467;
	shf.l.wrap.b32 	%r3480, %r3478, %r3478, 26;
	shf.l.wrap.b32 	%r3481, %r3478, %r3478, 21;
	xor.b32  	%r3482, %r3480, %r3481;
	shf.l.wrap.b32 	%r3483, %r3478, %r3478, 7;
	xor.b32  	%r3484, %r3482, %r3483;
	and.b32  	%r3485, %r3478, %r3453;
	not.b32 	%r3486, %r3478;
	and.b32  	%r3487, %r3428, %r3486;
	or.b32  	%r3488, %r3485, %r3487;
	add.s32 	%r3489, %r3488, %r3403;
	add.s32 	%r3490, %r3489, %r3484;
	add.s32 	%r3491, %r3490, %r79;
	add.s32 	%r3492, %r3491, %r2611;
	shf.l.wrap.b32 	%r3493, %r3479, %r3479, 30;
	shf.l.wrap.b32 	%r3494, %r3479, %r3479, 19;
	xor.b32  	%r3495, %r3493, %r3494;
	shf.l.wrap.b32 	%r3496, %r3479, %r3479, 10;
	xor.b32  	%r3497, %r3495, %r3496;
	xor.b32  	%r3498, %r3454, %r3429;
	and.b32  	%r3499, %r3479, %r3498;
	and.b32  	%r3500, %r3454, %r3429;
	xor.b32  	%r3501, %r3499, %r3500;
	add.s32 	%r3502, %r3497, %r3501;
	add.s32 	%r3503, %r3492, %r3404;
	add.s32 	%r3504, %r3502, %r3492;
	shf.l.wrap.b32 	%r3505, %r3503, %r3503, 26;
	shf.l.wrap.b32 	%r3506, %r3503, %r3503, 21;
	xor.b32  	%r3507, %r3505, %r3506;
	shf.l.wrap.b32 	%r3508, %r3503, %r3503, 7;
	xor.b32  	%r3509, %r3507, %r3508;
	and.b32  	%r3510, %r3503, %r3478;
	not.b32 	%r3511, %r3503;
	and.b32  	%r3512, %r3453, %r3511;
	or.b32  	%r3513, %r3510, %r3512;
	add.s32 	%r3514, %r3513, %r3428;
	add.s32 	%r3515, %r3514, %r3509;
	add.s32 	%r3516, %r3515, %r80;
	add.s32 	%r3517, %r3516, %r2617;
	shf.l.wrap.b32 	%r3518, %r3504, %r3504, 30;
	shf.l.wrap.b32 	%r3519, %r3504, %r3504, 19;
	xor.b32  	%r3520, %r3518, %r3519;
	shf.l.wrap.b32 	%r3521, %r3504, %r3504, 10;
	xor.b32  	%r3522, %r3520, %r3521;
	xor.b32  	%r3523, %r3479, %r3454;
	and.b32  	%r3524, %r3504, %r3523;
	and.b32  	%r3525, %r3479, %r3454;
	xor.b32  	%r3526, %r3524, %r3525;
	add.s32 	%r3527, %r3522, %r3526;
	add.s32 	%r3528, %r3517, %r3429;
	add.s32 	%r3529, %r3527, %r3517;
	shf.l.wrap.b32 	%r3530, %r3528, %r3528, 26;
	shf.l.wrap.b32 	%r3531, %r3528, %r3528, 21;
	xor.b32  	%r3532, %r3530, %r3531;
	shf.l.wrap.b32 	%r3533, %r3528, %r3528, 7;
	xor.b32  	%r3534, %r3532, %r3533;
	and.b32  	%r3535, %r3528, %r3503;
	not.b32 	%r3536, %r3528;
	and.b32  	%r3537, %r3478, %r3536;
	or.b32  	%r3538, %r3535, %r3537;
	add.s32 	%r3539, %r3538, %r3453;
	add.s32 	%r3540, %r3539, %r3534;
	add.s32 	%r3541, %r3540, %r81;
	add.s32 	%r3542, %r3541, %r2623;
	shf.l.wrap.b32 	%r3543, %r3529, %r3529, 30;
	shf.l.wrap.b32 	%r3544, %r3529, %r3529, 19;
	xor.b32  	%r3545, %r3543, %r3544;
	shf.l.wrap.b32 	%r3546, %r3529, %r3529, 10;
	xor.b32  	%r3547, %r3545, %r3546;
	xor.b32  	%r3548, %r3504, %r3479;
	and.b32  	%r3549, %r3529, %r3548;
	and.b32  	%r3550, %r3504, %r3479;
	xor.b32  	%r3551, %r3549, %r3550;
	add.s32 	%r3552, %r3547, %r3551;
	add.s32 	%r3553, %r3542, %r3454;
	add.s32 	%r3554, %r3552, %r3542;
	shf.l.wrap.b32 	%r3555, %r3553, %r3553, 26;
	shf.l.wrap.b32 	%r3556, %r3553, %r3553, 21;
	xor.b32  	%r3557, %r3555, %r3556;
	shf.l.wrap.b32 	%r3558, %r3553, %r3553, 7;
	xor.b32  	%r3559, %r3557, %r3558;
	and.b32  	%r3560, %r3553, %r3528;
	not.b32 	%r3561, %r3553;
	and.b32  	%r3562, %r3503, %r3561;
	or.b32  	%r3563, %r3560, %r3562;
	add.s32 	%r3564, %r3563, %r3478;
	add.s32 	%r3565, %r3564, %r3559;
	add.s32 	%r3566, %r3565, %r82;
	add.s32 	%r3567, %r3566, %r2629;
	shf.l.wrap.b32 	%r3568, %r3554, %r3554, 30;
	shf.l.wrap.b32 	%r3569, %r3554, %r3554, 19;
	xor.b32  	%r3570, %r3568, %r3569;
	shf.l.wrap.b32 	%r3571, %r3554, %r3554, 10;
	xor.b32  	%r3572, %r3570, %r3571;
	xor.b32  	%r3573, %r3529, %r3504;
	and.b32  	%r3574, %r3554, %r3573;
	and.b32  	%r3575, %r3529, %r3504;
	xor.b32  	%r3576, %r3574, %r3575;
	add.s32 	%r3577, %r3572, %r3576;
	add.s32 	%r3578, %r3567, %r3479;
	add.s32 	%r3579, %r3577, %r3567;
	shf.l.wrap.b32 	%r3580, %r3578, %r3578, 26;
	shf.l.wrap.b32 	%r3581, %r3578, %r3578, 21;
	xor.b32  	%r3582, %r3580, %r3581;
	shf.l.wrap.b32 	%r3583, %r3578, %r3578, 7;
	xor.b32  	%r3584, %r3582, %r3583;
	and.b32  	%r3585, %r3578, %r3553;
	not.b32 	%r3586, %r3578;
	and.b32  	%r3587, %r3528, %r3586;
	or.b32  	%r3588, %r3585, %r3587;
	add.s32 	%r3589, %r3588, %r3503;
	add.s32 	%r3590, %r3589, %r3584;
	add.s32 	%r3591, %r3590, %r83;
	add.s32 	%r3592, %r3591, %r2636;
	shf.l.wrap.b32 	%r3593, %r3579, %r3579, 30;
	shf.l.wrap.b32 	%r3594, %r3579, %r3579, 19;
	xor.b32  	%r3595, %r3593, %r3594;
	shf.l.wrap.b32 	%r3596, %r3579, %r3579, 10;
	xor.b32  	%r3597, %r3595, %r3596;
	xor.b32  	%r3598, %r3554, %r3529;
	and.b32  	%r3599, %r3579, %r3598;
	and.b32  	%r3600, %r3554, %r3529;
	xor.b32  	%r3601, %r3599, %r3600;
	add.s32 	%r3602, %r3597, %r3601;
	add.s32 	%r3603, %r3592, %r3504;
	add.s32 	%r3604, %r3602, %r3592;
	shf.l.wrap.b32 	%r3605, %r3603, %r3603, 26;
	shf.l.wrap.b32 	%r3606, %r3603, %r3603, 21;
	xor.b32  	%r3607, %r3605, %r3606;
	shf.l.wrap.b32 	%r3608, %r3603, %r3603, 7;
	xor.b32  	%r3609, %r3607, %r3608;
	and.b32  	%r3610, %r3603, %r3578;
	not.b32 	%r3611, %r3603;
	and.b32  	%r3612, %r3553, %r3611;
	or.b32  	%r3613, %r3610, %r3612;
	add.s32 	%r3614, %r3613, %r3528;
	add.s32 	%r3615, %r3614, %r3609;
	add.s32 	%r3616, %r3615, %r84;
	add.s32 	%r3617, %r3616, %r2644;
	shf.l.wrap.b32 	%r3618, %r3604, %r3604, 30;
	shf.l.wrap.b32 	%r3619, %r3604, %r3604, 19;
	xor.b32  	%r3620, %r3618, %r3619;
	shf.l.wrap.b32 	%r3621, %r3604, %r3604, 10;
	xor.b32  	%r3622, %r3620, %r3621;
	xor.b32  	%r3623, %r3579, %r3554;
	and.b32  	%r3624, %r3604, %r3623;
	and.b32  	%r3625, %r3579, %r3554;
	xor.b32  	%r3626, %r3624, %r3625;
	add.s32 	%r3627, %r3622, %r3626;
	add.s32 	%r3628, %r3617, %r3529;
	add.s32 	%r3629, %r3627, %r3617;
	shf.l.wrap.b32 	%r3630, %r3628, %r3628, 26;
	shf.l.wrap.b32 	%r3631, %r3628, %r3628, 21;
	xor.b32  	%r3632, %r3630, %r3631;
	shf.l.wrap.b32 	%r3633, %r3628, %r3628, 7;
	xor.b32  	%r3634, %r3632, %r3633;
	and.b32  	%r3635, %r3628, %r3603;
	not.b32 	%r3636, %r3628;
	and.b32  	%r3637, %r3578, %r3636;
	or.b32  	%r3638, %r3635, %r3637;
	add.s32 	%r3639, %r3638, %r3553;
	add.s32 	%r3640, %r3639, %r3634;
	add.s32 	%r3641, %r3640, %r85;
	add.s32 	%r3642, %r3641, %r2652;
	shf.l.wrap.b32 	%r3643, %r3629, %r3629, 30;
	shf.l.wrap.b32 	%r3644, %r3629, %r3629, 19;
	xor.b32  	%r3645, %r3643, %r3644;
	shf.l.wrap.b32 	%r3646, %r3629, %r3629, 10;
	xor.b32  	%r3647, %r3645, %r3646;
	xor.b32  	%r3648, %r3604, %r3579;
	and.b32  	%r3649, %r3629, %r3648;
	and.b32  	%r3650, %r3604, %r3579;
	xor.b32  	%r3651, %r3649, %r3650;
	add.s32 	%r3652, %r3647, %r3651;
	add.s32 	%r3653, %r3642, %r3554;
	add.s32 	%r3654, %r3652, %r3642;
	shf.l.wrap.b32 	%r3655, %r3653, %r3653, 26;
	shf.l.wrap.b32 	%r3656, %r3653, %r3653, 21;
	xor.b32  	%r3657, %r3655, %r3656;
	shf.l.wrap.b32 	%r3658, %r3653, %r3653, 7;
	xor.b32  	%r3659, %r3657, %r3658;
	and.b32  	%r3660, %r3653, %r3628;
	not.b32 	%r3661, %r3653;
	and.b32  	%r3662, %r3603, %r3661;
	or.b32  	%r3663, %r3660, %r3662;
	add.s32 	%r3664, %r3663, %r3578;
	add.s32 	%r3665, %r3664, %r3659;
	add.s32 	%r3666, %r3665, %r86;
	add.s32 	%r3667, %r3666, %r2660;
	shf.l.wrap.b32 	%r3668, %r3654, %r3654, 30;
	shf.l.wrap.b32 	%r3669, %r3654, %r3654, 19;
	xor.b32  	%r3670, %r3668, %r3669;
	shf.l.wrap.b32 	%r3671, %r3654, %r3654, 10;
	xor.b32  	%r3672, %r3670, %r3671;
	xor.b32  	%r3673, %r3629, %r3604;
	and.b32  	%r3674, %r3654, %r3673;
	and.b32  	%r3675, %r3629, %r3604;
	xor.b32  	%r3676, %r3674, %r3675;
	add.s32 	%r3677, %r3672, %r3676;
	add.s32 	%r3678, %r3667, %r3579;
	add.s32 	%r3679, %r3677, %r3667;
	shf.l.wrap.b32 	%r3680, %r3678, %r3678, 26;
	shf.l.wrap.b32 	%r3681, %r3678, %r3678, 21;
	xor.b32  	%r3682, %r3680, %r3681;
	shf.l.wrap.b32 	%r3683, %r3678, %r3678, 7;
	xor.b32  	%r3684, %r3682, %r3683;
	and.b32  	%r3685, %r3678, %r3653;
	not.b32 	%r3686, %r3678;
	and.b32  	%r3687, %r3628, %r3686;
	or.b32  	%r3688, %r3685, %r3687;
	add.s32 	%r3689, %r3688, %r3603;
	add.s32 	%r3690, %r3689, %r3684;
	add.s32 	%r3691, %r3690, %r87;
	add.s32 	%r3692, %r3691, %r2668;
	shf.l.wrap.b32 	%r3693, %r3679, %r3679, 30;
	shf.l.wrap.b32 	%r3694, %r3679, %r3679, 19;
	xor.b32  	%r3695, %r3693, %r3694;
	shf.l.wrap.b32 	%r3696, %r3679, %r3679, 10;
	xor.b32  	%r3697, %r3695, %r3696;
	xor.b32  	%r3698, %r3654, %r3629;
	and.b32  	%r3699, %r3679, %r3698;
	and.b32  	%r3700, %r3654, %r3629;
	xor.b32  	%r3701, %r3699, %r3700;
	add.s32 	%r3702, %r3697, %r3701;
	add.s32 	%r3703, %r3692, %r3604;
	add.s32 	%r3704, %r3702, %r3692;
	shf.l.wrap.b32 	%r3705, %r3703, %r3703, 26;
	shf.l.wrap.b32 	%r3706, %r3703, %r3703, 21;
	xor.b32  	%r3707, %r3705, %r3706;
	shf.l.wrap.b32 	%r3708, %r3703, %r3703, 7;
	xor.b32  	%r3709, %r3707, %r3708;
	and.b32  	%r3710, %r3703, %r3678;
	not.b32 	%r3711, %r3703;
	and.b32  	%r3712, %r3653, %r3711;
	or.b32  	%r3713, %r3710, %r3712;
	add.s32 	%r3714, %r3713, %r3628;
	add.s32 	%r3715, %r3714, %r3709;
	add.s32 	%r3716, %r3715, %r88;
	add.s32 	%r3717, %r3716, %r2676;
	shf.l.wrap.b32 	%r3718, %r3704, %r3704, 30;
	shf.l.wrap.b32 	%r3719, %r3704, %r3704, 19;
	xor.b32  	%r3720, %r3718, %r3719;
	shf.l.wrap.b32 	%r3721, %r3704, %r3704, 10;
	xor.b32  	%r3722, %r3720, %r3721;
	xor.b32  	%r3723, %r3679, %r3654;
	and.b32  	%r3724, %r3704, %r3723;
	and.b32  	%r3725, %r3679, %r3654;
	xor.b32  	%r3726, %r3724, %r3725;
	add.s32 	%r3727, %r3722, %r3726;
	add.s32 	%r3728, %r3717, %r3629;
	add.s32 	%r3729, %r3727, %r3717;
	shf.l.wrap.b32 	%r3730, %r3728, %r3728, 26;
	shf.l.wrap.b32 	%r3731, %r3728, %r3728, 21;
	xor.b32  	%r3732, %r3730, %r3731;
	shf.l.wrap.b32 	%r3733, %r3728, %r3728, 7;
	xor.b32  	%r3734, %r3732, %r3733;
	and.b32  	%r3735, %r3728, %r3703;
	not.b32 	%r3736, %r3728;
	and.b32  	%r3737, %r3678, %r3736;
	or.b32  	%r3738, %r3735, %r3737;
	add.s32 	%r3739, %r3738, %r3653;
	add.s32 	%r3740, %r3739, %r3734;
	add.s32 	%r3741, %r3740, %r89;
	add.s32 	%r3742, %r3741, %r2684;
	shf.l.wrap.b32 	%r3743, %r3729, %r3729, 30;
	shf.l.wrap.b32 	%r3744, %r3729, %r3729, 19;
	xor.b32  	%r3745, %r3743, %r3744;
	shf.l.wrap.b32 	%r3746, %r3729, %r3729, 10;
	xor.b32  	%r3747, %r3745, %r3746;
	xor.b32  	%r3748, %r3704, %r3679;
	and.b32  	%r3749, %r3729, %r3748;
	and.b32  	%r3750, %r3704, %r3679;
	xor.b32  	%r3751, %r3749, %r3750;
	add.s32 	%r3752, %r3747, %r3751;
	add.s32 	%r3753, %r3742, %r3654;
	add.s32 	%r3754, %r3752, %r3742;
	shf.l.wrap.b32 	%r3755, %r3753, %r3753, 26;
	shf.l.wrap.b32 	%r3756, %r3753, %r3753, 21;
	xor.b32  	%r3757, %r3755, %r3756;
	shf.l.wrap.b32 	%r3758, %r3753, %r3753, 7;
	xor.b32  	%r3759, %r3757, %r3758;
	and.b32  	%r3760, %r3753, %r3728;
	not.b32 	%r3761, %r3753;
	and.b32  	%r3762, %r3703, %r3761;
	or.b32  	%r3763, %r3760, %r3762;
	add.s32 	%r3764, %r3763, %r3678;
	add.s32 	%r3765, %r3764, %r3759;
	add.s32 	%r3766, %r3765, %r90;
	add.s32 	%r3767, %r3766, %r2697;
	shf.l.wrap.b32 	%r3768, %r3754, %r3754, 30;
	shf.l.wrap.b32 	%r3769, %r3754, %r3754, 19;
	xor.b32  	%r3770, %r3768, %r3769;
	shf.l.wrap.b32 	%r3771, %r3754, %r3754, 10;
	xor.b32  	%r3772, %r3770, %r3771;
	xor.b32  	%r3773, %r3729, %r3704;
	and.b32  	%r3774, %r3754, %r3773;
	and.b32  	%r3775, %r3729, %r3704;
	xor.b32  	%r3776, %r3774, %r3775;
	add.s32 	%r3777, %r3772, %r3776;
	add.s32 	%r3778, %r3767, %r3679;
	add.s32 	%r3779, %r3777, %r3767;
	shf.l.wrap.b32 	%r3780, %r3778, %r3778, 26;
	shf.l.wrap.b32 	%r3781, %r3778, %r3778, 21;
	xor.b32  	%r3782, %r3780, %r3781;
	shf.l.wrap.b32 	%r3783, %r3778, %r3778, 7;
	xor.b32  	%r3784, %r3782, %r3783;
	and.b32  	%r3785, %r3778, %r3753;
	not.b32 	%r3786, %r3778;
	and.b32  	%r3787, %r3728, %r3786;
	or.b32  	%r3788, %r3785, %r3787;
	add.s32 	%r3789, %r3788, %r3703;
	add.s32 	%r3790, %r3789, %r3784;
	add.s32 	%r3791, %r3790, %r91;
	add.s32 	%r3792, %r3791, %r2710;
	shf.l.wrap.b32 	%r3793, %r3779, %r3779, 30;
	shf.l.wrap.b32 	%r3794, %r3779, %r3779, 19;
	xor.b32  	%r3795, %r3793, %r3794;
	shf.l.wrap.b32 	%r3796, %r3779, %r3779, 10;
	xor.b32  	%r3797, %r3795, %r3796;
	xor.b32  	%r3798, %r3754, %r3729;
	and.b32  	%r3799, %r3779, %r3798;
	and.b32  	%r3800, %r3754, %r3729;
	xor.b32  	%r3801, %r3799, %r3800;
	add.s32 	%r3802, %r3797, %r3801;
	add.s32 	%r3803, %r3792, %r3704;
	add.s32 	%r3804, %r3802, %r3792;
	shf.l.wrap.b32 	%r3805, %r3803, %r3803, 26;
	shf.l.wrap.b32 	%r3806, %r3803, %r3803, 21;
	xor.b32  	%r3807, %r3805, %r3806;
	shf.l.wrap.b32 	%r3808, %r3803, %r3803, 7;
	xor.b32  	%r3809, %r3807, %r3808;
	and.b32  	%r3810, %r3803, %r3778;
	not.b32 	%r3811, %r3803;
	and.b32  	%r3812, %r3753, %r3811;
	or.b32  	%r3813, %r3810, %r3812;
	add.s32 	%r3814, %r3813, %r3728;
	add.s32 	%r3815, %r3814, %r3809;
	add.s32 	%r3816, %r3815, %r92;
	add.s32 	%r3817, %r3816, %r2723;
	shf.l.wrap.b32 	%r3818, %r3804, %r3804, 30;
	shf.l.wrap.b32 	%r3819, %r3804, %r3804, 19;
	xor.b32  	%r3820, %r3818, %r3819;
	shf.l.wrap.b32 	%r3821, %r3804, %r3804, 10;
	xor.b32  	%r3822, %r3820, %r3821;
	xor.b32  	%r3823, %r3779, %r3754;
	and.b32  	%r3824, %r3804, %r3823;
	and.b32  	%r3825, %r3779, %r3754;
	xor.b32  	%r3826, %r3824, %r3825;
	add.s32 	%r3827, %r3822, %r3826;
	add.s32 	%r3828, %r3817, %r3729;
	add.s32 	%r3829, %r3827, %r3817;
	shf.l.wrap.b32 	%r3830, %r3828, %r3828, 26;
	shf.l.wrap.b32 	%r3831, %r3828, %r3828, 21;
	xor.b32  	%r3832, %r3830, %r3831;
	shf.l.wrap.b32 	%r3833, %r3828, %r3828, 7;
	xor.b32  	%r3834, %r3832, %r3833;
	and.b32  	%r3835, %r3828, %r3803;
	not.b32 	%r3836, %r3828;
	and.b32  	%r3837, %r3778, %r3836;
	or.b32  	%r3838, %r3835, %r3837;
	add.s32 	%r3839, %r3838, %r3753;
	add.s32 	%r3840, %r3839, %r3834;
	add.s32 	%r3841, %r3840, %r93;
	add.s32 	%r3842, %r3841, %r2736;
	shf.l.wrap.b32 	%r3843, %r3829, %r3829, 30;
	shf.l.wrap.b32 	%r3844, %r3829, %r3829, 19;
	xor.b32  	%r3845, %r3843, %r3844;
	shf.l.wrap.b32 	%r3846, %r3829, %r3829, 10;
	xor.b32  	%r3847, %r3845, %r3846;
	xor.b32  	%r3848, %r3804, %r3779;
	and.b32  	%r3849, %r3829, %r3848;
	and.b32  	%r3850, %r3804, %r3779;
	xor.b32  	%r3851, %r3849, %r3850;
	add.s32 	%r3852, %r3847, %r3851;
	add.s32 	%r3853, %r3842, %r3754;
	add.s32 	%r3854, %r3852, %r3842;
	shf.l.wrap.b32 	%r3855, %r3853, %r3853, 26;
	shf.l.wrap.b32 	%r3856, %r3853, %r3853, 21;
	xor.b32  	%r3857, %r3855, %r3856;
	shf.l.wrap.b32 	%r3858, %r3853, %r3853, 7;
	xor.b32  	%r3859, %r3857, %r3858;
	and.b32  	%r3860, %r3853, %r3828;
	not.b32 	%r3861, %r3853;
	and.b32  	%r3862, %r3803, %r3861;
	or.b32  	%r3863, %r3860, %r3862;
	add.s32 	%r3864, %r3863, %r3778;
	add.s32 	%r3865, %r3864, %r3859;
	add.s32 	%r3866, %r3865, %r94;
	add.s32 	%r3867, %r3866, %r2749;
	shf.l.wrap.b32 	%r3868, %r3854, %r3854, 30;
	shf.l.wrap.b32 	%r3869, %r3854, %r3854, 19;
	xor.b32  	%r3870, %r3868, %r3869;
	shf.l.wrap.b32 	%r3871, %r3854, %r3854, 10;
	xor.b32  	%r3872, %r3870, %r3871;
	xor.b32  	%r3873, %r3829, %r3804;
	and.b32  	%r3874, %r3854, %r3873;
	and.b32  	%r3875, %r3829, %r3804;
	xor.b32  	%r3876, %r3874, %r3875;
	add.s32 	%r3877, %r3872, %r3876;
	add.s32 	%r3878, %r3867, %r3779;
	add.s32 	%r3879, %r3877, %r3867;
	shf.l.wrap.b32 	%r3880, %r3878, %r3878, 26;
	shf.l.wrap.b32 	%r3881, %r3878, %r3878, 21;
	xor.b32  	%r3882, %r3880, %r3881;
	shf.l.wrap.b32 	%r3883, %r3878, %r3878, 7;
	xor.b32  	%r3884, %r3882, %r3883;
	and.b32  	%r3885, %r3878, %r3853;
	not.b32 	%r3886, %r3878;
	and.b32  	%r3887, %r3828, %r3886;
	or.b32  	%r3888, %r3885, %r3887;
	add.s32 	%r3889, %r3888, %r3803;
	add.s32 	%r3890, %r3889, %r3884;
	add.s32 	%r3891, %r3890, %r95;
	add.s32 	%r3892, %r3891, %r2762;
	shf.l.wrap.b32 	%r3893, %r3879, %r3879, 30;
	shf.l.wrap.b32 	%r3894, %r3879, %r3879, 19;
	xor.b32  	%r3895, %r3893, %r3894;
	shf.l.wrap.b32 	%r3896, %r3879, %r3879, 10;
	xor.b32  	%r3897, %r3895, %r3896;
	xor.b32  	%r3898, %r3854, %r3829;
	and.b32  	%r3899, %r3879, %r3898;
	and.b32  	%r3900, %r3854, %r3829;
	xor.b32  	%r3901, %r3899, %r3900;
	add.s32 	%r3902, %r3897, %r3901;
	add.s32 	%r3903, %r3892, %r3804;
	add.s32 	%r3904, %r3902, %r3892;
	shf.l.wrap.b32 	%r3905, %r3903, %r3903, 26;
	shf.l.wrap.b32 	%r3906, %r3903, %r3903, 21;
	xor.b32  	%r3907, %r3905, %r3906;
	shf.l.wrap.b32 	%r3908, %r3903, %r3903, 7;
	xor.b32  	%r3909, %r3907, %r3908;
	and.b32  	%r3910, %r3903, %r3878;
	not.b32 	%r3911, %r3903;
	and.b32  	%r3912, %r3853, %r3911;
	or.b32  	%r3913, %r3910, %r3912;
	add.s32 	%r3914, %r3913, %r3828;
	add.s32 	%r3915, %r3914, %r3909;
	add.s32 	%r3916, %r3915, %r96;
	add.s32 	%r3917, %r3916, %r2775;
	shf.l.wrap.b32 	%r3918, %r3904, %r3904, 30;
	shf.l.wrap.b32 	%r3919, %r3904, %r3904, 19;
	xor.b32  	%r3920, %r3918, %r3919;
	shf.l.wrap.b32 	%r3921, %r3904, %r3904, 10;
	xor.b32  	%r3922, %r3920, %r3921;
	xor.b32  	%r3923, %r3879, %r3854;
	and.b32  	%r3924, %r3904, %r3923;
	and.b32  	%r3925, %r3879, %r3854;
	xor.b32  	%r3926, %r3924, %r3925;
	add.s32 	%r3927, %r3922, %r3926;
	add.s32 	%r3928, %r3917, %r3829;
	add.s32 	%r3929, %r3927, %r3917;
	shf.l.wrap.b32 	%r3930, %r3928, %r3928, 26;
	shf.l.wrap.b32 	%r3931, %r3928, %r3928, 21;
	xor.b32  	%r3932, %r3930, %r3931;
	shf.l.wrap.b32 	%r3933, %r3928, %r3928, 7;
	xor.b32  	%r3934, %r3932, %r3933;
	and.b32  	%r3935, %r3928, %r3903;
	not.b32 	%r3936, %r3928;
	and.b32  	%r3937, %r3878, %r3936;
	or.b32  	%r3938, %r3935, %r3937;
	add.s32 	%r3939, %r3938, %r3853;
	add.s32 	%r3940, %r3939, %r3934;
	add.s32 	%r3941, %r3940, %r97;
	add.s32 	%r3942, %r3941, %r2788;
	shf.l.wrap.b32 	%r3943, %r3929, %r3929, 30;
	shf.l.wrap.b32 	%r3944, %r3929, %r3929, 19;
	xor.b32  	%r3945, %r3943, %r3944;
	shf.l.wrap.b32 	%r3946, %r3929, %r3929, 10;
	xor.b32  	%r3947, %r3945, %r3946;
	xor.b32  	%r3948, %r3904, %r3879;
	and.b32  	%r3949, %r3929, %r3948;
	and.b32  	%r3950, %r3904, %r3879;
	xor.b32  	%r3951, %r3949, %r3950;
	add.s32 	%r3952, %r3947, %r3951;
	add.s32 	%r3953, %r3942, %r3854;
	add.s32 	%r3954, %r3952, %r3942;
	shf.l.wrap.b32 	%r3955, %r3953, %r3953, 26;
	shf.l.wrap.b32 	%r3956, %r3953, %r3953, 21;
	xor.b32  	%r3957, %r3955, %r3956;
	shf.l.wrap.b32 	%r3958, %r3953, %r3953, 7;
	xor.b32  	%r3959, %r3957, %r3958;
	and.b32  	%r3960, %r3953, %r3928;
	not.b32 	%r3961, %r3953;
	and.b32  	%r3962, %r3903, %r3961;
	or.b32  	%r3963, %r3960, %r3962;
	add.s32 	%r3964, %r3963, %r3878;
	add.s32 	%r3965, %r3964, %r3959;
	add.s32 	%r3966, %r3965, %r98;
	add.s32 	%r3967, %r3966, %r2801;
	shf.l.wrap.b32 	%r3968, %r3954, %r3954, 30;
	shf.l.wrap.b32 	%r3969, %r3954, %r3954, 19;
	xor.b32  	%r3970, %r3968, %r3969;
	shf.l.wrap.b32 	%r3971, %r3954, %r3954, 10;
	xor.b32  	%r3972, %r3970, %r3971;
	xor.b32  	%r3973, %r3929, %r3904;
	and.b32  	%r3974, %r3954, %r3973;
	and.b32  	%r3975, %r3929, %r3904;
	xor.b32  	%r3976, %r3974, %r3975;
	add.s32 	%r3977, %r3972, %r3976;
	add.s32 	%r3978, %r3967, %r3879;
	add.s32 	%r3979, %r3977, %r3967;
	shf.l.wrap.b32 	%r3980, %r3978, %r3978, 26;
	shf.l.wrap.b32 	%r3981, %r3978, %r3978, 21;
	xor.b32  	%r3982, %r3980, %r3981;
	shf.l.wrap.b32 	%r3983, %r3978, %r3978, 7;
	xor.b32  	%r3984, %r3982, %r3983;
	and.b32  	%r3985, %r3978, %r3953;
	not.b32 	%r3986, %r3978;
	and.b32  	%r3987, %r3928, %r3986;
	or.b32  	%r3988, %r3985, %r3987;
	add.s32 	%r3989, %r3988, %r3903;
	add.s32 	%r3990, %r3989, %r3984;
	add.s32 	%r3991, %r3990, %r99;
	add.s32 	%r3992, %r3991, %r2814;
	shf.l.wrap.b32 	%r3993, %r3979, %r3979, 30;
	shf.l.wrap.b32 	%r3994, %r3979, %r3979, 19;
	xor.b32  	%r3995, %r3993, %r3994;
	shf.l.wrap.b32 	%r3996, %r3979, %r3979, 10;
	xor.b32  	%r3997, %r3995, %r3996;
	xor.b32  	%r3998, %r3954, %r3929;
	and.b32  	%r3999, %r3979, %r3998;
	and.b32  	%r4000, %r3954, %r3929;
	xor.b32  	%r4001, %r3999, %r4000;
	add.s32 	%r4002, %r3997, %r4001;
	add.s32 	%r4003, %r3992, %r3904;
	add.s32 	%r4004, %r4002, %r3992;
	shf.l.wrap.b32 	%r4005, %r4003, %r4003, 26;
	shf.l.wrap.b32 	%r4006, %r4003, %r4003, 21;
	xor.b32  	%r4007, %r4005, %r4006;
	shf.l.wrap.b32 	%r4008, %r4003, %r4003, 7;
	xor.b32  	%r4009, %r4007, %r4008;
	and.b32  	%r4010, %r4003, %r3978;
	not.b32 	%r4011, %r4003;
	and.b32  	%r4012, %r3953, %r4011;
	or.b32  	%r4013, %r4010, %r4012;
	add.s32 	%r4014, %r4013, %r3928;
	add.s32 	%r4015, %r4014, %r4009;
	add.s32 	%r4016, %r4015, %r100;
	add.s32 	%r4017, %r4016, %r2827;
	shf.l.wrap.b32 	%r4018, %r4004, %r4004, 30;
	shf.l.wrap.b32 	%r4019, %r4004, %r4004, 19;
	xor.b32  	%r4020, %r4018, %r4019;
	shf.l.wrap.b32 	%r4021, %r4004, %r4004, 10;
	xor.b32  	%r4022, %r4020, %r4021;
	xor.b32  	%r4023, %r3979, %r3954;
	and.b32  	%r4024, %r4004, %r4023;
	and.b32  	%r4025, %r3979, %r3954;
	xor.b32  	%r4026, %r4024, %r4025;
	add.s32 	%r4027, %r4022, %r4026;
	add.s32 	%r4028, %r4017, %r3929;
	add.s32 	%r4029, %r4027, %r4017;
	shf.l.wrap.b32 	%r4030, %r4028, %r4028, 26;
	shf.l.wrap.b32 	%r4031, %r4028, %r4028, 21;
	xor.b32  	%r4032, %r4030, %r4031;
	shf.l.wrap.b32 	%r4033, %r4028, %r4028, 7;
	xor.b32  	%r4034, %r4032, %r4033;
	and.b32  	%r4035, %r4028, %r4003;
	not.b32 	%r4036, %r4028;
	and.b32  	%r4037, %r3978, %r4036;
	or.b32  	%r4038, %r4035, %r4037;
	add.s32 	%r4039, %r4038, %r3953;
	add.s32 	%r4040, %r4039, %r4034;
	add.s32 	%r4041, %r4040, %r101;
	add.s32 	%r4042, %r4041, %r2840;
	shf.l.wrap.b32 	%r4043, %r4029, %r4029, 30;
	shf.l.wrap.b32 	%r4044, %r4029, %r4029, 19;
	xor.b32  	%r4045, %r4043, %r4044;
	shf.l.wrap.b32 	%r4046, %r4029, %r4029, 10;
	xor.b32  	%r4047, %r4045, %r4046;
	xor.b32  	%r4048, %r4004, %r3979;
	and.b32  	%r4049, %r4029, %r4048;
	and.b32  	%r4050, %r4004, %r3979;
	xor.b32  	%r4051, %r4049, %r4050;
	add.s32 	%r4052, %r4047, %r4051;
	add.s32 	%r4053, %r4042, %r3954;
	add.s32 	%r4054, %r4052, %r4042;
	shf.l.wrap.b32 	%r4055, %r4053, %r4053, 26;
	shf.l.wrap.b32 	%r4056, %r4053, %r4053, 21;
	xor.b32  	%r4057, %r4055, %r4056;
	shf.l.wrap.b32 	%r4058, %r4053, %r4053, 7;
	xor.b32  	%r4059, %r4057, %r4058;
	and.b32  	%r4060, %r4053, %r4028;
	not.b32 	%r4061, %r4053;
	and.b32  	%r4062, %r4003, %r4061;
	or.b32  	%r4063, %r4060, %r4062;
	add.s32 	%r4064, %r4063, %r3978;
	add.s32 	%r4065, %r4064, %r4059;
	add.s32 	%r4066, %r4065, %r102;
	add.s32 	%r4067, %r4066, %r2853;
	shf.l.wrap.b32 	%r4068, %r4054, %r4054, 30;
	shf.l.wrap.b32 	%r4069, %r4054, %r4054, 19;
	xor.b32  	%r4070, %r4068, %r4069;
	shf.l.wrap.b32 	%r4071, %r4054, %r4054, 10;
	xor.b32  	%r4072, %r4070, %r4071;
	xor.b32  	%r4073, %r4029, %r4004;
	and.b32  	%r4074, %r4054, %r4073;
	and.b32  	%r4075, %r4029, %r4004;
	xor.b32  	%r4076, %r4074, %r4075;
	add.s32 	%r4077, %r4072, %r4076;
	add.s32 	%r4078, %r4067, %r3979;
	add.s32 	%r4079, %r4077, %r4067;
	shf.l.wrap.b32 	%r4080, %r4078, %r4078, 26;
	shf.l.wrap.b32 	%r4081, %r4078, %r4078, 21;
	xor.b32  	%r4082, %r4080, %r4081;
	shf.l.wrap.b32 	%r4083, %r4078, %r4078, 7;
	xor.b32  	%r4084, %r4082, %r4083;
	and.b32  	%r4085, %r4078, %r4053;
	not.b32 	%r4086, %r4078;
	and.b32  	%r4087, %r4028, %r4086;
	or.b32  	%r4088, %r4085, %r4087;
	add.s32 	%r4089, %r4088, %r4003;
	add.s32 	%r4090, %r4089, %r4084;
	add.s32 	%r4091, %r4090, %r103;
	add.s32 	%r4092, %r4091, %r2866;
	shf.l.wrap.b32 	%r4093, %r4079, %r4079, 30;
	shf.l.wrap.b32 	%r4094, %r4079, %r4079, 19;
	xor.b32  	%r4095, %r4093, %r4094;
	shf.l.wrap.b32 	%r4096, %r4079, %r4079, 10;
	xor.b32  	%r4097, %r4095, %r4096;
	xor.b32  	%r4098, %r4054, %r4029;
	and.b32  	%r4099, %r4079, %r4098;
	and.b32  	%r4100, %r4054, %r4029;
	xor.b32  	%r4101, %r4099, %r4100;
	add.s32 	%r4102, %r4097, %r4101;
	add.s32 	%r4103, %r4092, %r4004;
	add.s32 	%r4104, %r4102, %r4092;
	shf.l.wrap.b32 	%r4105, %r4103, %r4103, 26;
	shf.l.wrap.b32 	%r4106, %r4103, %r4103, 21;
	xor.b32  	%r4107, %r4105, %r4106;
	shf.l.wrap.b32 	%r4108, %r4103, %r4103, 7;
	xor.b32  	%r4109, %r4107, %r4108;
	and.b32  	%r4110, %r4103, %r4078;
	not.b32 	%r4111, %r4103;
	and.b32  	%r4112, %r4053, %r4111;
	or.b32  	%r4113, %r4110, %r4112;
	add.s32 	%r4114, %r4113, %r4028;
	add.s32 	%r4115, %r4114, %r4109;
	add.s32 	%r4116, %r4115, %r104;
	add.s32 	%r4117, %r4116, %r2879;
	shf.l.wrap.b32 	%r4118, %r4104, %r4104, 30;
	shf.l.wrap.b32 	%r4119, %r4104, %r4104, 19;
	xor.b32  	%r4120, %r4118, %r4119;
	shf.l.wrap.b32 	%r4121, %r4104, %r4104, 10;
	xor.b32  	%r4122, %r4120, %r4121;
	xor.b32  	%r4123, %r4079, %r4054;
	and.b32  	%r4124, %r4104, %r4123;
	and.b32  	%r4125, %r4079, %r4054;
	xor.b32  	%r4126, %r4124, %r4125;
	add.s32 	%r4127, %r4122, %r4126;
	add.s32 	%r4128, %r4117, %r4029;
	add.s32 	%r4129, %r4127, %r4117;
	shf.l.wrap.b32 	%r4130, %r4128, %r4128, 26;
	shf.l.wrap.b32 	%r4131, %r4128, %r4128, 21;
	xor.b32  	%r4132, %r4130, %r4131;
	shf.l.wrap.b32 	%r4133, %r4128, %r4128, 7;
	xor.b32  	%r4134, %r4132, %r4133;
	and.b32  	%r4135, %r4128, %r4103;
	not.b32 	%r4136, %r4128;
	and.b32  	%r4137, %r4078, %r4136;
	or.b32  	%r4138, %r4135, %r4137;
	add.s32 	%r4139, %r4138, %r4053;
	add.s32 	%r4140, %r4139, %r4134;
	add.s32 	%r4141, %r4140, %r105;
	add.s32 	%r4142, %r4141, %r2892;
	shf.l.wrap.b32 	%r4143, %r4129, %r4129, 30;
	shf.l.wrap.b32 	%r4144, %r4129, %r4129, 19;
	xor.b32  	%r4145, %r4143, %r4144;
	shf.l.wrap.b32 	%r4146, %r4129, %r4129, 10;
	xor.b32  	%r4147, %r4145, %r4146;
	xor.b32  	%r4148, %r4104, %r4079;
	and.b32  	%r4149, %r4129, %r4148;
	and.b32  	%r4150, %r4104, %r4079;
	xor.b32  	%r4151, %r4149, %r4150;
	add.s32 	%r4152, %r4147, %r4151;
	add.s32 	%r4153, %r4142, %r4054;
	add.s32 	%r4154, %r4152, %r4142;
	shf.l.wrap.b32 	%r4155, %r4153, %r4153, 26;
	shf.l.wrap.b32 	%r4156, %r4153, %r4153, 21;
	xor.b32  	%r4157, %r4155, %r4156;
	shf.l.wrap.b32 	%r4158, %r4153, %r4153, 7;
	xor.b32  	%r4159, %r4157, %r4158;
	and.b32  	%r4160, %r4153, %r4128;
	not.b32 	%r4161, %r4153;
	and.b32  	%r4162, %r4103, %r4161;
	or.b32  	%r4163, %r4160, %r4162;
	add.s32 	%r4164, %r4163, %r4078;
	add.s32 	%r4165, %r4164, %r4159;
	add.s32 	%r4166, %r4165, %r106;
	add.s32 	%r4167, %r4166, %r2905;
	shf.l.wrap.b32 	%r4168, %r4154, %r4154, 30;
	shf.l.wrap.b32 	%r4169, %r4154, %r4154, 19;
	xor.b32  	%r4170, %r4168, %r4169;
	shf.l.wrap.b32 	%r4171, %r4154, %r4154, 10;
	xor.b32  	%r4172, %r4170, %r4171;
	xor.b32  	%r4173, %r4129, %r4104;
	and.b32  	%r4174, %r4154, %r4173;
	and.b32  	%r4175, %r4129, %r4104;
	xor.b32  	%r4176, %r4174, %r4175;
	add.s32 	%r4177, %r4172, %r4176;
	add.s32 	%r4178, %r4167, %r4079;
	add.s32 	%r4179, %r4177, %r4167;
	shf.l.wrap.b32 	%r4180, %r4178, %r4178, 26;
	shf.l.wrap.b32 	%r4181, %r4178, %r4178, 21;
	xor.b32  	%r4182, %r4180, %r4181;
	shf.l.wrap.b32 	%r4183, %r4178, %r4178, 7;
	xor.b32  	%r4184, %r4182, %r4183;
	and.b32  	%r4185, %r4178, %r4153;
	not.b32 	%r4186, %r4178;
	and.b32  	%r4187, %r4128, %r4186;
	or.b32  	%r4188, %r4185, %r4187;
	add.s32 	%r4189, %r4188, %r4103;
	add.s32 	%r4190, %r4189, %r4184;
	add.s32 	%r4191, %r4190, %r107;
	add.s32 	%r4192, %r4191, %r2918;
	shf.l.wrap.b32 	%r4193, %r4179, %r4179, 30;
	shf.l.wrap.b32 	%r4194, %r4179, %r4179, 19;
	xor.b32  	%r4195, %r4193, %r4194;
	shf.l.wrap.b32 	%r4196, %r4179, %r4179, 10;
	xor.b32  	%r4197, %r4195, %r4196;
	xor.b32  	%r4198, %r4154, %r4129;
	and.b32  	%r4199, %r4179, %r4198;
	and.b32  	%r4200, %r4154, %r4129;
	xor.b32  	%r4201, %r4199, %r4200;
	add.s32 	%r4202, %r4197, %r4201;
	add.s32 	%r4203, %r4192, %r4104;
	add.s32 	%r4204, %r4202, %r4192;
	shf.l.wrap.b32 	%r4205, %r4203, %r4203, 26;
	shf.l.wrap.b32 	%r4206, %r4203, %r4203, 21;
	xor.b32  	%r4207, %r4205, %r4206;
	shf.l.wrap.b32 	%r4208, %r4203, %r4203, 7;
	xor.b32  	%r4209, %r4207, %r4208;
	and.b32  	%r4210, %r4203, %r4178;
	not.b32 	%r4211, %r4203;
	and.b32  	%r4212, %r4153, %r4211;
	or.b32  	%r4213, %r4210, %r4212;
	add.s32 	%r4214, %r4213, %r4128;
	add.s32 	%r4215, %r4214, %r4209;
	add.s32 	%r4216, %r4215, %r108;
	add.s32 	%r4217, %r4216, %r2931;
	shf.l.wrap.b32 	%r4218, %r4204, %r4204, 30;
	shf.l.wrap.b32 	%r4219, %r4204, %r4204, 19;
	xor.b32  	%r4220, %r4218, %r4219;
	shf.l.wrap.b32 	%r4221, %r4204, %r4204, 10;
	xor.b32  	%r4222, %r4220, %r4221;
	xor.b32  	%r4223, %r4179, %r4154;
	and.b32  	%r4224, %r4204, %r4223;
	and.b32  	%r4225, %r4179, %r4154;
	xor.b32  	%r4226, %r4224, %r4225;
	add.s32 	%r4227, %r4222, %r4226;
	add.s32 	%r4228, %r4217, %r4129;
	add.s32 	%r4229, %r4227, %r4217;
	shf.l.wrap.b32 	%r4230, %r4228, %r4228, 26;
	shf.l.wrap.b32 	%r4231, %r4228, %r4228, 21;
	xor.b32  	%r4232, %r4230, %r4231;
	shf.l.wrap.b32 	%r4233, %r4228, %r4228, 7;
	xor.b32  	%r4234, %r4232, %r4233;
	and.b32  	%r4235, %r4228, %r4203;
	not.b32 	%r4236, %r4228;
	and.b32  	%r4237, %r4178, %r4236;
	or.b32  	%r4238, %r4235, %r4237;
	add.s32 	%r4239, %r4238, %r4153;
	add.s32 	%r4240, %r4239, %r4234;
	add.s32 	%r4241, %r4240, %r109;
	add.s32 	%r4242, %r4241, %r2944;
	shf.l.wrap.b32 	%r4243, %r4229, %r4229, 30;
	shf.l.wrap.b32 	%r4244, %r4229, %r4229, 19;
	xor.b32  	%r4245, %r4243, %r4244;
	shf.l.wrap.b32 	%r4246, %r4229, %r4229, 10;
	xor.b32  	%r4247, %r4245, %r4246;
	xor.b32  	%r4248, %r4204, %r4179;
	and.b32  	%r4249, %r4229, %r4248;
	and.b32  	%r4250, %r4204, %r4179;
	xor.b32  	%r4251, %r4249, %r4250;
	add.s32 	%r4252, %r4247, %r4251;
	add.s32 	%r4253, %r4242, %r4154;
	add.s32 	%r4254, %r4252, %r4242;
	shf.l.wrap.b32 	%r4255, %r4253, %r4253, 26;
	shf.l.wrap.b32 	%r4256, %r4253, %r4253, 21;
	xor.b32  	%r4257, %r4255, %r4256;
	shf.l.wrap.b32 	%r4258, %r4253, %r4253, 7;
	xor.b32  	%r4259, %r4257, %r4258;
	and.b32  	%r4260, %r4253, %r4228;
	not.b32 	%r4261, %r4253;
	and.b32  	%r4262, %r4203, %r4261;
	or.b32  	%r4263, %r4260, %r4262;
	add.s32 	%r4264, %r4263, %r4178;
	add.s32 	%r4265, %r4264, %r4259;
	add.s32 	%r4266, %r4265, %r110;
	add.s32 	%r4267, %r4266, %r2957;
	shf.l.wrap.b32 	%r4268, %r4254, %r4254, 30;
	shf.l.wrap.b32 	%r4269, %r4254, %r4254, 19;
	xor.b32  	%r4270, %r4268, %r4269;
	shf.l.wrap.b32 	%r4271, %r4254, %r4254, 10;
	xor.b32  	%r4272, %r4270, %r4271;
	xor.b32  	%r4273, %r4229, %r4204;
	and.b32  	%r4274, %r4254, %r4273;
	and.b32  	%r4275, %r4229, %r4204;
	xor.b32  	%r4276, %r4274, %r4275;
	add.s32 	%r4277, %r4272, %r4276;
	add.s32 	%r4278, %r4267, %r4179;
	add.s32 	%r4279, %r4277, %r4267;
	shf.l.wrap.b32 	%r4280, %r4278, %r4278, 26;
	shf.l.wrap.b32 	%r4281, %r4278, %r4278, 21;
	xor.b32  	%r4282, %r4280, %r4281;
	shf.l.wrap.b32 	%r4283, %r4278, %r4278, 7;
	xor.b32  	%r4284, %r4282, %r4283;
	and.b32  	%r4285, %r4278, %r4253;
	not.b32 	%r4286, %r4278;
	and.b32  	%r4287, %r4228, %r4286;
	or.b32  	%r4288, %r4285, %r4287;
	add.s32 	%r4289, %r4288, %r4203;
	add.s32 	%r4290, %r4289, %r4284;
	add.s32 	%r4291, %r4290, %r111;
	add.s32 	%r4292, %r4291, %r2970;
	shf.l.wrap.b32 	%r4293, %r4279, %r4279, 30;
	shf.l.wrap.b32 	%r4294, %r4279, %r4279, 19;
	xor.b32  	%r4295, %r4293, %r4294;
	shf.l.wrap.b32 	%r4296, %r4279, %r4279, 10;
	xor.b32  	%r4297, %r4295, %r4296;
	xor.b32  	%r4298, %r4254, %r4229;
	and.b32  	%r4299, %r4279, %r4298;
	and.b32  	%r4300, %r4254, %r4229;
	xor.b32  	%r4301, %r4299, %r4300;
	add.s32 	%r4302, %r4297, %r4301;
	add.s32 	%r4303, %r4292, %r4204;
	add.s32 	%r4304, %r4302, %r4292;
	shf.l.wrap.b32 	%r4305, %r4303, %r4303, 26;
	shf.l.wrap.b32 	%r4306, %r4303, %r4303, 21;
	xor.b32  	%r4307, %r4305, %r4306;
	shf.l.wrap.b32 	%r4308, %r4303, %r4303, 7;
	xor.b32  	%r4309, %r4307, %r4308;
	and.b32  	%r4310, %r4303, %r4278;
	not.b32 	%r4311, %r4303;
	and.b32  	%r4312, %r4253, %r4311;
	or.b32  	%r4313, %r4310, %r4312;
	add.s32 	%r4314, %r4313, %r4228;
	add.s32 	%r4315, %r4314, %r4309;
	add.s32 	%r4316, %r4315, %r112;
	add.s32 	%r4317, %r4316, %r2983;
	shf.l.wrap.b32 	%r4318, %r4304, %r4304, 30;
	shf.l.wrap.b32 	%r4319, %r4304, %r4304, 19;
	xor.b32  	%r4320, %r4318, %r4319;
	shf.l.wrap.b32 	%r4321, %r4304, %r4304, 10;
	xor.b32  	%r4322, %r4320, %r4321;
	xor.b32  	%r4323, %r4279, %r4254;
	and.b32  	%r4324, %r4304, %r4323;
	and.b32  	%r4325, %r4279, %r4254;
	xor.b32  	%r4326, %r4324, %r4325;
	add.s32 	%r4327, %r4322, %r4326;
	add.s32 	%r4328, %r4317, %r4229;
	add.s32 	%r4329, %r4327, %r4317;
	shf.l.wrap.b32 	%r4330, %r4328, %r4328, 26;
	shf.l.wrap.b32 	%r4331, %r4328, %r4328, 21;
	xor.b32  	%r4332, %r4330, %r4331;
	shf.l.wrap.b32 	%r4333, %r4328, %r4328, 7;
	xor.b32  	%r4334, %r4332, %r4333;
	and.b32  	%r4335, %r4328, %r4303;
	not.b32 	%r4336, %r4328;
	and.b32  	%r4337, %r4278, %r4336;
	or.b32  	%r4338, %r4335, %r4337;
	add.s32 	%r4339, %r4338, %r4253;
	add.s32 	%r4340, %r4339, %r4334;
	add.s32 	%r4341, %r4340, %r113;
	add.s32 	%r4342, %r4341, %r2996;
	shf.l.wrap.b32 	%r4343, %r4329, %r4329, 30;
	shf.l.wrap.b32 	%r4344, %r4329, %r4329, 19;
	xor.b32  	%r4345, %r4343, %r4344;
	shf.l.wrap.b32 	%r4346, %r4329, %r4329, 10;
	xor.b32  	%r4347, %r4345, %r4346;
	xor.b32  	%r4348, %r4304, %r4279;
	and.b32  	%r4349, %r4329, %r4348;
	and.b32  	%r4350, %r4304, %r4279;
	xor.b32  	%r4351, %r4349, %r4350;
	add.s32 	%r4352, %r4347, %r4351;
	add.s32 	%r4353, %r4342, %r4254;
	add.s32 	%r4354, %r4352, %r4342;
	shf.l.wrap.b32 	%r4355, %r4353, %r4353, 26;
	shf.l.wrap.b32 	%r4356, %r4353, %r4353, 21;
	xor.b32  	%r4357, %r4355, %r4356;
	shf.l.wrap.b32 	%r4358, %r4353, %r4353, 7;
	xor.b32  	%r4359, %r4357, %r4358;
	and.b32  	%r4360, %r4353, %r4328;
	not.b32 	%r4361, %r4353;
	and.b32  	%r4362, %r4303, %r4361;
	or.b32  	%r4363, %r4360, %r4362;
	add.s32 	%r4364, %r4363, %r4278;
	add.s32 	%r4365, %r4364, %r4359;
	add.s32 	%r4366, %r4365, %r114;
	add.s32 	%r4367, %r4366, %r3009;
	shf.l.wrap.b32 	%r4368, %r4354, %r4354, 30;
	shf.l.wrap.b32 	%r4369, %r4354, %r4354, 19;
	xor.b32  	%r4370, %r4368, %r4369;
	shf.l.wrap.b32 	%r4371, %r4354, %r4354, 10;
	xor.b32  	%r4372, %r4370, %r4371;
	xor.b32  	%r4373, %r4329, %r4304;
	and.b32  	%r4374, %r4354, %r4373;
	and.b32  	%r4375, %r4329, %r4304;
	xor.b32  	%r4376, %r4374, %r4375;
	add.s32 	%r4377, %r4372, %r4376;
	add.s32 	%r4378, %r4367, %r4279;
	add.s32 	%r4379, %r4377, %r4367;
	shf.l.wrap.b32 	%r4380, %r4378, %r4378, 26;
	shf.l.wrap.b32 	%r4381, %r4378, %r4378, 21;
	xor.b32  	%r4382, %r4380, %r4381;
	shf.l.wrap.b32 	%r4383, %r4378, %r4378, 7;
	xor.b32  	%r4384, %r4382, %r4383;
	and.b32  	%r4385, %r4378, %r4353;
	not.b32 	%r4386, %r4378;
	and.b32  	%r4387, %r4328, %r4386;
	or.b32  	%r4388, %r4385, %r4387;
	add.s32 	%r4389, %r4388, %r4303;
	add.s32 	%r4390, %r4389, %r4384;
	add.s32 	%r4391, %r4390, %r115;
	add.s32 	%r4392, %r4391, %r3022;
	shf.l.wrap.b32 	%r4393, %r4379, %r4379, 30;
	shf.l.wrap.b32 	%r4394, %r4379, %r4379, 19;
	xor.b32  	%r4395, %r4393, %r4394;
	shf.l.wrap.b32 	%r4396, %r4379, %r4379, 10;
	xor.b32  	%r4397, %r4395, %r4396;
	xor.b32  	%r4398, %r4354, %r4329;
	and.b32  	%r4399, %r4379, %r4398;
	and.b32  	%r4400, %r4354, %r4329;
	xor.b32  	%r4401, %r4399, %r4400;
	add.s32 	%r4402, %r4397, %r4401;
	add.s32 	%r4403, %r4392, %r4304;
	add.s32 	%r4404, %r4402, %r4392;
	shf.l.wrap.b32 	%r4405, %r4403, %r4403, 26;
	shf.l.wrap.b32 	%r4406, %r4403, %r4403, 21;
	xor.b32  	%r4407, %r4405, %r4406;
	shf.l.wrap.b32 	%r4408, %r4403, %r4403, 7;
	xor.b32  	%r4409, %r4407, %r4408;
	and.b32  	%r4410, %r4403, %r4378;
	not.b32 	%r4411, %r4403;
	and.b32  	%r4412, %r4353, %r4411;
	or.b32  	%r4413, %r4410, %r4412;
	add.s32 	%r4414, %r4413, %r4328;
	add.s32 	%r4415, %r4414, %r4409;
	add.s32 	%r4416, %r4415, %r116;
	add.s32 	%r4417, %r4416, %r3035;
	shf.l.wrap.b32 	%r4418, %r4404, %r4404, 30;
	shf.l.wrap.b32 	%r4419, %r4404, %r4404, 19;
	xor.b32  	%r4420, %r4418, %r4419;
	shf.l.wrap.b32 	%r4421, %r4404, %r4404, 10;
	xor.b32  	%r4422, %r4420, %r4421;
	xor.b32  	%r4423, %r4379, %r4354;
	and.b32  	%r4424, %r4404, %r4423;
	and.b32  	%r4425, %r4379, %r4354;
	xor.b32  	%r4426, %r4424, %r4425;
	add.s32 	%r4427, %r4422, %r4426;
	add.s32 	%r4428, %r4427, %r4417;
	add.s32 	%r4429, %r4428, 1779033703;
	shr.u32 	%r4430, %r4429, 24;
	cvt.u16.u32 	%rs539, %r4430;
	setp.ne.s16 	%p218, %rs538, %rs539;
	@%p218 bra 	$L__BB0_26;
	ld.shared.u16 	%rs540, [%r119+4];
	atom.global.add.u64 	%rd89, [%rd35], 1;
	shr.u16 	%rs541, %rs540, 8;
	and.b16  	%rs542, %rs541, 4;
	or.b16  	%rs543, %rs23, %rs542;
	and.b16  	%rs544, %rs541, 2;
	or.b16  	%rs545, %rs543, %rs544;
	and.b16  	%rs546, %rs541, 1;
	or.b16  	%rs547, %rs545, %rs546;
	and.b16  	%rs548, %rs540, 255;
	cvt.u32.u16 	%r4431, %rs547;
	and.b32  	%r4432, %r4431, 255;
	or.b32  	%r4433, %r120, %r4432;
	shf.l.wrap.b32 	%r4434, %r4433, %r4433, 25;
	shf.l.wrap.b32 	%r4435, %r120, %r4433, 14;
	xor.b32  	%r4436, %r4434, %r4435;
	shr.u32 	%r4437, %r4433, 3;
	xor.b32  	%r4438, %r4436, %r4437;
	add.s32 	%r4439, %r127, %r4438;
	add.s32 	%r4440, %r128, %r4433;
	add.s32 	%r4441, %r4440, 285220864;
	shf.l.wrap.b32 	%r4442, %r4439, %r4439, 15;
	shf.l.wrap.b32 	%r4443, %r4439, %r4439, 13;
	xor.b32  	%r4444, %r4442, %r4443;
	shr.u32 	%r4445, %r4439, 10;
	xor.b32  	%r4446, %r4444, %r4445;
	add.s32 	%r4447, %r4446, %r122;
	xor.b32  	%r4448, %r4447, -2147483648;
	shf.l.wrap.b32 	%r4449, %r4441, %r4441, 15;
	shf.l.wrap.b32 	%r4450, %r4441, %r4441, 13;
	xor.b32  	%r4451, %r4449, %r4450;
	shr.u32 	%r4452, %r4441, 10;
	xor.b32  	%r4453, %r4451, %r4452;
	add.s32 	%r4454, %r4453, %r123;
	shf.l.wrap.b32 	%r4455, %r4448, %r4447, 15;
	shf.l.wrap.b32 	%r4456, %r4448, %r4447, 13;
	xor.b32  	%r4457, %r4455, %r4456;
	shr.u32 	%r4458, %r4448, 10;
	xor.b32  	%r4459, %r4457, %r4458;
	add.s32 	%r4460, %r4459, %r124;
	shf.l.wrap.b32 	%r4461, %r4454, %r4454, 15;
	shf.l.wrap.b32 	%r4462, %r4454, %r4454, 13;
	xor.b32  	%r4463, %r4461, %r4462;
	shr.u32 	%r4464, %r4454, 10;
	xor.b32  	%r4465, %r4463, %r4464;
	add.s32 	%r4466, %r4465, %r125;
	shf.l.wrap.b32 	%r4467, %r4460, %r4460, 15;
	shf.l.wrap.b32 	%r4468, %r4460, %r4460, 13;
	xor.b32  	%r4469, %r4467, %r4468;
	shr.u32 	%r4470, %r4460, 10;
	xor.b32  	%r4471, %r4469, %r4470;
	add.s32 	%r4472, %r4471, %r126;
	shf.l.wrap.b32 	%r4473, %r4466, %r4466, 15;
	shf.l.wrap.b32 	%r4474, %r4466, %r4466, 13;
	xor.b32  	%r4475, %r4473, %r4474;
	shr.u32 	%r4476, %r4466, 10;
	xor.b32  	%r4477, %r4475, %r4476;
	add.s32 	%r4478, %r4477, %r4439;
	shf.l.wrap.b32 	%r4479, %r4472, %r4472, 15;
	shf.l.wrap.b32 	%r4480, %r4472, %r4472, 13;
	xor.b32  	%r4481, %r4479, %r4480;
	shr.u32 	%r4482, %r4472, 10;
	xor.b32  	%r4483, %r4481, %r4482;
	add.s32 	%r4484, %r4483, %r4441;
	add.s32 	%r4485, %r4484, 4194338;
	shf.l.wrap.b32 	%r4486, %r4478, %r4478, 15;
	shf.l.wrap.b32 	%r4487, %r4478, %r4478, 13;
	xor.b32  	%r4488, %r4486, %r4487;
	shr.u32 	%r4489, %r4478, 10;
	xor.b32  	%r4490, %r4488, %r4489;
	add.s32 	%r4491, %r4490, %r4448;
	add.s32 	%r4492, %r4491, %r129;
	add.s32 	%r4493, %r4492, 256;
	shf.l.wrap.b32 	%r4494, %r4485, %r4485, 15;
	shf.l.wrap.b32 	%r4495, %r4485, %r4485, 13;
	xor.b32  	%r4496, %r4494, %r4495;
	shr.u32 	%r4497, %r4485, 10;
	xor.b32  	%r4498, %r4496, %r4497;
	add.s32 	%r4499, %r4498, %r4454;
	add.s32 	%r4500, %r4499, %r121;
	add.s32 	%r4501, %r4500, %r130;
	shf.l.wrap.b32 	%r4502, %r4493, %r4493, 15;
	shf.l.wrap.b32 	%r4503, %r4493, %r4493, 13;
	xor.b32  	%r4504, %r4502, %r4503;
	shr.u32 	%r4505, %r4493, 10;
	xor.b32  	%r4506, %r4504, %r4505;
	add.s32 	%r4507, %r4506, %r4460;
	add.s32 	%r4508, %r4507, %r122;
	add.s32 	%r4509, %r4508, %r131;
	shf.l.wrap.b32 	%r4510, %r4501, %r4501, 15;
	shf.l.wrap.b32 	%r4511, %r4501, %r4501, 13;
	xor.b32  	%r4512, %r4510, %r4511;
	shr.u32 	%r4513, %r4501, 10;
	xor.b32  	%r4514, %r4512, %r4513;
	add.s32 	%r4515, %r4514, %r4466;
	add.s32 	%r4516, %r4515, %r123;
	add.s32 	%r4517, %r4516, %r132;
	shf.l.wrap.b32 	%r4518, %r4509, %r4509, 15;
	shf.l.wrap.b32 	%r4519, %r4509, %r4509, 13;
	xor.b32  	%r4520, %r4518, %r4519;
	shr.u32 	%r4521, %r4509, 10;
	xor.b32  	%r4522, %r4520, %r4521;
	add.s32 	%r4523, %r4522, %r4472;
	add.s32 	%r4524, %r4523, %r124;
	add.s32 	%r4525, %r4524, %r133;
	shf.l.wrap.b32 	%r4526, %r4517, %r4517, 15;
	shf.l.wrap.b32 	%r4527, %r4517, %r4517, 13;
	xor.b32  	%r4528, %r4526, %r4527;
	shr.u32 	%r4529, %r4517, 10;
	xor.b32  	%r4530, %r4528, %r4529;
	add.s32 	%r4531, %r4530, %r4478;
	add.s32 	%r4532, %r4531, %r125;
	add.s32 	%r4533, %r4532, %r134;
	shf.l.wrap.b32 	%r4534, %r4525, %r4525, 15;
	shf.l.wrap.b32 	%r4535, %r4525, %r4525, 13;
	xor.b32  	%r4536, %r4534, %r4535;
	shr.u32 	%r4537, %r4525, 10;
	xor.b32  	%r4538, %r4536, %r4537;
	add.s32 	%r4539, %r4538, %r4485;
	shf.l.wrap.b32 	%r4540, %r4439, %r4439, 25;
	shf.l.wrap.b32 	%r4541, %r4439, %r4439, 14;
	xor.b32  	%r4542, %r4540, %r4541;
	shr.u32 	%r4543, %r4439, 3;
	xor.b32  	%r4544, %r4542, %r4543;
	add.s32 	%r4545, %r4539, %r126;
	add.s32 	%r4546, %r4545, %r4544;
	shf.l.wrap.b32 	%r4547, %r4533, %r4533, 15;
	shf.l.wrap.b32 	%r4548, %r4533, %r4533, 13;
	xor.b32  	%r4549, %r4547, %r4548;
	shr.u32 	%r4550, %r4533, 10;
	xor.b32  	%r4551, %r4549, %r4550;
	add.s32 	%r4552, %r4551, %r4493;
	shf.l.wrap.b32 	%r4553, %r4441, %r4441, 25;
	shf.l.wrap.b32 	%r4554, %r4441, %r4441, 14;
	xor.b32  	%r4555, %r4553, %r4554;
	shr.u32 	%r4556, %r4441, 3;
	xor.b32  	%r4557, %r4555, %r4556;
	add.s32 	%r4558, %r4552, %r4439;
	add.s32 	%r4559, %r4558, %r4557;
	shf.l.wrap.b32 	%r4560, %r4546, %r4546, 15;
	shf.l.wrap.b32 	%r4561, %r4546, %r4546, 13;
	xor.b32  	%r4562, %r4560, %r4561;
	shr.u32 	%r4563, %r4546, 10;
	xor.b32  	%r4564, %r4562, %r4563;
	add.s32 	%r4565, %r4564, %r4501;
	shf.l.wrap.b32 	%r4566, %r4448, %r4447, 25;
	shf.l.wrap.b32 	%r4567, %r4448, %r4447, 14;
	xor.b32  	%r4568, %r4566, %r4567;
	shr.u32 	%r4569, %r4448, 3;
	xor.b32  	%r4570, %r4568, %r4569;
	add.s32 	%r4571, %r4565, %r4441;
	add.s32 	%r4572, %r4571, %r4570;
	shf.l.wrap.b32 	%r4573, %r4559, %r4559, 15;
	shf.l.wrap.b32 	%r4574, %r4559, %r4559, 13;
	xor.b32  	%r4575, %r4573, %r4574;
	shr.u32 	%r4576, %r4559, 10;
	xor.b32  	%r4577, %r4575, %r4576;
	add.s32 	%r4578, %r4577, %r4509;
	shf.l.wrap.b32 	%r4579, %r4454, %r4454, 25;
	shf.l.wrap.b32 	%r4580, %r4454, %r4454, 14;
	xor.b32  	%r4581, %r4579, %r4580;
	shr.u32 	%r4582, %r4454, 3;
	xor.b32  	%r4583, %r4581, %r4582;
	add.s32 	%r4584, %r4578, %r4448;
	add.s32 	%r4585, %r4584, %r4583;
	shf.l.wrap.b32 	%r4586, %r4572, %r4572, 15;
	shf.l.wrap.b32 	%r4587, %r4572, %r4572, 13;
	xor.b32  	%r4588, %r4586, %r4587;
	shr.u32 	%r4589, %r4572, 10;
	xor.b32  	%r4590, %r4588, %r4589;
	add.s32 	%r4591, %r4590, %r4517;
	shf.l.wrap.b32 	%r4592, %r4460, %r4460, 25;
	shf.l.wrap.b32 	%r4593, %r4460, %r4460, 14;
	xor.b32  	%r4594, %r4592, %r4593;
	shr.u32 	%r4595, %r4460, 3;
	xor.b32  	%r4596, %r4594, %r4595;
	add.s32 	%r4597, %r4591, %r4454;
	add.s32 	%r4598, %r4597, %r4596;
	shf.l.wrap.b32 	%r4599, %r4585, %r4585, 15;
	shf.l.wrap.b32 	%r4600, %r4585, %r4585, 13;
	xor.b32  	%r4601, %r4599, %r4600;
	shr.u32 	%r4602, %r4585, 10;
	xor.b32  	%r4603, %r4601, %r4602;
	add.s32 	%r4604, %r4603, %r4525;
	shf.l.wrap.b32 	%r4605, %r4466, %r4466, 25;
	shf.l.wrap.b32 	%r4606, %r4466, %r4466, 14;
	xor.b32  	%r4607, %r4605, %r4606;
	shr.u32 	%r4608, %r4466, 3;
	xor.b32  	%r4609, %r4607, %r4608;
	add.s32 	%r4610, %r4604, %r4460;
	add.s32 	%r4611, %r4610, %r4609;
	shf.l.wrap.b32 	%r4612, %r4598, %r4598, 15;
	shf.l.wrap.b32 	%r4613, %r4598, %r4598, 13;
	xor.b32  	%r4614, %r4612, %r4613;
	shr.u32 	%r4615, %r4598, 10;
	xor.b32  	%r4616, %r4614, %r4615;
	add.s32 	%r4617, %r4616, %r4533;
	shf.l.wrap.b32 	%r4618, %r4472, %r4472, 25;
	shf.l.wrap.b32 	%r4619, %r4472, %r4472, 14;
	xor.b32  	%r4620, %r4618, %r4619;
	shr.u32 	%r4621, %r4472, 3;
	xor.b32  	%r4622, %r4620, %r4621;
	add.s32 	%r4623, %r4617, %r4466;
	add.s32 	%r4624, %r4623, %r4622;
	shf.l.wrap.b32 	%r4625, %r4611, %r4611, 15;
	shf.l.wrap.b32 	%r4626, %r4611, %r4611, 13;
	xor.b32  	%r4627, %r4625, %r4626;
	shr.u32 	%r4628, %r4611, 10;
	xor.b32  	%r4629, %r4627, %r4628;
	add.s32 	%r4630, %r4629, %r4546;
	shf.l.wrap.b32 	%r4631, %r4478, %r4478, 25;
	shf.l.wrap.b32 	%r4632, %r4478, %r4478, 14;
	xor.b32  	%r4633, %r4631, %r4632;
	shr.u32 	%r4634, %r4478, 3;
	xor.b32  	%r4635, %r4633, %r4634;
	add.s32 	%r4636, %r4630, %r4472;
	add.s32 	%r4637, %r4636, %r4635;
	shf.l.wrap.b32 	%r4638, %r4624, %r4624, 15;
	shf.l.wrap.b32 	%r4639, %r4624, %r4624, 13;
	xor.b32  	%r4640, %r4638, %r4639;
	shr.u32 	%r4641, %r4624, 10;
	xor.b32  	%r4642, %r4640, %r4641;
	add.s32 	%r4643, %r4642, %r4559;
	shf.l.wrap.b32 	%r4644, %r4485, %r4485, 25;
	shf.l.wrap.b32 	%r4645, %r4485, %r4485, 14;
	xor.b32  	%r4646, %r4644, %r4645;
	shr.u32 	%r4647, %r4485, 3;
	xor.b32  	%r4648, %r4646, %r4647;
	add.s32 	%r4649, %r4643, %r4478;
	add.s32 	%r4650, %r4649, %r4648;
	shf.l.wrap.b32 	%r4651, %r4637, %r4637, 15;
	shf.l.wrap.b32 	%r4652, %r4637, %r4637, 13;
	xor.b32  	%r4653, %r4651, %r4652;
	shr.u32 	%r4654, %r4637, 10;
	xor.b32  	%r4655, %r4653, %r4654;
	add.s32 	%r4656, %r4655, %r4572;
	shf.l.wrap.b32 	%r4657, %r4493, %r4493, 25;
	shf.l.wrap.b32 	%r4658, %r4493, %r4493, 14;
	xor.b32  	%r4659, %r4657, %r4658;
	shr.u32 	%r4660, %r4493, 3;
	xor.b32  	%r4661, %r4659, %r4660;
	add.s32 	%r4662, %r4656, %r4485;
	add.s32 	%r4663, %r4662, %r4661;
	shf.l.wrap.b32 	%r4664, %r4650, %r4650, 15;
	shf.l.wrap.b32 	%r4665, %r4650, %r4650, 13;
	xor.b32  	%r4666, %r4664, %r4665;
	shr.u32 	%r4667, %r4650, 10;
	xor.b32  	%r4668, %r4666, %r4667;
	add.s32 	%r4669, %r4668, %r4585;
	shf.l.wrap.b32 	%r4670, %r4501, %r4501, 25;
	shf.l.wrap.b32 	%r4671, %r4501, %r4501, 14;
	xor.b32  	%r4672, %r4670, %r4671;
	shr.u32 	%r4673, %r4501, 3;
	xor.b32  	%r4674, %r4672, %r4673;
	add.s32 	%r4675, %r4669, %r4493;
	add.s32 	%r4676, %r4675, %r4674;
	shf.l.wrap.b32 	%r4677, %r4663, %r4663, 15;
	shf.l.wrap.b32 	%r4678, %r4663, %r4663, 13;
	xor.b32  	%r4679, %r4677, %r4678;
	shr.u32 	%r4680, %r4663, 10;
	xor.b32  	%r4681, %r4679, %r4680;
	add.s32 	%r4682, %r4681, %r4598;
	shf.l.wrap.b32 	%r4683, %r4509, %r4509, 25;
	shf.l.wrap.b32 	%r4684, %r4509, %r4509, 14;
	xor.b32  	%r4685, %r4683, %r4684;
	shr.u32 	%r4686, %r4509, 3;
	xor.b32  	%r4687, %r4685, %r4686;
	add.s32 	%r4688, %r4682, %r4501;
	add.s32 	%r4689, %r4688, %r4687;
	shf.l.wrap.b32 	%r4690, %r4676, %r4676, 15;
	shf.l.wrap.b32 	%r4691, %r4676, %r4676, 13;
	xor.b32  	%r4692, %r4690, %r4691;
	shr.u32 	%r4693, %r4676, 10;
	xor.b32  	%r4694, %r4692, %r4693;
	add.s32 	%r4695, %r4694, %r4611;
	shf.l.wrap.b32 	%r4696, %r4517, %r4517, 25;
	shf.l.wrap.b32 	%r4697, %r4517, %r4517, 14;
	xor.b32  	%r4698, %r4696, %r4697;
	shr.u32 	%r4699, %r4517, 3;
	xor.b32  	%r4700, %r4698, %r4699;
	add.s32 	%r4701, %r4695, %r4509;
	add.s32 	%r4702, %r4701, %r4700;
	shf.l.wrap.b32 	%r4703, %r4689, %r4689, 15;
	shf.l.wrap.b32 	%r4704, %r4689, %r4689, 13;
	xor.b32  	%r4705, %r4703, %r4704;
	shr.u32 	%r4706, %r4689, 10;
	xor.b32  	%r4707, %r4705, %r4706;
	add.s32 	%r4708, %r4707, %r4624;
	shf.l.wrap.b32 	%r4709, %r4525, %r4525, 25;
	shf.l.wrap.b32 	%r4710, %r4525, %r4525, 14;
	xor.b32  	%r4711, %r4709, %r4710;
	shr.u32 	%r4712, %r4525, 3;
	xor.b32  	%r4713, %r4711, %r4712;
	add.s32 	%r4714, %r4708, %r4517;
	add.s32 	%r4715, %r4714, %r4713;
	shf.l.wrap.b32 	%r4716, %r4702, %r4702, 15;
	shf.l.wrap.b32 	%r4717, %r4702, %r4702, 13;
	xor.b32  	%r4718, %r4716, %r4717;
	shr.u32 	%r4719, %r4702, 10;
	xor.b32  	%r4720, %r4718, %r4719;
	add.s32 	%r4721, %r4720, %r4637;
	shf.l.wrap.b32 	%r4722, %r4533, %r4533, 25;
	shf.l.wrap.b32 	%r4723, %r4533, %r4533, 14;
	xor.b32  	%r4724, %r4722, %r4723;
	shr.u32 	%r4725, %r4533, 3;
	xor.b32  	%r4726, %r4724, %r4725;
	add.s32 	%r4727, %r4721, %r4525;
	add.s32 	%r4728, %r4727, %r4726;
	shf.l.wrap.b32 	%r4729, %r4715, %r4715, 15;
	shf.l.wrap.b32 	%r4730, %r4715, %r4715, 13;
	xor.b32  	%r4731, %r4729, %r4730;
	shr.u32 	%r4732, %r4715, 10;
	xor.b32  	%r4733, %r4731, %r4732;
	add.s32 	%r4734, %r4733, %r4650;
	shf.l.wrap.b32 	%r4735, %r4546, %r4546, 25;
	shf.l.wrap.b32 	%r4736, %r4546, %r4546, 14;
	xor.b32  	%r4737, %r4735, %r4736;
	shr.u32 	%r4738, %r4546, 3;
	xor.b32  	%r4739, %r4737, %r4738;
	add.s32 	%r4740, %r4734, %r4533;
	add.s32 	%r4741, %r4740, %r4739;
	shf.l.wrap.b32 	%r4742, %r4728, %r4728, 15;
	shf.l.wrap.b32 	%r4743, %r4728, %r4728, 13;
	xor.b32  	%r4744, %r4742, %r4743;
	shr.u32 	%r4745, %r4728, 10;
	xor.b32  	%r4746, %r4744, %r4745;
	add.s32 	%r4747, %r4746, %r4663;
	shf.l.wrap.b32 	%r4748, %r4559, %r4559, 25;
	shf.l.wrap.b32 	%r4749, %r4559, %r4559, 14;
	xor.b32  	%r4750, %r4748, %r4749;
	shr.u32 	%r4751, %r4559, 3;
	xor.b32  	%r4752, %r4750, %r4751;
	add.s32 	%r4753, %r4747, %r4546;
	add.s32 	%r4754, %r4753, %r4752;
	shf.l.wrap.b32 	%r4755, %r4741, %r4741, 15;
	shf.l.wrap.b32 	%r4756, %r4741, %r4741, 13;
	xor.b32  	%r4757, %r4755, %r4756;
	shr.u32 	%r4758, %r4741, 10;
	xor.b32  	%r4759, %r4757, %r4758;
	add.s32 	%r4760, %r4759, %r4676;
	shf.l.wrap.b32 	%r4761, %r4572, %r4572, 25;
	shf.l.wrap.b32 	%r4762, %r4572, %r4572, 14;
	xor.b32  	%r4763, %r4761, %r4762;
	shr.u32 	%r4764, %r4572, 3;
	xor.b32  	%r4765, %r4763, %r4764;
	add.s32 	%r4766, %r4760, %r4559;
	add.s32 	%r4767, %r4766, %r4765;
	shf.l.wrap.b32 	%r4768, %r4754, %r4754, 15;
	shf.l.wrap.b32 	%r4769, %r4754, %r4754, 13;
	xor.b32  	%r4770, %r4768, %r4769;
	shr.u32 	%r4771, %r4754, 10;
	xor.b32  	%r4772, %r4770, %r4771;
	add.s32 	%r4773, %r4772, %r4689;
	shf.l.wrap.b32 	%r4774, %r4585, %r4585, 25;
	shf.l.wrap.b32 	%r4775, %r4585, %r4585, 14;
	xor.b32  	%r4776, %r4774, %r4775;
	shr.u32 	%r4777, %r4585, 3;
	xor.b32  	%r4778, %r4776, %r4777;
	add.s32 	%r4779, %r4773, %r4572;
	add.s32 	%r4780, %r4779, %r4778;
	shf.l.wrap.b32 	%r4781, %r4767, %r4767, 15;
	shf.l.wrap.b32 	%r4782, %r4767, %r4767, 13;
	xor.b32  	%r4783, %r4781, %r4782;
	shr.u32 	%r4784, %r4767, 10;
	xor.b32  	%r4785, %r4783, %r4784;
	add.s32 	%r4786, %r4785, %r4702;
	shf.l.wrap.b32 	%r4787, %r4598, %r4598, 25;
	shf.l.wrap.b32 	%r4788, %r4598, %r4598, 14;
	xor.b32  	%r4789, %r4787, %r4788;
	shr.u32 	%r4790, %r4598, 3;
	xor.b32  	%r4791, %r4789, %r4790;
	add.s32 	%r4792, %r4786, %r4585;
	add.s32 	%r4793, %r4792, %r4791;
	shf.l.wrap.b32 	%r4794, %r4780, %r4780, 15;
	shf.l.wrap.b32 	%r4795, %r4780, %r4780, 13;
	xor.b32  	%r4796, %r4794, %r4795;
	shr.u32 	%r4797, %r4780, 10;
	xor.b32  	%r4798, %r4796, %r4797;
	add.s32 	%r4799, %r4798, %r4715;
	shf.l.wrap.b32 	%r4800, %r4611, %r4611, 25;
	shf.l.wrap.b32 	%r4801, %r4611, %r4611, 14;
	xor.b32  	%r4802, %r4800, %r4801;
	shr.u32 	%r4803, %r4611, 3;
	xor.b32  	%r4804, %r4802, %r4803;
	add.s32 	%r4805, %r4799, %r4598;
	add.s32 	%r4806, %r4805, %r4804;
	shf.l.wrap.b32 	%r4807, %r4793, %r4793, 15;
	shf.l.wrap.b32 	%r4808, %r4793, %r4793, 13;
	xor.b32  	%r4809, %r4807, %r4808;
	shr.u32 	%r4810, %r4793, 10;
	xor.b32  	%r4811, %r4809, %r4810;
	add.s32 	%r4812, %r4811, %r4728;
	shf.l.wrap.b32 	%r4813, %r4624, %r4624, 25;
	shf.l.wrap.b32 	%r4814, %r4624, %r4624, 14;
	xor.b32  	%r4815, %r4813, %r4814;
	shr.u32 	%r4816, %r4624, 3;
	xor.b32  	%r4817, %r4815, %r4816;
	add.s32 	%r4818, %r4812, %r4611;
	add.s32 	%r4819, %r4818, %r4817;
	shf.l.wrap.b32 	%r4820, %r4806, %r4806, 15;
	shf.l.wrap.b32 	%r4821, %r4806, %r4806, 13;
	xor.b32  	%r4822, %r4820, %r4821;
	shr.u32 	%r4823, %r4806, 10;
	xor.b32  	%r4824, %r4822, %r4823;
	add.s32 	%r4825, %r4824, %r4741;
	shf.l.wrap.b32 	%r4826, %r4637, %r4637, 25;
	shf.l.wrap.b32 	%r4827, %r4637, %r4637, 14;
	xor.b32  	%r4828, %r4826, %r4827;
	shr.u32 	%r4829, %r4637, 3;
	xor.b32  	%r4830, %r4828, %r4829;
	add.s32 	%r4831, %r4825, %r4624;
	add.s32 	%r4832, %r4831, %r4830;
	shf.l.wrap.b32 	%r4833, %r4819, %r4819, 15;
	shf.l.wrap.b32 	%r4834, %r4819, %r4819, 13;
	xor.b32  	%r4835, %r4833, %r4834;
	shr.u32 	%r4836, %r4819, 10;
	xor.b32  	%r4837, %r4835, %r4836;
	add.s32 	%r4838, %r4837, %r4754;
	shf.l.wrap.b32 	%r4839, %r4650, %r4650, 25;
	shf.l.wrap.b32 	%r4840, %r4650, %r4650, 14;
	xor.b32  	%r4841, %r4839, %r4840;
	shr.u32 	%r4842, %r4650, 3;
	xor.b32  	%r4843, %r4841, %r4842;
	add.s32 	%r4844, %r4838, %r4637;
	add.s32 	%r4845, %r4844, %r4843;
	shf.l.wrap.b32 	%r4846, %r4832, %r4832, 15;
	shf.l.wrap.b32 	%r4847, %r4832, %r4832, 13;
	xor.b32  	%r4848, %r4846, %r4847;
	shr.u32 	%r4849, %r4832, 10;
	xor.b32  	%r4850, %r4848, %r4849;
	add.s32 	%r4851, %r4850, %r4767;
	shf.l.wrap.b32 	%r4852, %r4663, %r4663, 25;
	shf.l.wrap.b32 	%r4853, %r4663, %r4663, 14;
	xor.b32  	%r4854, %r4852, %r4853;
	shr.u32 	%r4855, %r4663, 3;
	xor.b32  	%r4856, %r4854, %r4855;
	add.s32 	%r4857, %r4851, %r4650;
	add.s32 	%r4858, %r4857, %r4856;
	shf.l.wrap.b32 	%r4859, %r4845, %r4845, 15;
	shf.l.wrap.b32 	%r4860, %r4845, %r4845, 13;
	xor.b32  	%r4861, %r4859, %r4860;
	shr.u32 	%r4862, %r4845, 10;
	xor.b32  	%r4863, %r4861, %r4862;
	add.s32 	%r4864, %r4863, %r4780;
	shf.l.wrap.b32 	%r4865, %r4676, %r4676, 25;
	shf.l.wrap.b32 	%r4866, %r4676, %r4676, 14;
	xor.b32  	%r4867, %r4865, %r4866;
	shr.u32 	%r4868, %r4676, 3;
	xor.b32  	%r4869, %r4867, %r4868;
	add.s32 	%r4870, %r4864, %r4663;
	add.s32 	%r4871, %r4870, %r4869;
	shf.l.wrap.b32 	%r4872, %r4858, %r4858, 15;
	shf.l.wrap.b32 	%r4873, %r4858, %r4858, 13;
	xor.b32  	%r4874, %r4872, %r4873;
	shr.u32 	%r4875, %r4858, 10;
	xor.b32  	%r4876, %r4874, %r4875;
	add.s32 	%r4877, %r4876, %r4793;
	shf.l.wrap.b32 	%r4878, %r4689, %r4689, 25;
	shf.l.wrap.b32 	%r4879, %r4689, %r4689, 14;
	xor.b32  	%r4880, %r4878, %r4879;
	shr.u32 	%r4881, %r4689, 3;
	xor.b32  	%r4882, %r4880, %r4881;
	add.s32 	%r4883, %r4877, %r4676;
	add.s32 	%r4884, %r4883, %r4882;
	add.s32 	%r4885, %r142, %r4433;
	add.s32 	%r4886, %r4885, %r135;
	add.s32 	%r4887, %r143, %r4885;
	shf.l.wrap.b32 	%r4888, %r4886, %r4886, 26;
	shf.l.wrap.b32 	%r4889, %r4886, %r4886, 21;
	xor.b32  	%r4890, %r4888, %r4889;
	shf.l.wrap.b32 	%r4891, %r4886, %r4886, 7;
	xor.b32  	%r4892, %r4890, %r4891;
	and.b32  	%r4893, %r4886, %r140;
	not.b32 	%r4894, %r4886;
	and.b32  	%r4895, %r138, %r4894;
	or.b32  	%r4896, %r4893, %r4895;
	add.s32 	%r4897, %r4896, %r136;
	add.s32 	%r4898, %r4897, %r4892;
	add.s32 	%r4899, %r4898, %r61;
	xor.b32  	%r4900, %r4899, -2147483648;
	shf.l.wrap.b32 	%r4901, %r4887, %r4887, 30;
	shf.l.wrap.b32 	%r4902, %r4887, %r4887, 19;
	xor.b32  	%r4903, %r4901, %r4902;
	shf.l.wrap.b32 	%r4904, %r4887, %r4887, 10;
	xor.b32  	%r4905, %r4903, %r4904;
	and.b32  	%r4906, %r4887, %r144;
	xor.b32  	%r4907, %r4906, %r145;
	add.s32 	%r4908, %r4905, %r4907;
	add.s32 	%r4909, %r4900, %r137;
	add.s32 	%r4910, %r4908, %r4900;
	shf.l.wrap.b32 	%r4911, %r4909, %r4909, 26;
	shf.l.wrap.b32 	%r4912, %r4909, %r4909, 21;
	xor.b32  	%r4913, %r4911, %r4912;
	shf.l.wrap.b32 	%r4914, %r4909, %r4909, 7;
	xor.b32  	%r4915, %r4913, %r4914;
	and.b32  	%r4916, %r4909, %r4886;
	not.b32 	%r4917, %r4909;
	and.b32  	%r4918, %r140, %r4917;
	or.b32  	%r4919, %r4916, %r4918;
	add.s32 	%r4920, %r4919, %r138;
	add.s32 	%r4921, %r4920, %r4915;
	add.s32 	%r4922, %r4921, %r62;
	shf.l.wrap.b32 	%r4923, %r4910, %r4910, 30;
	shf.l.wrap.b32 	%r4924, %r4910, %r4910, 19;
	xor.b32  	%r4925, %r4923, %r4924;
	shf.l.wrap.b32 	%r4926, %r4910, %r4910, 10;
	xor.b32  	%r4927, %r4925, %r4926;
	xor.b32  	%r4928, %r4887, %r141;
	and.b32  	%r4929, %r4910, %r4928;
	and.b32  	%r4930, %r4887, %r141;
	xor.b32  	%r4931, %r4929, %r4930;
	add.s32 	%r4932, %r4927, %r4931;
	add.s32 	%r4933, %r4922, %r139;
	add.s32 	%r4934, %r4932, %r4922;
	shf.l.wrap.b32 	%r4935, %r4933, %r4933, 26;
	shf.l.wrap.b32 	%r4936, %r4933, %r4933, 21;
	xor.b32  	%r4937, %r4935, %r4936;
	shf.l.wrap.b32 	%r4938, %r4933, %r4933, 7;
	xor.b32  	%r4939, %r4937, %r4938;
	and.b32  	%r4940, %r4933, %r4909;
	not.b32 	%r4941, %r4933;
	and.b32  	%r4942, %r4886, %r4941;
	or.b32  	%r4943, %r4940, %r4942;
	add.s32 	%r4944, %r4943, %r140;
	add.s32 	%r4945, %r4944, %r4939;
	add.s32 	%r4946, %r4945, %r63;
	shf.l.wrap.b32 	%r4947, %r4934, %r4934, 30;
	shf.l.wrap.b32 	%r4948, %r4934, %r4934, 19;
	xor.b32  	%r4949, %r4947, %r4948;
	shf.l.wrap.b32 	%r4950, %r4934, %r4934, 10;
	xor.b32  	%r4951, %r4949, %r4950;
	xor.b32  	%r4952, %r4910, %r4887;
	and.b32  	%r4953, %r4934, %r4952;
	and.b32  	%r4954, %r4910, %r4887;
	xor.b32  	%r4955, %r4953, %r4954;
	add.s32 	%r4956, %r4951, %r4955;
	add.s32 	%r4957, %r4946, %r141;
	add.s32 	%r4958, %r4956, %r4946;
	shf.l.wrap.b32 	%r4959, %r4957, %r4957, 26;
	shf.l.wrap.b32 	%r4960, %r4957, %r4957, 21;
	xor.b32  	%r4961, %r4959, %r4960;
	shf.l.wrap.b32 	%r4962, %r4957, %r4957, 7;
	xor.b32  	%r4963, %r4961, %r4962;
	and.b32  	%r4964, %r4957, %r4933;
	not.b32 	%r4965, %r4957;
	and.b32  	%r4966, %r4909, %r4965;
	or.b32  	%r4967, %r4964, %r4966;
	add.s32 	%r4968, %r4967, %r4886;
	add.s32 	%r4969, %r4968, %r4963;
	add.s32 	%r4970, %r4969, %r64;
	shf.l.wrap.b32 	%r4971, %r4958, %r4958, 30;
	shf.l.wrap.b32 	%r4972, %r4958, %r4958, 19;
	xor.b32  	%r4973, %r4971, %r4972;
	shf.l.wrap.b32 	%r4974, %r4958, %r4958, 10;
	xor.b32  	%r4975, %r4973, %r4974;
	xor.b32  	%r4976, %r4934, %r4910;
	and.b32  	%r4977, %r4958, %r4976;
	and.b32  	%r4978, %r4934, %r4910;
	xor.b32  	%r4979, %r4977, %r4978;
	add.s32 	%r4980, %r4975, %r4979;
	add.s32 	%r4981, %r4970, %r4887;
	add.s32 	%r4982, %r4980, %r4970;
	shf.l.wrap.b32 	%r4983, %r4981, %r4981, 26;
	shf.l.wrap.b32 	%r4984, %r4981, %r4981, 21;
	xor.b32  	%r4985, %r4983, %r4984;
	shf.l.wrap.b32 	%r4986, %r4981, %r4981, 7;
	xor.b32  	%r4987, %r4985, %r4986;
	and.b32  	%r4988, %r4981, %r4957;
	not.b32 	%r4989, %r4981;
	and.b32  	%r4990, %r4933, %r4989;
	or.b32  	%r4991, %r4988, %r4990;
	add.s32 	%r4992, %r4991, %r4909;
	add.s32 	%r4993, %r4992, %r4987;
	add.s32 	%r4994, %r4993, %r65;
	shf.l.wrap.b32 	%r4995, %r4982, %r4982, 30;
	shf.l.wrap.b32 	%r4996, %r4982, %r4982, 19;
	xor.b32  	%r4997, %r4995, %r4996;
	shf.l.wrap.b32 	%r4998, %r4982, %r4982, 10;
	xor.b32  	%r4999, %r4997, %r4998;
	xor.b32  	%r5000, %r4958, %r4934;
	and.b32  	%r5001, %r4982, %r5000;
	and.b32  	%r5002, %r4958, %r4934;
	xor.b32  	%r5003, %r5001, %r5002;
	add.s32 	%r5004, %r4999, %r5003;
	add.s32 	%r5005, %r4994, %r4910;
	add.s32 	%r5006, %r5004, %r4994;
	shf.l.wrap.b32 	%r5007, %r5005, %r5005, 26;
	shf.l.wrap.b32 	%r5008, %r5005, %r5005, 21;
	xor.b32  	%r5009, %r5007, %r5008;
	shf.l.wrap.b32 	%r5010, %r5005, %r5005, 7;
	xor.b32  	%r5011, %r5009, %r5010;
	and.b32  	%r5012, %r5005, %r4981;
	not.b32 	%r5013, %r5005;
	and.b32  	%r5014, %r4957, %r5013;
	or.b32  	%r5015, %r5012, %r5014;
	add.s32 	%r5016, %r5015, %r4933;
	add.s32 	%r5017, %r5016, %r5011;
	add.s32 	%r5018, %r5017, %r66;
	shf.l.wrap.b32 	%r5019, %r5006, %r5006, 30;
	shf.l.wrap.b32 	%r5020, %r5006, %r5006, 19;
	xor.b32  	%r5021, %r5019, %r5020;
	shf.l.wrap.b32 	%r5022, %r5006, %r5006, 10;
	xor.b32  	%r5023, %r5021, %r5022;
	xor.b32  	%r5024, %r4982, %r4958;
	and.b32  	%r5025, %r5006, %r5024;
	and.b32  	%r5026, %r4982, %r4958;
	xor.b32  	%r5027, %r5025, %r5026;
	add.s32 	%r5028, %r5023, %r5027;
	add.s32 	%r5029, %r5018, %r4934;
	add.s32 	%r5030, %r5028, %r5018;
	shf.l.wrap.b32 	%r5031, %r5029, %r5029, 26;
	shf.l.wrap.b32 	%r5032, %r5029, %r5029, 21;
	xor.b32  	%r5033, %r5031, %r5032;
	shf.l.wrap.b32 	%r5034, %r5029, %r5029, 7;
	xor.b32  	%r5035, %r5033, %r5034;
	and.b32  	%r5036, %r5029, %r5005;
	not.b32 	%r5037, %r5029;
	and.b32  	%r5038, %r4981, %r5037;
	or.b32  	%r5039, %r5036, %r5038;
	add.s32 	%r5040, %r5039, %r4957;
	add.s32 	%r5041, %r5040, %r5035;
	add.s32 	%r5042, %r5041, %r67;
	shf.l.wrap.b32 	%r5043, %r5030, %r5030, 30;
	shf.l.wrap.b32 	%r5044, %r5030, %r5030, 19;
	xor.b32  	%r5045, %r5043, %r5044;
	shf.l.wrap.b32 	%r5046, %r5030, %r5030, 10;
	xor.b32  	%r5047, %r5045, %r5046;
	xor.b32  	%r5048, %r5006, %r4982;
	and.b32  	%r5049, %r5030, %r5048;
	and.b32  	%r5050, %r5006, %r4982;
	xor.b32  	%r5051, %r5049, %r5050;
	add.s32 	%r5052, %r5047, %r5051;
	add.s32 	%r5053, %r5042, %r4958;
	add.s32 	%r5054, %r5052, %r5042;
	shf.l.wrap.b32 	%r5055, %r5053, %r5053, 26;
	shf.l.wrap.b32 	%r5056, %r5053, %r5053, 21;
	xor.b32  	%r5057, %r5055, %r5056;
	shf.l.wrap.b32 	%r5058, %r5053, %r5053, 7;
	xor.b32  	%r5059, %r5057, %r5058;
	and.b32  	%r5060, %r5053, %r5029;
	not.b32 	%r5061, %r5053;
	and.b32  	%r5062, %r5005, %r5061;
	or.b32  	%r5063, %r5060, %r5062;
	add.s32 	%r5064, %r5063, %r4981;
	add.s32 	%r5065, %r5064, %r5059;
	add.s32 	%r5066, %r5065, %r68;
	shf.l.wrap.b32 	%r5067, %r5054, %r5054, 30;
	shf.l.wrap.b32 	%r5068, %r5054, %r5054, 19;
	xor.b32  	%r5069, %r5067, %r5068;
	shf.l.wrap.b32 	%r5070, %r5054, %r5054, 10;
	xor.b32  	%r5071, %r5069, %r5070;
	xor.b32  	%r5072, %r5030, %r5006;
	and.b32  	%r5073, %r5054, %r5072;
	and.b32  	%r5074, %r5030, %r5006;
	xor.b32  	%r5075, %r5073, %r5074;
	add.s32 	%r5076, %r5071, %r5075;
	add.s32 	%r5077, %r5066, %r4982;
	add.s32 	%r5078, %r5076, %r5066;
	shf.l.wrap.b32 	%r5079, %r5077, %r5077, 26;
	shf.l.wrap.b32 	%r5080, %r5077, %r5077, 21;
	xor.b32  	%r5081, %r5079, %r5080;
	shf.l.wrap.b32 	%r5082, %r5077, %r5077, 7;
	xor.b32  	%r5083, %r5081, %r5082;
	and.b32  	%r5084, %r5077, %r5053;
	not.b32 	%r5085, %r5077;
	and.b32  	%r5086, %r5029, %r5085;
	or.b32  	%r5087, %r5084, %r5086;
	add.s32 	%r5088, %r5087, %r5005;
	add.s32 	%r5089, %r5088, %r5083;
	add.s32 	%r5090, %r5089, %r69;
	add.s32 	%r5091, %r5090, %r121;
	shf.l.wrap.b32 	%r5092, %r5078, %r5078, 30;
	shf.l.wrap.b32 	%r5093, %r5078, %r5078, 19;
	xor.b32  	%r5094, %r5092, %r5093;
	shf.l.wrap.b32 	%r5095, %r5078, %r5078, 10;
	xor.b32  	%r5096, %r5094, %r5095;
	xor.b32  	%r5097, %r5054, %r5030;
	and.b32  	%r5098, %r5078, %r5097;
	and.b32  	%r5099, %r5054, %r5030;
	xor.b32  	%r5100, %r5098, %r5099;
	add.s32 	%r5101, %r5096, %r5100;
	add.s32 	%r5102, %r5091, %r5006;
	add.s32 	%r5103, %r5101, %r5091;
	shf.l.wrap.b32 	%r5104, %r5102, %r5102, 26;
	shf.l.wrap.b32 	%r5105, %r5102, %r5102, 21;
	xor.b32  	%r5106, %r5104, %r5105;
	shf.l.wrap.b32 	%r5107, %r5102, %r5102, 7;
	xor.b32  	%r5108, %r5106, %r5107;
	and.b32  	%r5109, %r5102, %r5077;
	not.b32 	%r5110, %r5102;
	and.b32  	%r5111, %r5053, %r5110;
	or.b32  	%r5112, %r5109, %r5111;
	add.s32 	%r5113, %r5112, %r5029;
	add.s32 	%r5114, %r5113, %r5108;
	add.s32 	%r5115, %r5114, %r70;
	add.s32 	%r5116, %r5115, %r122;
	shf.l.wrap.b32 	%r5117, %r5103, %r5103, 30;
	shf.l.wrap.b32 	%r5118, %r5103, %r5103, 19;
	xor.b32  	%r5119, %r5117, %r5118;
	shf.l.wrap.b32 	%r5120, %r5103, %r5103, 10;
	xor.b32  	%r5121, %r5119, %r5120;
	xor.b32  	%r5122, %r5078, %r5054;
	and.b32  	%r5123, %r5103, %r5122;
	and.b32  	%r5124, %r5078, %r5054;
	xor.b32  	%r5125, %r5123, %r5124;
	add.s32 	%r5126, %r5121, %r5125;
	add.s32 	%r5127, %r5116, %r5030;
	add.s32 	%r5128, %r5126, %r5116;
	shf.l.wrap.b32 	%r5129, %r5127, %r5127, 26;
	shf.l.wrap.b32 	%r5130, %r5127, %r5127, 21;
	xor.b32  	%r5131, %r5129, %r5130;
	shf.l.wrap.b32 	%r5132, %r5127, %r5127, 7;
	xor.b32  	%r5133, %r5131, %r5132;
	and.b32  	%r5134, %r5127, %r5102;
	not.b32 	%r5135, %r5127;
	and.b32  	%r5136, %r5077, %r5135;
	or.b32  	%r5137, %r5134, %r5136;
	add.s32 	%r5138, %r5137, %r5053;
	add.s32 	%r5139, %r5138, %r5133;
	add.s32 	%r5140, %r5139, %r71;
	add.s32 	%r5141, %r5140, %r123;
	shf.l.wrap.b32 	%r5142, %r5128, %r5128, 30;
	shf.l.wrap.b32 	%r5143, %r5128, %r5128, 19;
	xor.b32  	%r5144, %r5142, %r5143;
	shf.l.wrap.b32 	%r5145, %r5128, %r5128, 10;
	xor.b32  	%r5146, %r5144, %r5145;
	xor.b32  	%r5147, %r5103, %r5078;
	and.b32  	%r5148, %r5128, %r5147;
	and.b32  	%r5149, %r5103, %r5078;
	xor.b32  	%r5150, %r5148, %r5149;
	add.s32 	%r5151, %r5146, %r5150;
	add.s32 	%r5152, %r5141, %r5054;
	add.s32 	%r5153, %r5151, %r5141;
	shf.l.wrap.b32 	%r5154, %r5152, %r5152, 26;
	shf.l.wrap.b32 	%r5155, %r5152, %r5152, 21;
	xor.b32  	%r5156, %r5154, %r5155;
	shf.l.wrap.b32 	%r5157, %r5152, %r5152, 7;
	xor.b32  	%r5158, %r5156, %r5157;
	and.b32  	%r5159, %r5152, %r5127;
	not.b32 	%r5160, %r5152;
	and.b32  	%r5161, %r5102, %r5160;
	or.b32  	%r5162, %r5159, %r5161;
	add.s32 	%r5163, %r5162, %r5077;
	add.s32 	%r5164, %r5163, %r5158;
	add.s32 	%r5165, %r5164, %r72;
	add.s32 	%r5166, %r5165, %r124;
	shf.l.wrap.b32 	%r5167, %r5153, %r5153, 30;
	shf.l.wrap.b32 	%r5168, %r5153, %r5153, 19;
	xor.b32  	%r5169, %r5167, %r5168;
	shf.l.wrap.b32 	%r5170, %r5153, %r5153, 10;
	xor.b32  	%r5171, %r5169, %r5170;
	xor.b32  	%r5172, %r5128, %r5103;
	and.b32  	%r5173, %r5153, %r5172;
	and.b32  	%r5174, %r5128, %r5103;
	xor.b32  	%r5175, %r5173, %r5174;
	add.s32 	%r5176, %r5171, %r5175;
	add.s32 	%r5177, %r5166, %r5078;
	add.s32 	%r5178, %r5176, %r5166;
	shf.l.wrap.b32 	%r5179, %r5177, %r5177, 26;
	shf.l.wrap.b32 	%r5180, %r5177, %r5177, 21;
	xor.b32  	%r5181, %r5179, %r5180;
	shf.l.wrap.b32 	%r5182, %r5177, %r5177, 7;
	xor.b32  	%r5183, %r5181, %r5182;
	and.b32  	%r5184, %r5177, %r5152;
	not.b32 	%r5185, %r5177;
	and.b32  	%r5186, %r5127, %r5185;
	or.b32  	%r5187, %r5184, %r5186;
	add.s32 	%r5188, %r5187, %r5102;
	add.s32 	%r5189, %r5188, %r5183;
	add.s32 	%r5190, %r5189, %r73;
	add.s32 	%r5191, %r5190, %r125;
	shf.l.wrap.b32 	%r5192, %r5178, %r5178, 30;
	shf.l.wrap.b32 	%r5193, %r5178, %r5178, 19;
	xor.b32  	%r5194, %r5192, %r5193;
	shf.l.wrap.b32 	%r5195, %r5178, %r5178, 10;
	xor.b32  	%r5196, %r5194, %r5195;
	xor.b32  	%r5197, %r5153, %r5128;
	and.b32  	%r5198, %r5178, %r5197;
	and.b32  	%r5199, %r5153, %r5128;
	xor.b32  	%r5200, %r5198, %r5199;
	add.s32 	%r5201, %r5196, %r5200;
	add.s32 	%r5202, %r5191, %r5103;
	add.s32 	%r5203, %r5201, %r5191;
	shf.l.wrap.b32 	%r5204, %r5202, %r5202, 26;
	shf.l.wrap.b32 	%r5205, %r5202, %r5202, 21;
	xor.b32  	%r5206, %r5204, %r5205;
	shf.l.wrap.b32 	%r5207, %r5202, %r5202, 7;
	xor.b32  	%r5208, %r5206, %r5207;
	and.b32  	%r5209, %r5202, %r5177;
	not.b32 	%r5210, %r5202;
	and.b32  	%r5211, %r5152, %r5210;
	or.b32  	%r5212, %r5209, %r5211;
	add.s32 	%r5213, %r5212, %r5127;
	add.s32 	%r5214, %r5213, %r5208;
	add.s32 	%r5215, %r5214, %r74;
	add.s32 	%r5216, %r5215, %r126;
	shf.l.wrap.b32 	%r5217, %r5203, %r5203, 30;
	shf.l.wrap.b32 	%r5218, %r5203, %r5203, 19;
	xor.b32  	%r5219, %r5217, %r5218;
	shf.l.wrap.b32 	%r5220, %r5203, %r5203, 10;
	xor.b32  	%r5221, %r5219, %r5220;
	xor.b32  	%r5222, %r5178, %r5153;
	and.b32  	%r5223, %r5203, %r5222;
	and.b32  	%r5224, %r5178, %r5153;
	xor.b32  	%r5225, %r5223, %r5224;
	add.s32 	%r5226, %r5221, %r5225;
	add.s32 	%r5227, %r5216, %r5128;
	add.s32 	%r5228, %r5226, %r5216;
	shf.l.wrap.b32 	%r5229, %r5227, %r5227, 26;
	shf.l.wrap.b32 	%r5230, %r5227, %r5227, 21;
	xor.b32  	%r5231, %r5229, %r5230;
	shf.l.wrap.b32 	%r5232, %r5227, %r5227, 7;
	xor.b32  	%r5233, %r5231, %r5232;
	and.b32  	%r5234, %r5227, %r5202;
	not.b32 	%r5235, %r5227;
	and.b32  	%r5236, %r5177, %r5235;
	or.b32  	%r5237, %r5234, %r5236;
	add.s32 	%r5238, %r5237, %r5152;
	add.s32 	%r5239, %r5238, %r5233;
	add.s32 	%r5240, %r5239, %r75;
	add.s32 	%r5241, %r5240, %r4439;
	shf.l.wrap.b32 	%r5242, %r5228, %r5228, 30;
	shf.l.wrap.b32 	%r5243, %r5228, %r5228, 19;
	xor.b32  	%r5244, %r5242, %r5243;
	shf.l.wrap.b32 	%r5245, %r5228, %r5228, 10;
	xor.b32  	%r5246, %r5244, %r5245;
	xor.b32  	%r5247, %r5203, %r5178;
	and.b32  	%r5248, %r5228, %r5247;
	and.b32  	%r5249, %r5203, %r5178;
	xor.b32  	%r5250, %r5248, %r5249;
	add.s32 	%r5251, %r5246, %r5250;
	add.s32 	%r5252, %r5241, %r5153;
	add.s32 	%r5253, %r5251, %r5241;
	shf.l.wrap.b32 	%r5254, %r5252, %r5252, 26;
	shf.l.wrap.b32 	%r5255, %r5252, %r5252, 21;
	xor.b32  	%r5256, %r5254, %r5255;
	shf.l.wrap.b32 	%r5257, %r5252, %r5252, 7;
	xor.b32  	%r5258, %r5256, %r5257;
	and.b32  	%r5259, %r5252, %r5227;
	not.b32 	%r5260, %r5252;
	and.b32  	%r5261, %r5202, %r5260;
	or.b32  	%r5262, %r5259, %r5261;
	add.s32 	%r5263, %r5262, %r5177;
	add.s32 	%r5264, %r5263, %r5258;
	add.s32 	%r5265, %r5264, %r76;
	add.s32 	%r5266, %r5265, %r4441;
	shf.l.wrap.b32 	%r5267, %r5253, %r5253, 30;
	shf.l.wrap.b32 	%r5268, %r5253, %r5253, 19;
	xor.b32  	%r5269, %r5267, %r5268;
	shf.l.wrap.b32 	%r5270, %r5253, %r5253, 10;
	xor.b32  	%r5271, %r5269, %r5270;
	xor.b32  	%r5272, %r5228, %r5203;
	and.b32  	%r5273, %r5253, %r5272;
	and.b32  	%r5274, %r5228, %r5203;
	xor.b32  	%r5275, %r5273, %r5274;
	add.s32 	%r5276, %r5271, %r5275;
	add.s32 	%r5277, %r5266, %r5178;
	add.s32 	%r5278, %r5276, %r5266;
	shf.l.wrap.b32 	%r5279, %r5277, %r5277, 26;
	shf.l.wrap.b32 	%r5280, %r5277, %r5277, 21;
	xor.b32  	%r5281, %r5279, %r5280;
	shf.l.wrap.b32 	%r5282, %r5277, %r5277, 7;
	xor.b32  	%r5283, %r5281, %r5282;
	and.b32  	%r5284, %r5277, %r5252;
	not.b32 	%r5285, %r5277;
	and.b32  	%r5286, %r5227, %r5285;
	or.b32  	%r5287, %r5284, %r5286;
	add.s32 	%r5288, %r5287, %r5202;
	add.s32 	%r5289, %r5288, %r5283;
	add.s32 	%r5290, %r5289, %r77;
	add.s32 	%r5291, %r5290, %r4448;
	shf.l.wrap.b32 	%r5292, %r5278, %r5278, 30;
	shf.l.wrap.b32 	%r5293, %r5278, %r5278, 19;
	xor.b32  	%r5294, %r5292, %r5293;
	shf.l.wrap.b32 	%r5295, %r5278, %r5278, 10;
	xor.b32  	%r5296, %r5294, %r5295;
	xor.b32  	%r5297, %r5253, %r5228;
	and.b32  	%r5298, %r5278, %r5297;
	and.b32  	%r5299, %r5253, %r5228;
	xor.b32  	%r5300, %r5298, %r5299;
	add.s32 	%r5301, %r5296, %r5300;
	add.s32 	%r5302, %r5291, %r5203;
	add.s32 	%r5303, %r5301, %r5291;
	shf.l.wrap.b32 	%r5304, %r5302, %r5302, 26;
	shf.l.wrap.b32 	%r5305, %r5302, %r5302, 21;
	xor.b32  	%r5306, %r5304, %r5305;
	shf.l.wrap.b32 	%r5307, %r5302, %r5302, 7;
	xor.b32  	%r5308, %r5306, %r5307;
	and.b32  	%r5309, %r5302, %r5277;
	not.b32 	%r5310, %r5302;
	and.b32  	%r5311, %r5252, %r5310;
	or.b32  	%r5312, %r5309, %r5311;
	add.s32 	%r5313, %r5312, %r5227;
	add.s32 	%r5314, %r5313, %r5308;
	add.s32 	%r5315, %r5314, %r78;
	add.s32 	%r5316, %r5315, %r4454;
	shf.l.wrap.b32 	%r5317, %r5303, %r5303, 30;
	shf.l.wrap.b32 	%r5318, %r5303, %r5303, 19;
	xor.b32  	%r5319, %r5317, %r5318;
	shf.l.wrap.b32 	%r5320, %r5303, %r5303, 10;
	xor.b32  	%r5321, %r5319, %r5320;
	xor.b32  	%r5322, %r5278, %r5253;
	and.b32  	%r5323, %r5303, %r5322;
	and.b32  	%r5324, %r5278, %r5253;
	xor.b32  	%r5325, %r5323, %r5324;
	add.s32 	%r5326, %r5321, %r5325;
	add.s32 	%r5327, %r5316, %r5228;
	add.s32 	%r5328, %r5326, %r5316;
	shf.l.wrap.b32 	%r5329, %r5327, %r5327, 26;
	shf.l.wrap.b32 	%r5330, %r5327, %r5327, 21;
	xor.b32  	%r5331, %r5329, %r5330;
	shf.l.wrap.b32 	%r5332, %r5327, %r5327, 7;
	xor.b32  	%r5333, %r5331, %r5332;
	and.b32  	%r5334, %r5327, %r5302;
	not.b32 	%r5335, %r5327;
	and.b32  	%r5336, %r5277, %r5335;
	or.b32  	%r5337, %r5334, %r5336;
	add.s32 	%r5338, %r5337, %r5252;
	add.s32 	%r5339, %r5338, %r5333;
	add.s32 	%r5340, %r5339, %r79;
	add.s32 	%r5341, %r5340, %r4460;
	shf.l.wrap.b32 	%r5342, %r5328, %r5328, 30;
	shf.l.wrap.b32 	%r5343, %r5328, %r5328, 19;
	xor.b32  	%r5344, %r5342, %r5343;
	shf.l.wrap.b32 	%r5345, %r5328, %r5328, 10;
	xor.b32  	%r5346, %r5344, %r5345;
	xor.b32  	%r5347, %r5303, %r5278;
	and.b32  	%r5348, %r5328, %r5347;
	and.b32  	%r5349, %r5303, %r5278;
	xor.b32  	%r5350, %r5348, %r5349;
	add.s32 	%r5351, %r5346, %r5350;
	add.s32 	%r5352, %r5341, %r5253;
	add.s32 	%r5353, %r5351, %r5341;
	shf.l.wrap.b32 	%r5354, %r5352, %r5352, 26;
	shf.l.wrap.b32 	%r5355, %r5352, %r5352, 21;
	xor.b32  	%r5356, %r5354, %r5355;
	shf.l.wrap.b32 	%r5357, %r5352, %r5352, 7;
	xor.b32  	%r5358, %r5356, %r5357;
	and.b32  	%r5359, %r5352, %r5327;
	not.b32 	%r5360, %r5352;
	and.b32  	%r5361, %r5302, %r5360;
	or.b32  	%r5362, %r5359, %r5361;
	add.s32 	%r5363, %r5362, %r5277;
	add.s32 	%r5364, %r5363, %r5358;
	add.s32 	%r5365, %r5364, %r80;
	add.s32 	%r5366, %r5365, %r4466;
	shf.l.wrap.b32 	%r5367, %r5353, %r5353, 30;
	shf.l.wrap.b32 	%r5368, %r5353, %r5353, 19;
	xor.b32  	%r5369, %r5367, %r5368;
	shf.l.wrap.b32 	%r5370, %r5353, %r5353, 10;
	xor.b32  	%r5371, %r5369, %r5370;
	xor.b32  	%r5372, %r5328, %r5303;
	and.b32  	%r5373, %r5353, %r5372;
	and.b32  	%r5374, %r5328, %r5303;
	xor.b32  	%r5375, %r5373, %r5374;
	add.s32 	%r5376, %r5371, %r5375;
	add.s32 	%r5377, %r5366, %r5278;
	add.s32 	%r5378, %r5376, %r5366;
	shf.l.wrap.b32 	%r5379, %r5377, %r5377, 26;
	shf.l.wrap.b32 	%r5380, %r5377, %r5377, 21;
	xor.b32  	%r5381, %r5379, %r5380;
	shf.l.wrap.b32 	%r5382, %r5377, %r5377, 7;
	xor.b32  	%r5383, %r5381, %r5382;
	and.b32  	%r5384, %r5377, %r5352;
	not.b32 	%r5385, %r5377;
	and.b32  	%r5386, %r5327, %r5385;
	or.b32  	%r5387, %r5384, %r5386;
	add.s32 	%r5388, %r5387, %r5302;
	add.s32 	%r5389, %r5388, %r5383;
	add.s32 	%r5390, %r5389, %r81;
	add.s32 	%r5391, %r5390, %r4472;
	shf.l.wrap.b32 	%r5392, %r5378, %r5378, 30;
	shf.l.wrap.b32 	%r5393, %r5378, %r5378, 19;
	xor.b32  	%r5394, %r5392, %r5393;
	shf.l.wrap.b32 	%r5395, %r5378, %r5378, 10;
	xor.b32  	%r5396, %r5394, %r5395;
	xor.b32  	%r5397, %r5353, %r5328;
	and.b32  	%r5398, %r5378, %r5397;
	and.b32  	%r5399, %r5353, %r5328;
	xor.b32  	%r5400, %r5398, %r5399;
	add.s32 	%r5401, %r5396, %r5400;
	add.s32 	%r5402, %r5391, %r5303;
	add.s32 	%r5403, %r5401, %r5391;
	shf.l.wrap.b32 	%r5404, %r5402, %r5402, 26;
	shf.l.wrap.b32 	%r5405, %r5402, %r5402, 21;
	xor.b32  	%r5406, %r5404, %r5405;
	shf.l.wrap.b32 	%r5407, %r5402, %r5402, 7;
	xor.b32  	%r5408, %r5406, %r5407;
	and.b32  	%r5409, %r5402, %r5377;
	not.b32 	%r5410, %r5402;
	and.b32  	%r5411, %r5352, %r5410;
	or.b32  	%r5412, %r5409, %r5411;
	add.s32 	%r5413, %r5412, %r5327;
	add.s32 	%r5414, %r5413, %r5408;
	add.s32 	%r5415, %r5414, %r82;
	add.s32 	%r5416, %r5415, %r4478;
	shf.l.wrap.b32 	%r5417, %r5403, %r5403, 30;
	shf.l.wrap.b32 	%r5418, %r5403, %r5403, 19;
	xor.b32  	%r5419, %r5417, %r5418;
	shf.l.wrap.b32 	%r5420, %r5403, %r5403, 10;
	xor.b32  	%r5421, %r5419, %r5420;
	xor.b32  	%r5422, %r5378, %r5353;
	and.b32  	%r5423, %r5403, %r5422;
	and.b32  	%r5424, %r5378, %r5353;
	xor.b32  	%r5425, %r5423, %r5424;
	add.s32 	%r5426, %r5421, %r5425;
	add.s32 	%r5427, %r5416, %r5328;
	add.s32 	%r5428, %r5426, %r5416;
	shf.l.wrap.b32 	%r5429, %r5427, %r5427, 26;
	shf.l.wrap.b32 	%r5430, %r5427, %r5427, 21;
	xor.b32  	%r5431, %r5429, %r5430;
	shf.l.wrap.b32 	%r5432, %r5427, %r5427, 7;
	xor.b32  	%r5433, %r5431, %r5432;
	and.b32  	%r5434, %r5427, %r5402;
	not.b32 	%r5435, %r5427;
	and.b32  	%r5436, %r5377, %r5435;
	or.b32  	%r5437, %r5434, %r5436;
	add.s32 	%r5438, %r5437, %r5352;
	add.s32 	%r5439, %r5438, %r5433;
	add.s32 	%r5440, %r5439, %r83;
	add.s32 	%r5441, %r5440, %r4485;
	shf.l.wrap.b32 	%r5442, %r5428, %r5428, 30;
	shf.l.wrap.b32 	%r5443, %r5428, %r5428, 19;
	xor.b32  	%r5444, %r5442, %r5443;
	shf.l.wrap.b32 	%r5445, %r5428, %r5428, 10;
	xor.b32  	%r5446, %r5444, %r5445;
	xor.b32  	%r5447, %r5403, %r5378;
	and.b32  	%r5448, %r5428, %r5447;
	and.b32  	%r5449, %r5403, %r5378;
	xor.b32  	%r5450, %r5448, %r5449;
	add.s32 	%r5451, %r5446, %r5450;
	add.s32 	%r5452, %r5441, %r5353;
	add.s32 	%r5453, %r5451, %r5441;
	shf.l.wrap.b32 	%r5454, %r5452, %r5452, 26;
	shf.l.wrap.b32 	%r5455, %r5452, %r5452, 21;
	xor.b32  	%r5456, %r5454, %r5455;
	shf.l.wrap.b32 	%r5457, %r5452, %r5452, 7;
	xor.b32  	%r5458, %r5456, %r5457;
	and.b32  	%r5459, %r5452, %r5427;
	not.b32 	%r5460, %r5452;
	and.b32  	%r5461, %r5402, %r5460;
	or.b32  	%r5462, %r5459, %r5461;
	add.s32 	%r5463, %r5462, %r5377;
	add.s32 	%r5464, %r5463, %r5458;
	add.s32 	%r5465, %r5464, %r84;
	add.s32 	%r5466, %r5465, %r4493;
	shf.l.wrap.b32 	%r5467, %r5453, %r5453, 30;
	shf.l.wrap.b32 	%r5468, %r5453, %r5453, 19;
	xor.b32  	%r5469, %r5467, %r5468;
	shf.l.wrap.b32 	%r5470, %r5453, %r5453, 10;
	xor.b32  	%r5471, %r5469, %r5470;
	xor.b32  	%r5472, %r5428, %r5403;
	and.b32  	%r5473, %r5453, %r5472;
	and.b32  	%r5474, %r5428, %r5403;
	xor.b32  	%r5475, %r5473, %r5474;
	add.s32 	%r5476, %r5471, %r5475;
	add.s32 	%r5477, %r5466, %r5378;
	add.s32 	%r5478, %r5476, %r5466;
	shf.l.wrap.b32 	%r5479, %r5477, %r5477, 26;
	shf.l.wrap.b32 	%r5480, %r5477, %r5477, 21;
	xor.b32  	%r5481, %r5479, %r5480;
	shf.l.wrap.b32 	%r5482, %r5477, %r5477, 7;
	xor.b32  	%r5483, %r5481, %r5482;
	and.b32  	%r5484, %r5477, %r5452;
	not.b32 	%r5485, %r5477;
	and.b32  	%r5486, %r5427, %r5485;
	or.b32  	%r5487, %r5484, %r5486;
	add.s32 	%r5488, %r5487, %r5402;
	add.s32 	%r5489, %r5488, %r5483;
	add.s32 	%r5490, %r5489, %r85;
	add.s32 	%r5491, %r5490, %r4501;
	shf.l.wrap.b32 	%r5492, %r5478, %r5478, 30;
	shf.l.wrap.b32 	%r5493, %r5478, %r5478, 19;
	xor.b32  	%r5494, %r5492, %r5493;
	shf.l.wrap.b32 	%r5495, %r5478, %r5478, 10;
	xor.b32  	%r5496, %r5494, %r5495;
	xor.b32  	%r5497, %r5453, %r5428;
	and.b32  	%r5498, %r5478, %r5497;
	and.b32  	%r5499, %r5453, %r5428;
	xor.b32  	%r5500, %r5498, %r5499;
	add.s32 	%r5501, %r5496, %r5500;
	add.s32 	%r5502, %r5491, %r5403;
	add.s32 	%r5503, %r5501, %r5491;
	shf.l.wrap.b32 	%r5504, %r5502, %r5502, 26;
	shf.l.wrap.b32 	%r5505, %r5502, %r5502, 21;
	xor.b32  	%r5506, %r5504, %r5505;
	shf.l.wrap.b32 	%r5507, %r5502, %r5502, 7;
	xor.b32  	%r5508, %r5506, %r5507;
	and.b32  	%r5509, %r5502, %r5477;
	not.b32 	%r5510, %r5502;
	and.b32  	%r5511, %r5452, %r5510;
	or.b32  	%r5512, %r5509, %r5511;
	add.s32 	%r5513, %r5512, %r5427;
	add.s32 	%r5514, %r5513, %r5508;
	add.s32 	%r5515, %r5514, %r86;
	add.s32 	%r5516, %r5515, %r4509;
	shf.l.wrap.b32 	%r5517, %r5503, %r5503, 30;
	shf.l.wrap.b32 	%r5518, %r5503, %r5503, 19;
	xor.b32  	%r5519, %r5517, %r5518;
	shf.l.wrap.b32 	%r5520, %r5503, %r5503, 10;
	xor.b32  	%r5521, %r5519, %r5520;
	xor.b32  	%r5522, %r5478, %r5453;
	and.b32  	%r5523, %r5503, %r5522;
	and.b32  	%r5524, %r5478, %r5453;
	xor.b32  	%r5525, %r5523, %r5524;
	add.s32 	%r5526, %r5521, %r5525;
	add.s32 	%r5527, %r5516, %r5428;
	add.s32 	%r5528, %r5526, %r5516;
	shf.l.wrap.b32 	%r5529, %r5527, %r5527, 26;
	shf.l.wrap.b32 	%r5530, %r5527, %r5527, 21;
	xor.b32  	%r5531, %r5529, %r5530;
	shf.l.wrap.b32 	%r5532, %r5527, %r5527, 7;
	xor.b32  	%r5533, %r5531, %r5532;
	and.b32  	%r5534, %r5527, %r5502;
	not.b32 	%r5535, %r5527;
	and.b32  	%r5536, %r5477, %r5535;
	or.b32  	%r5537, %r5534, %r5536;
	add.s32 	%r5538, %r5537, %r5452;
	add.s32 	%r5539, %r5538, %r5533;
	add.s32 	%r5540, %r5539, %r87;
	add.s32 	%r5541, %r5540, %r4517;
	shf.l.wrap.b32 	%r5542, %r5528, %r5528, 30;
	shf.l.wrap.b32 	%r5543, %r5528, %r5528, 19;
	xor.b32  	%r5544, %r5542, %r5543;
	shf.l.wrap.b32 	%r5545, %r5528, %r5528, 10;
	xor.b32  	%r5546, %r5544, %r5545;
	xor.b32  	%r5547, %r5503, %r5478;
	and.b32  	%r5548, %r5528, %r5547;
	and.b32  	%r5549, %r5503, %r5478;
	xor.b32  	%r5550, %r5548, %r5549;
	add.s32 	%r5551, %r5546, %r5550;
	add.s32 	%r5552, %r5541, %r5453;
	add.s32 	%r5553, %r5551, %r5541;
	shf.l.wrap.b32 	%r5554, %r5552, %r5552, 26;
	shf.l.wrap.b32 	%r5555, %r5552, %r5552, 21;
	xor.b32  	%r5556, %r5554, %r5555;
	shf.l.wrap.b32 	%r5557, %r5552, %r5552, 7;
	xor.b32  	%r5558, %r5556, %r5557;
	and.b32  	%r5559, %r5552, %r5527;
	not.b32 	%r5560, %r5552;
	and.b32  	%r5561, %r5502, %r5560;
	or.b32  	%r5562, %r5559, %r5561;
	add.s32 	%r5563, %r5562, %r5477;
	add.s32 	%r5564, %r5563, %r5558;
	add.s32 	%r5565, %r5564, %r88;
	add.s32 	%r5566, %r5565, %r4525;
	shf.l.wrap.b32 	%r5567, %r5553, %r5553, 30;
	shf.l.wrap.b32 	%r5568, %r5553, %r5553, 19;
	xor.b32  	%r5569, %r5567, %r5568;
	shf.l.wrap.b32 	%r5570, %r5553, %r5553, 10;
	xor.b32  	%r5571, %r5569, %r5570;
	xor.b32  	%r5572, %r5528, %r5503;
	and.b32  	%r5573, %r5553, %r5572;
	and.b32  	%r5574, %r5528, %r5503;
	xor.b32  	%r5575, %r5573, %r5574;
	add.s32 	%r5576, %r5571, %r5575;
	add.s32 	%r5577, %r5566, %r5478;
	add.s32 	%r5578, %r5576, %r5566;
	shf.l.wrap.b32 	%r5579, %r5577, %r5577, 26;
	shf.l.wrap.b32 	%r5580, %r5577, %r5577, 21;
	xor.b32  	%r5581, %r5579, %r5580;
	shf.l.wrap.b32 	%r5582, %r5577, %r5577, 7;
	xor.b32  	%r5583, %r5581, %r5582;
	and.b32  	%r5584, %r5577, %r5552;
	not.b32 	%r5585, %r5577;
	and.b32  	%r5586, %r5527, %r5585;
	or.b32  	%r5587, %r5584, %r5586;
	add.s32 	%r5588, %r5587, %r5502;
	add.s32 	%r5589, %r5588, %r5583;
	add.s32 	%r5590, %r5589, %r89;
	add.s32 	%r5591, %r5590, %r4533;
	shf.l.wrap.b32 	%r5592, %r5578, %r5578, 30;
	shf.l.wrap.b32 	%r5593, %r5578, %r5578, 19;
	xor.b32  	%r5594, %r5592, %r5593;
	shf.l.wrap.b32 	%r5595, %r5578, %r5578, 10;
	xor.b32  	%r5596, %r5594, %r5595;
	xor.b32  	%r5597, %r5553, %r5528;
	and.b32  	%r5598, %r5578, %r5597;
	and.b32  	%r5599, %r5553, %r5528;
	xor.b32  	%r5600, %r5598, %r5599;
	add.s32 	%r5601, %r5596, %r5600;
	add.s32 	%r5602, %r5591, %r5503;
	add.s32 	%r5603, %r5601, %r5591;
	shf.l.wrap.b32 	%r5604, %r5602, %r5602, 26;
	shf.l.wrap.b32 	%r5605, %r5602, %r5602, 21;
	xor.b32  	%r5606, %r5604, %r5605;
	shf.l.wrap.b32 	%r5607, %r5602, %r5602, 7;
	xor.b32  	%r5608, %r5606, %r5607;
	and.b32  	%r5609, %r5602, %r5577;
	not.b32 	%r5610, %r5602;
	and.b32  	%r5611, %r5552, %r5610;
	or.b32  	%r5612, %r5609, %r5611;
	add.s32 	%r5613, %r5612, %r5527;
	add.s32 	%r5614, %r5613, %r5608;
	add.s32 	%r5615, %r5614, %r90;
	add.s32 	%r5616, %r5615, %r4546;
	shf.l.wrap.b32 	%r5617, %r5603, %r5603, 30;
	shf.l.wrap.b32 	%r5618, %r5603, %r5603, 19;
	xor.b32  	%r5619, %r5617, %r5618;
	shf.l.wrap.b32 	%r5620, %r5603, %r5603, 10;
	xor.b32  	%r5621, %r5619, %r5620;
	xor.b32  	%r5622, %r5578, %r5553;
	and.b32  	%r5623, %r5603, %r5622;
	and.b32  	%r5624, %r5578, %r5553;
	xor.b32  	%r5625, %r5623, %r5624;
	add.s32 	%r5626, %r5621, %r5625;
	add.s32 	%r5627, %r5616, %r5528;
	add.s32 	%r5628, %r5626, %r5616;
	shf.l.wrap.b32 	%r5629, %r5627, %r5627, 26;
	shf.l.wrap.b32 	%r5630, %r5627, %r5627, 21;
	xor.b32  	%r5631, %r5629, %r5630;
	shf.l.wrap.b32 	%r5632, %r5627, %r5627, 7;
	xor.b32  	%r5633, %r5631, %r5632;
	and.b32  	%r5634, %r5627, %r5602;
	not.b32 	%r5635, %r5627;
	and.b32  	%r5636, %r5577, %r5635;
	or.b32  	%r5637, %r5634, %r5636;
	add.s32 	%r5638, %r5637, %r5552;
	add.s32 	%r5639, %r5638, %r5633;
	add.s32 	%r5640, %r5639, %r91;
	add.s32 	%r5641, %r5640, %r4559;
	shf.l.wrap.b32 	%r5642, %r5628, %r5628, 30;
	shf.l.wrap.b32 	%r5643, %r5628, %r5628, 19;
	xor.b32  	%r5644, %r5642, %r5643;
	shf.l.wrap.b32 	%r5645, %r5628, %r5628, 10;
	xor.b32  	%r5646, %r5644, %r5645;
	xor.b32  	%r5647, %r5603, %r5578;
	and.b32  	%r5648, %r5628, %r5647;
	and.b32  	%r5649, %r5603, %r5578;
	xor.b32  	%r5650, %r5648, %r5649;
	add.s32 	%r5651, %r5646, %r5650;
	add.s32 	%r5652, %r5641, %r5553;
	add.s32 	%r5653, %r5651, %r5641;
	shf.l.wrap.b32 	%r5654, %r5652, %r5652, 26;
	shf.l.wrap.b32 	%r5655, %r5652, %r5652, 21;
	xor.b32  	%r5656, %r5654, %r5655;
	shf.l.wrap.b32 	%r5657, %r5652, %r5652, 7;
	xor.b32  	%r5658, %r5656, %r5657;
	and.b32  	%r5659, %r5652, %r5627;
	not.b32 	%r5660, %r5652;
	and.b32  	%r5661, %r5602, %r5660;
	or.b32  	%r5662, %r5659, %r5661;
	add.s32 	%r5663, %r5662, %r5577;
	add.s32 	%r5664, %r5663, %r5658;
	add.s32 	%r5665, %r5664, %r92;
	add.s32 	%r5666, %r5665, %r4572;
	shf.l.wrap.b32 	%r5667, %r5653, %r5653, 30;
	shf.l.wrap.b32 	%r5668, %r5653, %r5653, 19;
	xor.b32  	%r5669, %r5667, %r5668;
	shf.l.wrap.b32 	%r5670, %r5653, %r5653, 10;
	xor.b32  	%r5671, %r5669, %r5670;
	xor.b32  	%r5672, %r5628, %r5603;
	and.b32  	%r5673, %r5653, %r5672;
	and.b32  	%r5674, %r5628, %r5603;
	xor.b32  	%r5675, %r5673, %r5674;
	add.s32 	%r5676, %r5671, %r5675;
	add.s32 	%r5677, %r5666, %r5578;
	add.s32 	%r5678, %r5676, %r5666;
	shf.l.wrap.b32 	%r5679, %r5677, %r5677, 26;
	shf.l.wrap.b32 	%r5680, %r5677, %r5677, 21;
	xor.b32  	%r5681, %r5679, %r5680;
	shf.l.wrap.b32 	%r5682, %r5677, %r5677, 7;
	xor.b32  	%r5683, %r5681, %r5682;
	and.b32  	%r5684, %r5677, %r5652;
	not.b32 	%r5685, %r5677;
	and.b32  	%r5686, %r5627, %r5685;
	or.b32  	%r5687, %r5684, %r5686;
	add.s32 	%r5688, %r5687, %r5602;
	add.s32 	%r5689, %r5688, %r5683;
	add.s32 	%r5690, %r5689, %r93;
	add.s32 	%r5691, %r5690, %r4585;
	shf.l.wrap.b32 	%r5692, %r5678, %r5678, 30;
	shf.l.wrap.b32 	%r5693, %r5678, %r5678, 19;
	xor.b32  	%r5694, %r5692, %r5693;
	shf.l.wrap.b32 	%r5695, %r5678, %r5678, 10;
	xor.b32  	%r5696, %r5694, %r5695;
	xor.b32  	%r5697, %r5653, %r5628;
	and.b32  	%r5698, %r5678, %r5697;
	and.b32  	%r5699, %r5653, %r5628;
	xor.b32  	%r5700, %r5698, %r5699;
	add.s32 	%r5701, %r5696, %r5700;
	add.s32 	%r5702, %r5691, %r5603;
	add.s32 	%r5703, %r5701, %r5691;
	shf.l.wrap.b32 	%r5704, %r5702, %r5702, 26;
	shf.l.wrap.b32 	%r5705, %r5702, %r5702, 21;
	xor.b32  	%r5706, %r5704, %r5705;
	shf.l.wrap.b32 	%r5707, %r5702, %r5702, 7;
	xor.b32  	%r5708, %r5706, %r5707;
	and.b32  	%r5709, %r5702, %r5677;
	not.b32 	%r5710, %r5702;
	and.b32  	%r5711, %r5652, %r5710;
	or.b32  	%r5712, %r5709, %r5711;
	add.s32 	%r5713, %r5712, %r5627;
	add.s32 	%r5714, %r5713, %r5708;
	add.s32 	%r5715, %r5714, %r94;
	add.s32 	%r5716, %r5715, %r4598;
	shf.l.wrap.b32 	%r5717, %r5703, %r5703, 30;
	shf.l.wrap.b32 	%r5718, %r5703, %r5703, 19;
	xor.b32  	%r5719, %r5717, %r5718;
	shf.l.wrap.b32 	%r5720, %r5703, %r5703, 10;
	xor.b32  	%r5721, %r5719, %r5720;
	xor.b32  	%r5722, %r5678, %r5653;
	and.b32  	%r5723, %r5703, %r5722;
	and.b32  	%r5724, %r5678, %r5653;
	xor.b32  	%r5725, %r5723, %r5724;
	add.s32 	%r5726, %r5721, %r5725;
	add.s32 	%r5727, %r5716, %r5628;
	add.s32 	%r5728, %r5726, %r5716;
	shf.l.wrap.b32 	%r5729, %r5727, %r5727, 26;
	shf.l.wrap.b32 	%r5730, %r5727, %r5727, 21;
	xor.b32  	%r5731, %r5729, %r5730;
	shf.l.wrap.b32 	%r5732, %r5727, %r5727, 7;
	xor.b32  	%r5733, %r5731, %r5732;
	and.b32  	%r5734, %r5727, %r5702;
	not.b32 	%r5735, %r5727;
	and.b32  	%r5736, %r5677, %r5735;
	or.b32  	%r5737, %r5734, %r5736;
	add.s32 	%r5738, %r5737, %r5652;
	add.s32 	%r5739, %r5738, %r5733;
	add.s32 	%r5740, %r5739, %r95;
	add.s32 	%r5741, %r5740, %r4611;
	shf.l.wrap.b32 	%r5742, %r5728, %r5728, 30;
	shf.l.wrap.b32 	%r5743, %r5728, %r5728, 19;
	xor.b32  	%r5744, %r5742, %r5743;
	shf.l.wrap.b32 	%r5745, %r5728, %r5728, 10;
	xor.b32  	%r5746, %r5744, %r5745;
	xor.b32  	%r5747, %r5703, %r5678;
	and.b32  	%r5748, %r5728, %r5747;
	and.b32  	%r5749, %r5703, %r5678;
	xor.b32  	%r5750, %r5748, %r5749;
	add.s32 	%r5751, %r5746, %r5750;
	add.s32 	%r5752, %r5741, %r5653;
	add.s32 	%r5753, %r5751, %r5741;
	shf.l.wrap.b32 	%r5754, %r5752, %r5752, 26;
	shf.l.wrap.b32 	%r5755, %r5752, %r5752, 21;
	xor.b32  	%r5756, %r5754, %r5755;
	shf.l.wrap.b32 	%r5757, %r5752, %r5752, 7;
	xor.b32  	%r5758, %r5756, %r5757;
	and.b32  	%r5759, %r5752, %r5727;
	not.b32 	%r5760, %r5752;
	and.b32  	%r5761, %r5702, %r5760;
	or.b32  	%r5762, %r5759, %r5761;
	add.s32 	%r5763, %r5762, %r5677;
	add.s32 	%r5764, %r5763, %r5758;
	add.s32 	%r5765, %r5764, %r96;
	add.s32 	%r5766, %r5765, %r4624;
	shf.l.wrap.b32 	%r5767, %r5753, %r5753, 30;
	shf.l.wrap.b32 	%r5768, %r5753, %r5753, 19;
	xor.b32  	%r5769, %r5767, %r5768;
	shf.l.wrap.b32 	%r5770, %r5753, %r5753, 10;
	xor.b32  	%r5771, %r5769, %r5770;
	xor.b32  	%r5772, %r5728, %r5703;
	and.b32  	%r5773, %r5753, %r5772;
	and.b32  	%r5774, %r5728, %r5703;
	xor.b32  	%r5775, %r5773, %r5774;
	add.s32 	%r5776, %r5771, %r5775;
	add.s32 	%r5777, %r5766, %r5678;
	add.s32 	%r5778, %r5776, %r5766;
	shf.l.wrap.b32 	%r5779, %r5777, %r5777, 26;
	shf.l.wrap.b32 	%r5780, %r5777, %r5777, 21;
	xor.b32  	%r5781, %r5779, %r5780;
	shf.l.wrap.b32 	%r5782, %r5777, %r5777, 7;
	xor.b32  	%r5783, %r5781, %r5782;
	and.b32  	%r5784, %r5777, %r5752;
	not.b32 	%r5785, %r5777;
	and.b32  	%r5786, %r5727, %r5785;
	or.b32  	%r5787, %r5784, %r5786;
	add.s32 	%r5788, %r5787, %r5702;
	add.s32 	%r5789, %r5788, %r5783;
	add.s32 	%r5790, %r5789, %r97;
	add.s32 	%r5791, %r5790, %r4637;
	shf.l.wrap.b32 	%r5792, %r5778, %r5778, 30;
	shf.l.wrap.b32 	%r5793, %r5778, %r5778, 19;
	xor.b32  	%r5794, %r5792, %r5793;
	shf.l.wrap.b32 	%r5795, %r5778, %r5778, 10;
	xor.b32  	%r5796, %r5794, %r5795;
	xor.b32  	%r5797, %r5753, %r5728;
	and.b32  	%r5798, %r5778, %r5797;
	and.b32  	%r5799, %r5753, %r5728;
	xor.b32  	%r5800, %r5798, %r5799;
	add.s32 	%r5801, %r5796, %r5800;
	add.s32 	%r5802, %r5791, %r5703;
	add.s32 	%r5803, %r5801, %r5791;
	shf.l.wrap.b32 	%r5804, %r5802, %r5802, 26;
	shf.l.wrap.b32 	%r5805, %r5802, %r5802, 21;
	xor.b32  	%r5806, %r5804, %r5805;
	shf.l.wrap.b32 	%r5807, %r5802, %r5802, 7;
	xor.b32  	%r5808, %r5806, %r5807;
	and.b32  	%r5809, %r5802, %r5777;
	not.b32 	%r5810, %r5802;
	and.b32  	%r5811, %r5752, %r5810;
	or.b32  	%r5812, %r5809, %r5811;
	add.s32 	%r5813, %r5812, %r5727;
	add.s32 	%r5814, %r5813, %r5808;
	add.s32 	%r5815, %r5814, %r98;
	add.s32 	%r5816, %r5815, %r4650;
	shf.l.wrap.b32 	%r5817, %r5803, %r5803, 30;
	shf.l.wrap.b32 	%r5818, %r5803, %r5803, 19;
	xor.b32  	%r5819, %r5817, %r5818;
	shf.l.wrap.b32 	%r5820, %r5803, %r5803, 10;
	xor.b32  	%r5821, %r5819, %r5820;
	xor.b32  	%r5822, %r5778, %r5753;
	and.b32  	%r5823, %r5803, %r5822;
	and.b32  	%r5824, %r5778, %r5753;
	xor.b32  	%r5825, %r5823, %r5824;
	add.s32 	%r5826, %r5821, %r5825;
	add.s32 	%r5827, %r5816, %r5728;
	add.s32 	%r5828, %r5826, %r5816;
	shf.l.wrap.b32 	%r5829, %r5827, %r5827, 26;
	shf.l.wrap.b32 	%r5830, %r5827, %r5827, 21;
	xor.b32  	%r5831, %r5829, %r5830;
	shf.l.wrap.b32 	%r5832, %r5827, %r5827, 7;
	xor.b32  	%r5833, %r5831, %r5832;
	and.b32  	%r5834, %r5827, %r5802;
	not.b32 	%r5835, %r5827;
	and.b32  	%r5836, %r5777, %r5835;
	or.b32  	%r5837, %r5834, %r5836;
	add.s32 	%r5838, %r5837, %r5752;
	add.s32 	%r5839, %r5838, %r5833;
	add.s32 	%r5840, %r5839, %r99;
	add.s32 	%r5841, %r5840, %r4663;
	shf.l.wrap.b32 	%r5842, %r5828, %r5828, 30;
	shf.l.wrap.b32 	%r5843, %r5828, %r5828, 19;
	xor.b32  	%r5844, %r5842, %r5843;
	shf.l.wrap.b32 	%r5845, %r5828, %r5828, 10;
	xor.b32  	%r5846, %r5844, %r5845;
	xor.b32  	%r5847, %r5803, %r5778;
	and.b32  	%r5848, %r5828, %r5847;
	and.b32  	%r5849, %r5803, %r5778;
	xor.b32  	%r5850, %r5848, %r5849;
	add.s32 	%r5851, %r5846, %r5850;
	add.s32 	%r5852, %r5841, %r5753;
	add.s32 	%r5853, %r5851, %r5841;
	shf.l.wrap.b32 	%r5854, %r5852, %r5852, 26;
	shf.l.wrap.b32 	%r5855, %r5852, %r5852, 21;
	xor.b32  	%r5856, %r5854, %r5855;
	shf.l.wrap.b32 	%r5857, %r5852, %r5852, 7;
	xor.b32  	%r5858, %r5856, %r5857;
	and.b32  	%r5859, %r5852, %r5827;
	not.b32 	%r5860, %r5852;
	and.b32  	%r5861, %r5802, %r5860;
	or.b32  	%r5862, %r5859, %r5861;
	add.s32 	%r5863, %r5862, %r5777;
	add.s32 	%r5864, %r5863, %r5858;
	add.s32 	%r5865, %r5864, %r100;
	add.s32 	%r5866, %r5865, %r4676;
	shf.l.wrap.b32 	%r5867, %r5853, %r5853, 30;
	shf.l.wrap.b32 	%r5868, %r5853, %r5853, 19;
	xor.b32  	%r5869, %r5867, %r5868;
	shf.l.wrap.b32 	%r5870, %r5853, %r5853, 10;
	xor.b32  	%r5871, %r5869, %r5870;
	xor.b32  	%r5872, %r5828, %r5803;
	and.b32  	%r5873, %r5853, %r5872;
	and.b32  	%r5874, %r5828, %r5803;
	xor.b32  	%r5875, %r5873, %r5874;
	add.s32 	%r5876, %r5871, %r5875;
	add.s32 	%r5877, %r5866, %r5778;
	add.s32 	%r5878, %r5876, %r5866;
	shf.l.wrap.b32 	%r5879, %r5877, %r5877, 26;
	shf.l.wrap.b32 	%r5880, %r5877, %r5877, 21;
	xor.b32  	%r5881, %r5879, %r5880;
	shf.l.wrap.b32 	%r5882, %r5877, %r5877, 7;
	xor.b32  	%r5883, %r5881, %r5882;
	and.b32  	%r5884, %r5877, %r5852;
	not.b32 	%r5885, %r5877;
	and.b32  	%r5886, %r5827, %r5885;
	or.b32  	%r5887, %r5884, %r5886;
	add.s32 	%r5888, %r5887, %r5802;
	add.s32 	%r5889, %r5888, %r5883;
	add.s32 	%r5890, %r5889, %r101;
	add.s32 	%r5891, %r5890, %r4689;
	shf.l.wrap.b32 	%r5892, %r5878, %r5878, 30;
	shf.l.wrap.b32 	%r5893, %r5878, %r5878, 19;
	xor.b32  	%r5894, %r5892, %r5893;
	shf.l.wrap.b32 	%r5895, %r5878, %r5878, 10;
	xor.b32  	%r5896, %r5894, %r5895;
	xor.b32  	%r5897, %r5853, %r5828;
	and.b32  	%r5898, %r5878, %r5897;
	and.b32  	%r5899, %r5853, %r5828;
	xor.b32  	%r5900, %r5898, %r5899;
	add.s32 	%r5901, %r5896, %r5900;
	add.s32 	%r5902, %r5891, %r5803;
	add.s32 	%r5903, %r5901, %r5891;
	shf.l.wrap.b32 	%r5904, %r5902, %r5902, 26;
	shf.l.wrap.b32 	%r5905, %r5902, %r5902, 21;
	xor.b32  	%r5906, %r5904, %r5905;
	shf.l.wrap.b32 	%r5907, %r5902, %r5902, 7;
	xor.b32  	%r5908, %r5906, %r5907;
	and.b32  	%r5909, %r5902, %r5877;
	not.b32 	%r5910, %r5902;
	and.b32  	%r5911, %r5852, %r5910;
	or.b32  	%r5912, %r5909, %r5911;
	add.s32 	%r5913, %r5912, %r5827;
	add.s32 	%r5914, %r5913, %r5908;
	add.s32 	%r5915, %r5914, %r102;
	add.s32 	%r5916, %r5915, %r4702;
	shf.l.wrap.b32 	%r5917, %r5903, %r5903, 30;
	shf.l.wrap.b32 	%r5918, %r5903, %r5903, 19;
	xor.b32  	%r5919, %r5917, %r5918;
	shf.l.wrap.b32 	%r5920, %r5903, %r5903, 10;
	xor.b32  	%r5921, %r5919, %r5920;
	xor.b32  	%r5922, %r5878, %r5853;
	and.b32  	%r5923, %r5903, %r5922;
	and.b32  	%r5924, %r5878, %r5853;
	xor.b32  	%r5925, %r5923, %r5924;
	add.s32 	%r5926, %r5921, %r5925;
	add.s32 	%r5927, %r5916, %r5828;
	add.s32 	%r5928, %r5926, %r5916;
	shf.l.wrap.b32 	%r5929, %r5927, %r5927, 26;
	shf.l.wrap.b32 	%r5930, %r5927, %r5927, 21;
	xor.b32  	%r5931, %r5929, %r5930;
	shf.l.wrap.b32 	%r5932, %r5927, %r5927, 7;
	xor.b32  	%r5933, %r5931, %r5932;
	and.b32  	%r5934, %r5927, %r5902;
	not.b32 	%r5935, %r5927;
	and.b32  	%r5936, %r5877, %r5935;
	or.b32  	%r5937, %r5934, %r5936;
	add.s32 	%r5938, %r5937, %r5852;
	add.s32 	%r5939, %r5938, %r5933;
	add.s32 	%r5940, %r5939, %r103;
	add.s32 	%r5941, %r5940, %r4715;
	shf.l.wrap.b32 	%r5942, %r5928, %r5928, 30;
	shf.l.wrap.b32 	%r5943, %r5928, %r5928, 19;
	xor.b32  	%r5944, %r5942, %r5943;
	shf.l.wrap.b32 	%r5945, %r5928, %r5928, 10;
	xor.b32  	%r5946, %r5944, %r5945;
	xor.b32  	%r5947, %r5903, %r5878;
	and.b32  	%r5948, %r5928, %r5947;
	and.b32  	%r5949, %r5903, %r5878;
	xor.b32  	%r5950, %r5948, %r5949;
	add.s32 	%r5951, %r5946, %r5950;
	add.s32 	%r5952, %r5941, %r5853;
	add.s32 	%r5953, %r5951, %r5941;
	shf.l.wrap.b32 	%r5954, %r5952, %r5952, 26;
	shf.l.wrap.b32 	%r5955, %r5952, %r5952, 21;
	xor.b32  	%r5956, %r5954, %r5955;
	shf.l.wrap.b32 	%r5957, %r5952, %r5952, 7;
	xor.b32  	%r5958, %r5956, %r5957;
	and.b32  	%r5959, %r5952, %r5927;
	not.b32 	%r5960, %r5952;
	and.b32  	%r5961, %r5902, %r5960;
	or.b32  	%r5962, %r5959, %r5961;
	add.s32 	%r5963, %r5962, %r5877;
	add.s32 	%r5964, %r5963, %r5958;
	add.s32 	%r5965, %r5964, %r104;
	add.s32 	%r5966, %r5965, %r4728;
	shf.l.wrap.b32 	%r5967, %r5953, %r5953, 30;
	shf.l.wrap.b32 	%r5968, %r5953, %r5953, 19;
	xor.b32  	%r5969, %r5967, %r5968;
	shf.l.wrap.b32 	%r5970, %r5953, %r5953, 10;
	xor.b32  	%r5971, %r5969, %r5970;
	xor.b32  	%r5972, %r5928, %r5903;
	and.b32  	%r5973, %r5953, %r5972;
	and.b32  	%r5974, %r5928, %r5903;
	xor.b32  	%r5975, %r5973, %r5974;
	add.s32 	%r5976, %r5971, %r5975;
	add.s32 	%r5977, %r5966, %r5878;
	add.s32 	%r5978, %r5976, %r5966;
	shf.l.wrap.b32 	%r5979, %r5977, %r5977, 26;
	shf.l.wrap.b32 	%r5980, %r5977, %r5977, 21;
	xor.b32  	%r5981, %r5979, %r5980;
	shf.l.wrap.b32 	%r5982, %r5977, %r5977, 7;
	xor.b32  	%r5983, %r5981, %r5982;
	and.b32  	%r5984, %r5977, %r5952;
	not.b32 	%r5985, %r5977;
	and.b32  	%r5986, %r5927, %r5985;
	or.b32  	%r5987, %r5984, %r5986;
	add.s32 	%r5988, %r5987, %r5902;
	add.s32 	%r5989, %r5988, %r5983;
	add.s32 	%r5990, %r5989, %r105;
	add.s32 	%r5991, %r5990, %r4741;
	shf.l.wrap.b32 	%r5992, %r5978, %r5978, 30;
	shf.l.wrap.b32 	%r5993, %r5978, %r5978, 19;
	xor.b32  	%r5994, %r5992, %r5993;
	shf.l.wrap.b32 	%r5995, %r5978, %r5978, 10;
	xor.b32  	%r5996, %r5994, %r5995;
	xor.b32  	%r5997, %r5953, %r5928;
	and.b32  	%r5998, %r5978, %r5997;
	and.b32  	%r5999, %r5953, %r5928;
	xor.b32  	%r6000, %r5998, %r5999;
	add.s32 	%r6001, %r5996, %r6000;
	add.s32 	%r6002, %r5991, %r5903;
	add.s32 	%r6003, %r6001, %r5991;
	shf.l.wrap.b32 	%r6004, %r6002, %r6002, 26;
	shf.l.wrap.b32 	%r6005, %r6002, %r6002, 21;
	xor.b32  	%r6006, %r6004, %r6005;
	shf.l.wrap.b32 	%r6007, %r6002, %r6002, 7;
	xor.b32  	%r6008, %r6006, %r6007;
	and.b32  	%r6009, %r6002, %r5977;
	not.b32 	%r6010, %r6002;
	and.b32  	%r6011, %r5952, %r6010;
	or.b32  	%r6012, %r6009, %r6011;
	add.s32 	%r6013, %r6012, %r5927;
	add.s32 	%r6014, %r6013, %r6008;
	add.s32 	%r6015, %r6014, %r106;
	add.s32 	%r6016, %r6015, %r4754;
	shf.l.wrap.b32 	%r6017, %r6003, %r6003, 30;
	shf.l.wrap.b32 	%r6018, %r6003, %r6003, 19;
	xor.b32  	%r6019, %r6017, %r6018;
	shf.l.wrap.b32 	%r6020, %r6003, %r6003, 10;
	xor.b32  	%r6021, %r6019, %r6020;
	xor.b32  	%r6022, %r5978, %r5953;
	and.b32  	%r6023, %r6003, %r6022;
	and.b32  	%r6024, %r5978, %r5953;
	xor.b32  	%r6025, %r6023, %r6024;
	add.s32 	%r6026, %r6021, %r6025;
	add.s32 	%r6027, %r6016, %r5928;
	add.s32 	%r6028, %r6026, %r6016;
	shf.l.wrap.b32 	%r6029, %r6027, %r6027, 26;
	shf.l.wrap.b32 	%r6030, %r6027, %r6027, 21;
	xor.b32  	%r6031, %r6029, %r6030;
	shf.l.wrap.b32 	%r6032, %r6027, %r6027, 7;
	xor.b32  	%r6033, %r6031, %r6032;
	and.b32  	%r6034, %r6027, %r6002;
	not.b32 	%r6035, %r6027;
	and.b32  	%r6036, %r5977, %r6035;
	or.b32  	%r6037, %r6034, %r6036;
	add.s32 	%r6038, %r6037, %r5952;
	add.s32 	%r6039, %r6038, %r6033;
	add.s32 	%r6040, %r6039, %r107;
	add.s32 	%r6041, %r6040, %r4767;
	shf.l.wrap.b32 	%r6042, %r6028, %r6028, 30;
	shf.l.wrap.b32 	%r6043, %r6028, %r6028, 19;
	xor.b32  	%r6044, %r6042, %r6043;
	shf.l.wrap.b32 	%r6045, %r6028, %r6028, 10;
	xor.b32  	%r6046, %r6044, %r6045;
	xor.b32  	%r6047, %r6003, %r5978;
	and.b32  	%r6048, %r6028, %r6047;
	and.b32  	%r6049, %r6003, %r5978;
	xor.b32  	%r6050, %r6048, %r6049;
	add.s32 	%r6051, %r6046, %r6050;
	add.s32 	%r6052, %r6041, %r5953;
	add.s32 	%r6053, %r6051, %r6041;
	shf.l.wrap.b32 	%r6054, %r6052, %r6052, 26;
	shf.l.wrap.b32 	%r6055, %r6052, %r6052, 21;
	xor.b32  	%r6056, %r6054, %r6055;
	shf.l.wrap.b32 	%r6057, %r6052, %r6052, 7;
	xor.b32  	%r6058, %r6056, %r6057;
	and.b32  	%r6059, %r6052, %r6027;
	not.b32 	%r6060, %r6052;
	and.b32  	%r6061, %r6002, %r6060;
	or.b32  	%r6062, %r6059, %r6061;
	add.s32 	%r6063, %r6062, %r5977;
	add.s32 	%r6064, %r6063, %r6058;
	add.s32 	%r6065, %r6064, %r108;
	add.s32 	%r6066, %r6065, %r4780;
	shf.l.wrap.b32 	%r6067, %r6053, %r6053, 30;
	shf.l.wrap.b32 	%r6068, %r6053, %r6053, 19;
	xor.b32  	%r6069, %r6067, %r6068;
	shf.l.wrap.b32 	%r6070, %r6053, %r6053, 10;
	xor.b32  	%r6071, %r6069, %r6070;
	xor.b32  	%r6072, %r6028, %r6003;
	and.b32  	%r6073, %r6053, %r6072;
	and.b32  	%r6074, %r6028, %r6003;
	xor.b32  	%r6075, %r6073, %r6074;
	add.s32 	%r6076, %r6071, %r6075;
	add.s32 	%r6077, %r6066, %r5978;
	add.s32 	%r6078, %r6076, %r6066;
	shf.l.wrap.b32 	%r6079, %r6077, %r6077, 26;
	shf.l.wrap.b32 	%r6080, %r6077, %r6077, 21;
	xor.b32  	%r6081, %r6079, %r6080;
	shf.l.wrap.b32 	%r6082, %r6077, %r6077, 7;
	xor.b32  	%r6083, %r6081, %r6082;
	and.b32  	%r6084, %r6077, %r6052;
	not.b32 	%r6085, %r6077;
	and.b32  	%r6086, %r6027, %r6085;
	or.b32  	%r6087, %r6084, %r6086;
	add.s32 	%r6088, %r6087, %r6002;
	add.s32 	%r6089, %r6088, %r6083;
	add.s32 	%r6090, %r6089, %r109;
	add.s32 	%r6091, %r6090, %r4793;
	shf.l.wrap.b32 	%r6092, %r6078, %r6078, 30;
	shf.l.wrap.b32 	%r6093, %r6078, %r6078, 19;
	xor.b32  	%r6094, %r6092, %r6093;
	shf.l.wrap.b32 	%r6095, %r6078, %r6078, 10;
	xor.b32  	%r6096, %r6094, %r6095;
	xor.b32  	%r6097, %r6053, %r6028;
	and.b32  	%r6098, %r6078, %r6097;
	and.b32  	%r6099, %r6053, %r6028;
	xor.b32  	%r6100, %r6098, %r6099;
	add.s32 	%r6101, %r6096, %r6100;
	add.s32 	%r6102, %r6091, %r6003;
	add.s32 	%r6103, %r6101, %r6091;
	shf.l.wrap.b32 	%r6104, %r6102, %r6102, 26;
	shf.l.wrap.b32 	%r6105, %r6102, %r6102, 21;
	xor.b32  	%r6106, %r6104, %r6105;
	shf.l.wrap.b32 	%r6107, %r6102, %r6102, 7;
	xor.b32  	%r6108, %r6106, %r6107;
	and.b32  	%r6109, %r6102, %r6077;
	not.b32 	%r6110, %r6102;
	and.b32  	%r6111, %r6052, %r6110;
	or.b32  	%r6112, %r6109, %r6111;
	add.s32 	%r6113, %r6112, %r6027;
	add.s32 	%r6114, %r6113, %r6108;
	add.s32 	%r6115, %r6114, %r110;
	add.s32 	%r6116, %r6115, %r4806;
	shf.l.wrap.b32 	%r6117, %r6103, %r6103, 30;
	shf.l.wrap.b32 	%r6118, %r6103, %r6103, 19;
	xor.b32  	%r6119, %r6117, %r6118;
	shf.l.wrap.b32 	%r6120, %r6103, %r6103, 10;
	xor.b32  	%r6121, %r6119, %r6120;
	xor.b32  	%r6122, %r6078, %r6053;
	and.b32  	%r6123, %r6103, %r6122;
	and.b32  	%r6124, %r6078, %r6053;
	xor.b32  	%r6125, %r6123, %r6124;
	add.s32 	%r6126, %r6121, %r6125;
	add.s32 	%r6127, %r6116, %r6028;
	add.s32 	%r6128, %r6126, %r6116;
	shf.l.wrap.b32 	%r6129, %r6127, %r6127, 26;
	shf.l.wrap.b32 	%r6130, %r6127, %r6127, 21;
	xor.b32  	%r6131, %r6129, %r6130;
	shf.l.wrap.b32 	%r6132, %r6127, %r6127, 7;
	xor.b32  	%r6133, %r6131, %r6132;
	and.b32  	%r6134, %r6127, %r6102;
	not.b32 	%r6135, %r6127;
	and.b32  	%r6136, %r6077, %r6135;
	or.b32  	%r6137, %r6134, %r6136;
	add.s32 	%r6138, %r6137, %r6052;
	add.s32 	%r6139, %r6138, %r6133;
	add.s32 	%r6140, %r6139, %r111;
	add.s32 	%r6141, %r6140, %r4819;
	shf.l.wrap.b32 	%r6142, %r6128, %r6128, 30;
	shf.l.wrap.b32 	%r6143, %r6128, %r6128, 19;
	xor.b32  	%r6144, %r6142, %r6143;
	shf.l.wrap.b32 	%r6145, %r6128, %r6128, 10;
	xor.b32  	%r6146, %r6144, %r6145;
	xor.b32  	%r6147, %r6103, %r6078;
	and.b32  	%r6148, %r6128, %r6147;
	and.b32  	%r6149, %r6103, %r6078;
	xor.b32  	%r6150, %r6148, %r6149;
	add.s32 	%r6151, %r6146, %r6150;
	add.s32 	%r6152, %r6141, %r6053;
	add.s32 	%r6153, %r6151, %r6141;
	shf.l.wrap.b32 	%r6154, %r6152, %r6152, 26;
	shf.l.wrap.b32 	%r6155, %r6152, %r6152, 21;
	xor.b32  	%r6156, %r6154, %r6155;
	shf.l.wrap.b32 	%r6157, %r6152, %r6152, 7;
	xor.b32  	%r6158, %r6156, %r6157;
	and.b32  	%r6159, %r6152, %r6127;
	not.b32 	%r6160, %r6152;
	and.b32  	%r6161, %r6102, %r6160;
	or.b32  	%r6162, %r6159, %r6161;
	add.s32 	%r6163, %r6162, %r6077;
	add.s32 	%r6164, %r6163, %r6158;
	add.s32 	%r6165, %r6164, %r112;
	add.s32 	%r6166, %r6165, %r4832;
	shf.l.wrap.b32 	%r6167, %r6153, %r6153, 30;
	shf.l.wrap.b32 	%r6168, %r6153, %r6153, 19;
	xor.b32  	%r6169, %r6167, %r6168;
	shf.l.wrap.b32 	%r6170, %r6153, %r6153, 10;
	xor.b32  	%r6171, %r6169, %r6170;
	xor.b32  	%r6172, %r6128, %r6103;
	and.b32  	%r6173, %r6153, %r6172;
	and.b32  	%r6174, %r6128, %r6103;
	xor.b32  	%r6175, %r6173, %r6174;
	add.s32 	%r6176, %r6171, %r6175;
	add.s32 	%r6177, %r6166, %r6078;
	add.s32 	%r6178, %r6176, %r6166;
	shf.l.wrap.b32 	%r6179, %r6177, %r6177, 26;
	shf.l.wrap.b32 	%r6180, %r6177, %r6177, 21;
	xor.b32  	%r6181, %r6179, %r6180;
	shf.l.wrap.b32 	%r6182, %r6177, %r6177, 7;
	xor.b32  	%r6183, %r6181, %r6182;
	and.b32  	%r6184, %r6177, %r6152;
	not.b32 	%r6185, %r6177;
	and.b32  	%r6186, %r6127, %r6185;
	or.b32  	%r6187, %r6184, %r6186;
	add.s32 	%r6188, %r6187, %r6102;
	add.s32 	%r6189, %r6188, %r6183;
	add.s32 	%r6190, %r6189, %r113;
	add.s32 	%r6191, %r6190, %r4845;
	shf.l.wrap.b32 	%r6192, %r6178, %r6178, 30;
	shf.l.wrap.b32 	%r6193, %r6178, %r6178, 19;
	xor.b32  	%r6194, %r6192, %r6193;
	shf.l.wrap.b32 	%r6195, %r6178, %r6178, 10;
	xor.b32  	%r6196, %r6194, %r6195;
	xor.b32  	%r6197, %r6153, %r6128;
	and.b32  	%r6198, %r6178, %r6197;
	and.b32  	%r6199, %r6153, %r6128;
	xor.b32  	%r6200, %r6198, %r6199;
	add.s32 	%r6201, %r6196, %r6200;
	add.s32 	%r6202, %r6191, %r6103;
	add.s32 	%r6203, %r6201, %r6191;
	shf.l.wrap.b32 	%r6204, %r6202, %r6202, 26;
	shf.l.wrap.b32 	%r6205, %r6202, %r6202, 21;
	xor.b32  	%r6206, %r6204, %r6205;
	shf.l.wrap.b32 	%r6207, %r6202, %r6202, 7;
	xor.b32  	%r6208, %r6206, %r6207;
	and.b32  	%r6209, %r6202, %r6177;
	not.b32 	%r6210, %r6202;
	and.b32  	%r6211, %r6152, %r6210;
	or.b32  	%r6212, %r6209, %r6211;
	add.s32 	%r6213, %r6212, %r6127;
	add.s32 	%r6214, %r6213, %r6208;
	add.s32 	%r6215, %r6214, %r114;
	add.s32 	%r6216, %r6215, %r4858;
	shf.l.wrap.b32 	%r6217, %r6203, %r6203, 30;
	shf.l.wrap.b32 	%r6218, %r6203, %r6203, 19;
	xor.b32  	%r6219, %r6217, %r6218;
	shf.l.wrap.b32 	%r6220, %r6203, %r6203, 10;
	xor.b32  	%r6221, %r6219, %r6220;
	xor.b32  	%r6222, %r6178, %r6153;
	and.b32  	%r6223, %r6203, %r6222;
	and.b32  	%r6224, %r6178, %r6153;
	xor.b32  	%r6225, %r6223, %r6224;
	add.s32 	%r6226, %r6221, %r6225;
	add.s32 	%r6227, %r6216, %r6128;
	add.s32 	%r6228, %r6226, %r6216;
	shf.l.wrap.b32 	%r6229, %r6227, %r6227, 26;
	shf.l.wrap.b32 	%r6230, %r6227, %r6227, 21;
	xor.b32  	%r6231, %r6229, %r6230;
	shf.l.wrap.b32 	%r6232, %r6227, %r6227, 7;
	xor.b32  	%r6233, %r6231, %r6232;
	and.b32  	%r6234, %r6227, %r6202;
	not.b32 	%r6235, %r6227;
	and.b32  	%r6236, %r6177, %r6235;
	or.b32  	%r6237, %r6234, %r6236;
	add.s32 	%r6238, %r6237, %r6152;
	add.s32 	%r6239, %r6238, %r6233;
	add.s32 	%r6240, %r6239, %r115;
	add.s32 	%r6241, %r6240, %r4871;
	shf.l.wrap.b32 	%r6242, %r6228, %r6228, 30;
	shf.l.wrap.b32 	%r6243, %r6228, %r6228, 19;
	xor.b32  	%r6244, %r6242, %r6243;
	shf.l.wrap.b32 	%r6245, %r6228, %r6228, 10;
	xor.b32  	%r6246, %r6244, %r6245;
	xor.b32  	%r6247, %r6203, %r6178;
	and.b32  	%r6248, %r6228, %r6247;
	and.b32  	%r6249, %r6203, %r6178;
	xor.b32  	%r6250, %r6248, %r6249;
	add.s32 	%r6251, %r6246, %r6250;
	add.s32 	%r6252, %r6241, %r6153;
	add.s32 	%r6253, %r6251, %r6241;
	shf.l.wrap.b32 	%r6254, %r6252, %r6252, 26;
	shf.l.wrap.b32 	%r6255, %r6252, %r6252, 21;
	xor.b32  	%r6256, %r6254, %r6255;
	shf.l.wrap.b32 	%r6257, %r6252, %r6252, 7;
	xor.b32  	%r6258, %r6256, %r6257;
	and.b32  	%r6259, %r6252, %r6227;
	not.b32 	%r6260, %r6252;
	and.b32  	%r6261, %r6202, %r6260;
	or.b32  	%r6262, %r6259, %r6261;
	add.s32 	%r6263, %r6262, %r6177;
	add.s32 	%r6264, %r6263, %r6258;
	add.s32 	%r6265, %r6264, %r116;
	add.s32 	%r6266, %r6265, %r4884;
	shf.l.wrap.b32 	%r6267, %r6253, %r6253, 30;
	shf.l.wrap.b32 	%r6268, %r6253, %r6253, 19;
	xor.b32  	%r6269, %r6267, %r6268;
	shf.l.wrap.b32 	%r6270, %r6253, %r6253, 10;
	xor.b32  	%r6271, %r6269, %r6270;
	xor.b32  	%r6272, %r6228, %r6203;
	and.b32  	%r6273, %r6253, %r6272;
	and.b32  	%r6274, %r6228, %r6203;
	xor.b32  	%r6275, %r6273, %r6274;
	add.s32 	%r6276, %r6271, %r6275;
	add.s32 	%r6277, %r6276, %r6266;
	add.s32 	%r6278, %r6277, 1779033703;
	shr.u32 	%r6279, %r6278, 24;
	cvt.u16.u32 	%rs549, %r6279;
	setp.ne.s16 	%p219, %rs548, %rs549;
	@%p219 bra 	$L__BB0_26;
	ld.shared.u16 	%rs22, [%r119+6];
	atom.global.add.u64 	%rd90, [%rd35], 1;
	shr.u16 	%rs550, %rs22, 8;
	and.b16  	%rs551, %rs550, 4;
	or.b16  	%rs552, %rs23, %rs551;
	and.b16  	%rs553, %rs550, 2;
	or.b16  	%rs554, %rs552, %rs553;
	and.b16  	%rs555, %rs550, 1;
	or.b16  	%rs556, %rs554, %rs555;
	and.b16  	%rs557, %rs22, 255;
	cvt.u32.u16 	%r6280, %rs556;
	and.b32  	%r6281, %r6280, 255;
	or.b32  	%r6282, %r120, %r6281;
	shf.l.wrap.b32 	%r6283, %r6282, %r6282, 25;
	shf.l.wrap.b32 	%r6284, %r120, %r6282, 14;
	xor.b32  	%r6285, %r6283, %r6284;
	shr.u32 	%r6286, %r6282, 3;
	xor.b32  	%r6287, %r6285, %r6286;
	add.s32 	%r6288, %r127, %r6287;
	add.s32 	%r6289, %r128, %r6282;
	add.s32 	%r6290, %r6289, 285220864;
	shf.l.wrap.b32 	%r6291, %r6288, %r6288, 15;
	shf.l.wrap.b32 	%r6292, %r6288, %r6288, 13;
	xor.b32  	%r6293, %r6291, %r6292;
	shr.u32 	%r6294, %r6288, 10;
	xor.b32  	%r6295, %r6293, %r6294;
	add.s32 	%r6296, %r6295, %r122;
	xor.b32  	%r6297, %r6296, -2147483648;
	shf.l.wrap.b32 	%r6298, %r6290, %r6290, 15;
	shf.l.wrap.b32 	%r6299, %r6290, %r6290, 13;
	xor.b32  	%r6300, %r6298, %r6299;
	shr.u32 	%r6301, %r6290, 10;
	xor.b32  	%r6302, %r6300, %r6301;
	add.s32 	%r6303, %r6302, %r123;
	shf.l.wrap.b32 	%r6304, %r6297, %r6296, 15;
	shf.l.wrap.b32 	%r6305, %r6297, %r6296, 13;
	xor.b32  	%r6306, %r6304, %r6305;
	shr.u32 	%r6307, %r6297, 10;
	xor.b32  	%r6308, %r6306, %r6307;
	add.s32 	%r6309, %r6308, %r124;
	shf.l.wrap.b32 	%r6310, %r6303, %r6303, 15;
	shf.l.wrap.b32 	%r6311, %r6303, %r6303, 13;
	xor.b32  	%r6312, %r6310, %r6311;
	shr.u32 	%r6313, %r6303, 10;
	xor.b32  	%r6314, %r6312, %r6313;
	add.s32 	%r6315, %r6314, %r125;
	shf.l.wrap.b32 	%r6316, %r6309, %r6309, 15;
	shf.l.wrap.b32 	%r6317, %r6309, %r6309, 13;
	xor.b32  	%r6318, %r6316, %r6317;
	shr.u32 	%r6319, %r6309, 10;
	xor.b32  	%r6320, %r6318, %r6319;
	add.s32 	%r6321, %r6320, %r126;
	shf.l.wrap.b32 	%r6322, %r6315, %r6315, 15;
	shf.l.wrap.b32 	%r6323, %r6315, %r6315, 13;
	xor.b32  	%r6324, %r6322, %r6323;
	shr.u32 	%r6325, %r6315, 10;
	xor.b32  	%r6326, %r6324, %r6325;
	add.s32 	%r6327, %r6326, %r6288;
	shf.l.wrap.b32 	%r6328, %r6321, %r6321, 15;
	shf.l.wrap.b32 	%r6329, %r6321, %r6321, 13;
	xor.b32  	%r6330, %r6328, %r6329;
	shr.u32 	%r6331, %r6321, 10;
	xor.b32  	%r6332, %r6330, %r6331;
	add.s32 	%r6333, %r6332, %r6290;
	add.s32 	%r6334, %r6333, 4194338;
	shf.l.wrap.b32 	%r6335, %r6327, %r6327, 15;
	shf.l.wrap.b32 	%r6336, %r6327, %r6327, 13;
	xor.b32  	%r6337, %r6335, %r6336;
	shr.u32 	%r6338, %r6327, 10;
	xor.b32  	%r6339, %r6337, %r6338;
	add.s32 	%r6340, %r6339, %r6297;
	add.s32 	%r6341, %r6340, %r129;
	add.s32 	%r6342, %r6341, 256;
	shf.l.wrap.b32 	%r6343, %r6334, %r6334, 15;
	shf.l.wrap.b32 	%r6344, %r6334, %r6334, 13;
	xor.b32  	%r6345, %r6343, %r6344;
	shr.u32 	%r6346, %r6334, 10;
	xor.b32  	%r6347, %r6345, %r6346;
	add.s32 	%r6348, %r6347, %r6303;
	add.s32 	%r6349, %r6348, %r121;
	add.s32 	%r6350, %r6349, %r130;
	shf.l.wrap.b32 	%r6351, %r6342, %r6342, 15;
	shf.l.wrap.b32 	%r6352, %r6342, %r6342, 13;
	xor.b32  	%r6353, %r6351, %r6352;
	shr.u32 	%r6354, %r6342, 10;
	xor.b32  	%r6355, %r6353, %r6354;
	add.s32 	%r6356, %r6355, %r6309;
	add.s32 	%r6357, %r6356, %r122;
	add.s32 	%r6358, %r6357, %r131;
	shf.l.wrap.b32 	%r6359, %r6350, %r6350, 15;
	shf.l.wrap.b32 	%r6360, %r6350, %r6350, 13;
	xor.b32  	%r6361, %r6359, %r6360;
	shr.u32 	%r6362, %r6350, 10;
	xor.b32  	%r6363, %r6361, %r6362;
	add.s32 	%r6364, %r6363, %r6315;
	add.s32 	%r6365, %r6364, %r123;
	add.s32 	%r6366, %r6365, %r132;
	shf.l.wrap.b32 	%r6367, %r6358, %r6358, 15;
	shf.l.wrap.b32 	%r6368, %r6358, %r6358, 13;
	xor.b32  	%r6369, %r6367, %r6368;
	shr.u32 	%r6370, %r6358, 10;
	xor.b32  	%r6371, %r6369, %r6370;
	add.s32 	%r6372, %r6371, %r6321;
	add.s32 	%r6373, %r6372, %r124;
	add.s32 	%r6374, %r6373, %r133;
	shf.l.wrap.b32 	%r6375, %r6366, %r6366, 15;
	shf.l.wrap.b32 	%r6376, %r6366, %r6366, 13;
	xor.b32  	%r6377, %r6375, %r6376;
	shr.u32 	%r6378, %r6366, 10;
	xor.b32  	%r6379, %r6377, %r6378;
	add.s32 	%r6380, %r6379, %r6327;
	add.s32 	%r6381, %r6380, %r125;
	add.s32 	%r6382, %r6381, %r134;
	shf.l.wrap.b32 	%r6383, %r6374, %r6374, 15;
	shf.l.wrap.b32 	%r6384, %r6374, %r6374, 13;
	xor.b32  	%r6385, %r6383, %r6384;
	shr.u32 	%r6386, %r6374, 10;
	xor.b32  	%r6387, %r6385, %r6386;
	add.s32 	%r6388, %r6387, %r6334;
	shf.l.wrap.b32 	%r6389, %r6288, %r6288, 25;
	shf.l.wrap.b32 	%r6390, %r6288, %r6288, 14;
	xor.b32  	%r6391, %r6389, %r6390;
	shr.u32 	%r6392, %r6288, 3;
	xor.b32  	%r6393, %r6391, %r6392;
	add.s32 	%r6394, %r6388, %r126;
	add.s32 	%r6395, %r6394, %r6393;
	shf.l.wrap.b32 	%r6396, %r6382, %r6382, 15;
	shf.l.wrap.b32 	%r6397, %r6382, %r6382, 13;
	xor.b32  	%r6398, %r6396, %r6397;
	shr.u32 	%r6399, %r6382, 10;
	xor.b32  	%r6400, %r6398, %r6399;
	add.s32 	%r6401, %r6400, %r6342;
	shf.l.wrap.b32 	%r6402, %r6290, %r6290, 25;
	shf.l.wrap.b32 	%r6403, %r6290, %r6290, 14;
	xor.b32  	%r6404, %r6402, %r6403;
	shr.u32 	%r6405, %r6290, 3;
	xor.b32  	%r6406, %r6404, %r6405;
	add.s32 	%r6407, %r6401, %r6288;
	add.s32 	%r6408, %r6407, %r6406;
	shf.l.wrap.b32 	%r6409, %r6395, %r6395, 15;
	shf.l.wrap.b32 	%r6410, %r6395, %r6395, 13;
	xor.b32  	%r6411, %r6409, %r6410;
	shr.u32 	%r6412, %r6395, 10;
	xor.b32  	%r6413, %r6411, %r6412;
	add.s32 	%r6414, %r6413, %r6350;
	shf.l.wrap.b32 	%r6415, %r6297, %r6296, 25;
	shf.l.wrap.b32 	%r6416, %r6297, %r6296, 14;
	xor.b32  	%r6417, %r6415, %r6416;
	shr.u32 	%r6418, %r6297, 3;
	xor.b32  	%r6419, %r6417, %r6418;
	add.s32 	%r6420, %r6414, %r6290;
	add.s32 	%r6421, %r6420, %r6419;
	shf.l.wrap.b32 	%r6422, %r6408, %r6408, 15;
	shf.l.wrap.b32 	%r6423, %r6408, %r6408, 13;
	xor.b32  	%r6424, %r6422, %r6423;
	shr.u32 	%r6425, %r6408, 10;
	xor.b32  	%r6426, %r6424, %r6425;
	add.s32 	%r6427, %r6426, %r6358;
	shf.l.wrap.b32 	%r6428, %r6303, %r6303, 25;
	shf.l.wrap.b32 	%r6429, %r6303, %r6303, 14;
	xor.b32  	%r6430, %r6428, %r6429;
	shr.u32 	%r6431, %r6303, 3;
	xor.b32  	%r6432, %r6430, %r6431;
	add.s32 	%r6433, %r6427, %r6297;
	add.s32 	%r6434, %r6433, %r6432;
	shf.l.wrap.b32 	%r6435, %r6421, %r6421, 15;
	shf.l.wrap.b32 	%r6436, %r6421, %r6421, 13;
	xor.b32  	%r6437, %r6435, %r6436;
	shr.u32 	%r6438, %r6421, 10;
	xor.b32  	%r6439, %r6437, %r6438;
	add.s32 	%r6440, %r6439, %r6366;
	shf.l.wrap.b32 	%r6441, %r6309, %r6309, 25;
	shf.l.wrap.b32 	%r6442, %r6309, %r6309, 14;
	xor.b32  	%r6443, %r6441, %r6442;
	shr.u32 	%r6444, %r6309, 3;
	xor.b32  	%r6445, %r6443, %r6444;
	add.s32 	%r6446, %r6440, %r6303;
	add.s32 	%r6447, %r6446, %r6445;
	shf.l.wrap.b32 	%r6448, %r6434, %r6434, 15;
	shf.l.wrap.b32 	%r6449, %r6434, %r6434, 13;
	xor.b32  	%r6450, %r6448, %r6449;
	shr.u32 	%r6451, %r6434, 10;
	xor.b32  	%r6452, %r6450, %r6451;
	add.s32 	%r6453, %r6452, %r6374;
	shf.l.wrap.b32 	%r6454, %r6315, %r6315, 25;
	shf.l.wrap.b32 	%r6455, %r6315, %r6315, 14;
	xor.b32  	%r6456, %r6454, %r6455;
	shr.u32 	%r6457, %r6315, 3;
	xor.b32  	%r6458, %r6456, %r6457;
	add.s32 	%r6459, %r6453, %r6309;
	add.s32 	%r6460, %r6459, %r6458;
	shf.l.wrap.b32 	%r6461, %r6447, %r6447, 15;
	shf.l.wrap.b32 	%r6462, %r6447, %r6447, 13;
	xor.b32  	%r6463, %r6461, %r6462;
	shr.u32 	%r6464, %r6447, 10;
	xor.b32  	%r6465, %r6463, %r6464;
	add.s32 	%r6466, %r6465, %r6382;
	shf.l.wrap.b32 	%r6467, %r6321, %r6321, 25;
	shf.l.wrap.b32 	%r6468, %r6321, %r6321, 14;
	xor.b32  	%r6469, %r6467, %r6468;
	shr.u32 	%r6470, %r6321, 3;
	xor.b32  	%r6471, %r6469, %r6470;
	add.s32 	%r6472, %r6466, %r6315;
	add.s32 	%r6473, %r6472, %r6471;
	shf.l.wrap.b32 	%r6474, %r6460, %r6460, 15;
	shf.l.wrap.b32 	%r6475, %r6460, %r6460, 13;
	xor.b32  	%r6476, %r6474, %r6475;
	shr.u32 	%r6477, %r6460, 10;
	xor.b32  	%r6478, %r6476, %r6477;
	add.s32 	%r6479, %r6478, %r6395;
	shf.l.wrap.b32 	%r6480, %r6327, %r6327, 25;
	shf.l.wrap.b32 	%r6481, %r6327, %r6327, 14;
	xor.b32  	%r6482, %r6480, %r6481;
	shr.u32 	%r6483, %r6327, 3;
	xor.b32  	%r6484, %r6482, %r6483;
	add.s32 	%r6485, %r6479, %r6321;
	add.s32 	%r6486, %r6485, %r6484;
	shf.l.wrap.b32 	%r6487, %r6473, %r6473, 15;
	shf.l.wrap.b32 	%r6488, %r6473, %r6473, 13;
	xor.b32  	%r6489, %r6487, %r6488;
	shr.u32 	%r6490, %r6473, 10;
	xor.b32  	%r6491, %r6489, %r6490;
	add.s32 	%r6492, %r6491, %r6408;
	shf.l.wrap.b32 	%r6493, %r6334, %r6334, 25;
	shf.l.wrap.b32 	%r6494, %r6334, %r6334, 14;
	xor.b32  	%r6495, %r6493, %r6494;
	shr.u32 	%r6496, %r6334, 3;
	xor.b32  	%r6497, %r6495, %r6496;
	add.s32 	%r6498, %r6492, %r6327;
	add.s32 	%r6499, %r6498, %r6497;
	shf.l.wrap.b32 	%r6500, %r6486, %r6486, 15;
	shf.l.wrap.b32 	%r6501, %r6486, %r6486, 13;
	xor.b32  	%r6502, %r6500, %r6501;
	shr.u32 	%r6503, %r6486, 10;
	xor.b32  	%r6504, %r6502, %r6503;
	add.s32 	%r6505, %r6504, %r6421;
	shf.l.wrap.b32 	%r6506, %r6342, %r6342, 25;
	shf.l.wrap.b32 	%r6507, %r6342, %r6342, 14;
	xor.b32  	%r6508, %r6506, %r6507;
	shr.u32 	%r6509, %r6342, 3;
	xor.b32  	%r6510, %r6508, %r6509;
	add.s32 	%r6511, %r6505, %r6334;
	add.s32 	%r6512, %r6511, %r6510;
	shf.l.wrap.b32 	%r6513, %r6499, %r6499, 15;
	shf.l.wrap.b32 	%r6514, %r6499, %r6499, 13;
	xor.b32  	%r6515, %r6513, %r6514;
	shr.u32 	%r6516, %r6499, 10;
	xor.b32  	%r6517, %r6515, %r6516;
	add.s32 	%r6518, %r6517, %r6434;
	shf.l.wrap.b32 	%r6519, %r6350, %r6350, 25;
	shf.l.wrap.b32 	%r6520, %r6350, %r6350, 14;
	xor.b32  	%r6521, %r6519, %r6520;
	shr.u32 	%r6522, %r6350, 3;
	xor.b32  	%r6523, %r6521, %r6522;
	add.s32 	%r6524, %r6518, %r6342;
	add.s32 	%r6525, %r6524, %r6523;
	shf.l.wrap.b32 	%r6526, %r6512, %r6512, 15;
	shf.l.wrap.b32 	%r6527, %r6512, %r6512, 13;
	xor.b32  	%r6528, %r6526, %r6527;
	shr.u32 	%r6529, %r6512, 10;
	xor.b32  	%r6530, %r6528, %r6529;
	add.s32 	%r6531, %r6530, %r6447;
	shf.l.wrap.b32 	%r6532, %r6358, %r6358, 25;
	shf.l.wrap.b32 	%r6533, %r6358, %r6358, 14;
	xor.b32  	%r6534, %r6532, %r6533;
	shr.u32 	%r6535, %r6358, 3;
	xor.b32  	%r6536, %r6534, %r6535;
	add.s32 	%r6537, %r6531, %r6350;
	add.s32 	%r6538, %r6537, %r6536;
	shf.l.wrap.b32 	%r6539, %r6525, %r6525, 15;
	shf.l.wrap.b32 	%r6540, %r6525, %r6525, 13;
	xor.b32  	%r6541, %r6539, %r6540;
	shr.u32 	%r6542, %r6525, 10;
	xor.b32  	%r6543, %r6541, %r6542;
	add.s32 	%r6544, %r6543, %r6460;
	shf.l.wrap.b32 	%r6545, %r6366, %r6366, 25;
	shf.l.wrap.b32 	%r6546, %r6366, %r6366, 14;
	xor.b32  	%r6547, %r6545, %r6546;
	shr.u32 	%r6548, %r6366, 3;
	xor.b32  	%r6549, %r6547, %r6548;
	add.s32 	%r6550, %r6544, %r6358;
	add.s32 	%r6551, %r6550, %r6549;
	shf.l.wrap.b32 	%r6552, %r6538, %r6538, 15;
	shf.l.wrap.b32 	%r6553, %r6538, %r6538, 13;
	xor.b32  	%r6554, %r6552, %r6553;
	shr.u32 	%r6555, %r6538, 10;
	xor.b32  	%r6556, %r6554, %r6555;
	add.s32 	%r6557, %r6556, %r6473;
	shf.l.wrap.b32 	%r6558, %r6374, %r6374, 25;
	shf.l.wrap.b32 	%r6559, %r6374, %r6374, 14;
	xor.b32  	%r6560, %r6558, %r6559;
	shr.u32 	%r6561, %r6374, 3;
	xor.b32  	%r6562, %r6560, %r6561;
	add.s32 	%r6563, %r6557, %r6366;
	add.s32 	%r6564, %r6563, %r6562;
	shf.l.wrap.b32 	%r6565, %r6551, %r6551, 15;
	shf.l.wrap.b32 	%r6566, %r6551, %r6551, 13;
	xor.b32  	%r6567, %r6565, %r6566;
	shr.u32 	%r6568, %r6551, 10;
	xor.b32  	%r6569, %r6567, %r6568;
	add.s32 	%r6570, %r6569, %r6486;
	shf.l.wrap.b32 	%r6571, %r6382, %r6382, 25;
	shf.l.wrap.b32 	%r6572, %r6382, %r6382, 14;
	xor.b32  	%r6573, %r6571, %r6572;
	shr.u32 	%r6574, %r6382, 3;
	xor.b32  	%r6575, %r6573, %r6574;
	add.s32 	%r6576, %r6570, %r6374;
	add.s32 	%r6577, %r6576, %r6575;
	shf.l.wrap.b32 	%r6578, %r6564, %r6564, 15;
	shf.l.wrap.b32 	%r6579, %r6564, %r6564, 13;
	xor.b32  	%r6580, %r6578, %r6579;
	shr.u32 	%r6581, %r6564, 10;
	xor.b32  	%r6582, %r6580, %r6581;
	add.s32 	%r6583, %r6582, %r6499;
	shf.l.wrap.b32 	%r6584, %r6395, %r6395, 25;
	shf.l.wrap.b32 	%r6585, %r6395, %r6395, 14;
	xor.b32  	%r6586, %r6584, %r6585;
	shr.u32 	%r6587, %r6395, 3;
	xor.b32  	%r6588, %r6586, %r6587;
	add.s32 	%r6589, %r6583, %r6382;
	add.s32 	%r6590, %r6589, %r6588;
	shf.l.wrap.b32 	%r6591, %r6577, %r6577, 15;
	shf.l.wrap.b32 	%r6592, %r6577, %r6577, 13;
	xor.b32  	%r6593, %r6591, %r6592;
	shr.u32 	%r6594, %r6577, 10;
	xor.b32  	%r6595, %r6593, %r6594;
	add.s32 	%r6596, %r6595, %r6512;
	shf.l.wrap.b32 	%r6597, %r6408, %r6408, 25;
	shf.l.wrap.b32 	%r6598, %r6408, %r6408, 14;
	xor.b32  	%r6599, %r6597, %r6598;
	shr.u32 	%r6600, %r6408, 3;
	xor.b32  	%r6601, %r6599, %r6600;
	add.s32 	%r6602, %r6596, %r6395;
	add.s32 	%r6603, %r6602, %r6601;
	shf.l.wrap.b32 	%r6604, %r6590, %r6590, 15;
	shf.l.wrap.b32 	%r6605, %r6590, %r6590, 13;
	xor.b32  	%r6606, %r6604, %r6605;
	shr.u32 	%r6607, %r6590, 10;
	xor.b32  	%r6608, %r6606, %r6607;
	add.s32 	%r6609, %r6608, %r6525;
	shf.l.wrap.b32 	%r6610, %r6421, %r6421, 25;
	shf.l.wrap.b32 	%r6611, %r6421, %r6421, 14;
	xor.b32  	%r6612, %r6610, %r6611;
	shr.u32 	%r6613, %r6421, 3;
	xor.b32  	%r6614, %r6612, %r6613;
	add.s32 	%r6615, %r6609, %r6408;
	add.s32 	%r6616, %r6615, %r6614;
	shf.l.wrap.b32 	%r6617, %r6603, %r6603, 15;
	shf.l.wrap.b32 	%r6618, %r6603, %r6603, 13;
	xor.b32  	%r6619, %r6617, %r6618;
	shr.u32 	%r6620, %r6603, 10;
	xor.b32  	%r6621, %r6619, %r6620;
	add.s32 	%r6622, %r6621, %r6538;
	shf.l.wrap.b32 	%r6623, %r6434, %r6434, 25;
	shf.l.wrap.b32 	%r6624, %r6434, %r6434, 14;
	xor.b32  	%r6625, %r6623, %r6624;
	shr.u32 	%r6626, %r6434, 3;
	xor.b32  	%r6627, %r6625, %r6626;
	add.s32 	%r6628, %r6622, %r6421;
	add.s32 	%r6629, %r6628, %r6627;
	shf.l.wrap.b32 	%r6630, %r6616, %r6616, 15;
	shf.l.wrap.b32 	%r6631, %r6616, %r6616, 13;
	xor.b32  	%r6632, %r6630, %r6631;
	shr.u32 	%r6633, %r6616, 10;
	xor.b32  	%r6634, %r6632, %r6633;
	add.s32 	%r6635, %r6634, %r6551;
	shf.l.wrap.b32 	%r6636, %r6447, %r6447, 25;
	shf.l.wrap.b32 	%r6637, %r6447, %r6447, 14;
	xor.b32  	%r6638, %r6636, %r6637;
	shr.u32 	%r6639, %r6447, 3;
	xor.b32  	%r6640, %r6638, %r6639;
	add.s32 	%r6641, %r6635, %r6434;
	add.s32 	%r6642, %r6641, %r6640;
	shf.l.wrap.b32 	%r6643, %r6629, %r6629, 15;
	shf.l.wrap.b32 	%r6644, %r6629, %r6629, 13;
	xor.b32  	%r6645, %r6643, %r6644;
	shr.u32 	%r6646, %r6629, 10;
	xor.b32  	%r6647, %r6645, %r6646;
	add.s32 	%r6648, %r6647, %r6564;
	shf.l.wrap.b32 	%r6649, %r6460, %r6460, 25;
	shf.l.wrap.b32 	%r6650, %r6460, %r6460, 14;
	xor.b32  	%r6651, %r6649, %r6650;
	shr.u32 	%r6652, %r6460, 3;
	xor.b32  	%r6653, %r6651, %r6652;
	add.s32 	%r6654, %r6648, %r6447;
	add.s32 	%r6655, %r6654, %r6653;
	shf.l.wrap.b32 	%r6656, %r6642, %r6642, 15;
	shf.l.wrap.b32 	%r6657, %r6642, %r6642, 13;
	xor.b32  	%r6658, %r6656, %r6657;
	shr.u32 	%r6659, %r6642, 10;
	xor.b32  	%r6660, %r6658, %r6659;
	add.s32 	%r6661, %r6660, %r6577;
	shf.l.wrap.b32 	%r6662, %r6473, %r6473, 25;
	shf.l.wrap.b32 	%r6663, %r6473, %r6473, 14;
	xor.b32  	%r6664, %r6662, %r6663;
	shr.u32 	%r6665, %r6473, 3;
	xor.b32  	%r6666, %r6664, %r6665;
	add.s32 	%r6667, %r6661, %r6460;
	add.s32 	%r6668, %r6667, %r6666;
	shf.l.wrap.b32 	%r6669, %r6655, %r6655, 15;
	shf.l.wrap.b32 	%r6670, %r6655, %r6655, 13;
	xor.b32  	%r6671, %r6669, %r6670;
	shr.u32 	%r6672, %r6655, 10;
	xor.b32  	%r6673, %r6671, %r6672;
	add.s32 	%r6674, %r6673, %r6590;
	shf.l.wrap.b32 	%r6675, %r6486, %r6486, 25;
	shf.l.wrap.b32 	%r6676, %r6486, %r6486, 14;
	xor.b32  	%r6677, %r6675, %r6676;
	shr.u32 	%r6678, %r6486, 3;
	xor.b32  	%r6679, %r6677, %r6678;
	add.s32 	%r6680, %r6674, %r6473;
	add.s32 	%r6681, %r6680, %r6679;
	shf.l.wrap.b32 	%r6682, %r6668, %r6668, 15;
	shf.l.wrap.b32 	%r6683, %r6668, %r6668, 13;
	xor.b32  	%r6684, %r6682, %r6683;
	shr.u32 	%r6685, %r6668, 10;
	xor.b32  	%r6686, %r6684, %r6685;
	add.s32 	%r6687, %r6686, %r6603;
	shf.l.wrap.b32 	%r6688, %r6499, %r6499, 25;
	shf.l.wrap.b32 	%r6689, %r6499, %r6499, 14;
	xor.b32  	%r6690, %r6688, %r6689;
	shr.u32 	%r6691, %r6499, 3;
	xor.b32  	%r6692, %r6690, %r6691;
	add.s32 	%r6693, %r6687, %r6486;
	add.s32 	%r6694, %r6693, %r6692;
	shf.l.wrap.b32 	%r6695, %r6681, %r6681, 15;
	shf.l.wrap.b32 	%r6696, %r6681, %r6681, 13;
	xor.b32  	%r6697, %r6695, %r6696;
	shr.u32 	%r6698, %r6681, 10;
	xor.b32  	%r6699, %r6697, %r6698;
	add.s32 	%r6700, %r6699, %r6616;
	shf.l.wrap.b32 	%r6701, %r6512, %r6512, 25;
	shf.l.wrap.b32 	%r6702, %r6512, %r6512, 14;
	xor.b32  	%r6703, %r6701, %r6702;
	shr.u32 	%r6704, %r6512, 3;
	xor.b32  	%r6705, %r6703, %r6704;
	add.s32 	%r6706, %r6700, %r6499;
	add.s32 	%r6707, %r6706, %r6705;
	shf.l.wrap.b32 	%r6708, %r6694, %r6694, 15;
	shf.l.wrap.b32 	%r6709, %r6694, %r6694, 13;
	xor.b32  	%r6710, %r6708, %r6709;
	shr.u32 	%r6711, %r6694, 10;
	xor.b32  	%r6712, %r6710, %r6711;
	add.s32 	%r6713, %r6712, %r6629;
	shf.l.wrap.b32 	%r6714, %r6525, %r6525, 25;
	shf.l.wrap.b32 	%r6715, %r6525, %r6525, 14;
	xor.b32  	%r6716, %r6714, %r6715;
	shr.u32 	%r6717, %r6525, 3;
	xor.b32  	%r6718, %r6716, %r6717;
	add.s32 	%r6719, %r6713, %r6512;
	add.s32 	%r6720, %r6719, %r6718;
	shf.l.wrap.b32 	%r6721, %r6707, %r6707, 15;
	shf.l.wrap.b32 	%r6722, %r6707, %r6707, 13;
	xor.b32  	%r6723, %r6721, %r6722;
	shr.u32 	%r6724, %r6707, 10;
	xor.b32  	%r6725, %r6723, %r6724;
	add.s32 	%r6726, %r6725, %r6642;
	shf.l.wrap.b32 	%r6727, %r6538, %r6538, 25;
	shf.l.wrap.b32 	%r6728, %r6538, %r6538, 14;
	xor.b32  	%r6729, %r6727, %r6728;
	shr.u32 	%r6730, %r6538, 3;
	xor.b32  	%r6731, %r6729, %r6730;
	add.s32 	%r6732, %r6726, %r6525;
	add.s32 	%r6733, %r6732, %r6731;
	add.s32 	%r6734, %r142, %r6282;
	add.s32 	%r6735, %r6734, %r135;
	add.s32 	%r6736, %r143, %r6734;
	shf.l.wrap.b32 	%r6737, %r6735, %r6735, 26;
	shf.l.wrap.b32 	%r6738, %r6735, %r6735, 21;
	xor.b32  	%r6739, %r6737, %r6738;
	shf.l.wrap.b32 	%r6740, %r6735, %r6735, 7;
	xor.b32  	%r6741, %r6739, %r6740;
	and.b32  	%r6742, %r6735, %r140;
	not.b32 	%r6743, %r6735;
	and.b32  	%r6744, %r138, %r6743;
	or.b32  	%r6745, %r6742, %r6744;
	add.s32 	%r6746, %r6745, %r136;
	add.s32 	%r6747, %r6746, %r6741;
	add.s32 	%r6748, %r6747, %r61;
	xor.b32  	%r6749, %r6748, -2147483648;
	shf.l.wrap.b32 	%r6750, %r6736, %r6736, 30;
	shf.l.wrap.b32 	%r6751, %r6736, %r6736, 19;
	xor.b32  	%r6752, %r6750, %r6751;
	shf.l.wrap.b32 	%r6753, %r6736, %r6736, 10;
	xor.b32  	%r6754, %r6752, %r6753;
	and.b32  	%r6755, %r6736, %r144;
	xor.b32  	%r6756, %r6755, %r145;
	add.s32 	%r6757, %r6754, %r6756;
	add.s32 	%r6758, %r6749, %r137;
	add.s32 	%r6759, %r6757, %r6749;
	shf.l.wrap.b32 	%r6760, %r6758, %r6758, 26;
	shf.l.wrap.b32 	%r6761, %r6758, %r6758, 21;
	xor.b32  	%r6762, %r6760, %r6761;
	shf.l.wrap.b32 	%r6763, %r6758, %r6758, 7;
	xor.b32  	%r6764, %r6762, %r6763;
	and.b32  	%r6765, %r6758, %r6735;
	not.b32 	%r6766, %r6758;
	and.b32  	%r6767, %r140, %r6766;
	or.b32  	%r6768, %r6765, %r6767;
	add.s32 	%r6769, %r6768, %r138;
	add.s32 	%r6770, %r6769, %r6764;
	add.s32 	%r6771, %r6770, %r62;
	shf.l.wrap.b32 	%r6772, %r6759, %r6759, 30;
	shf.l.wrap.b32 	%r6773, %r6759, %r6759, 19;
	xor.b32  	%r6774, %r6772, %r6773;
	shf.l.wrap.b32 	%r6775, %r6759, %r6759, 10;
	xor.b32  	%r6776, %r6774, %r6775;
	xor.b32  	%r6777, %r6736, %r141;
	and.b32  	%r6778, %r6759, %r6777;
	and.b32  	%r6779, %r6736, %r141;
	xor.b32  	%r6780, %r6778, %r6779;
	add.s32 	%r6781, %r6776, %r6780;
	add.s32 	%r6782, %r6771, %r139;
	add.s32 	%r6783, %r6781, %r6771;
	shf.l.wrap.b32 	%r6784, %r6782, %r6782, 26;
	shf.l.wrap.b32 	%r6785, %r6782, %r6782, 21;
	xor.b32  	%r6786, %r6784, %r6785;
	shf.l.wrap.b32 	%r6787, %r6782, %r6782, 7;
	xor.b32  	%r6788, %r6786, %r6787;
	and.b32  	%r6789, %r6782, %r6758;
	not.b32 	%r6790, %r6782;
	and.b32  	%r6791, %r6735, %r6790;
	or.b32  	%r6792, %r6789, %r6791;
	add.s32 	%r6793, %r6792, %r140;
	add.s32 	%r6794, %r6793, %r6788;
	add.s32 	%r6795, %r6794, %r63;
	shf.l.wrap.b32 	%r6796, %r6783, %r6783, 30;
	shf.l.wrap.b32 	%r6797, %r6783, %r6783, 19;
	xor.b32  	%r6798, %r6796, %r6797;
	shf.l.wrap.b32 	%r6799, %r6783, %r6783, 10;
	xor.b32  	%r6800, %r6798, %r6799;
	xor.b32  	%r6801, %r6759, %r6736;
	and.b32  	%r6802, %r6783, %r6801;
	and.b32  	%r6803, %r6759, %r6736;
	xor.b32  	%r6804, %r6802, %r6803;
	add.s32 	%r6805, %r6800, %r6804;
	add.s32 	%r6806, %r6795, %r141;
	add.s32 	%r6807, %r6805, %r6795;
	shf.l.wrap.b32 	%r6808, %r6806, %r6806, 26;
	shf.l.wrap.b32 	%r6809, %r6806, %r6806, 21;
	xor.b32  	%r6810, %r6808, %r6809;
	shf.l.wrap.b32 	%r6811, %r6806, %r6806, 7;
	xor.b32  	%r6812, %r6810, %r6811;
	and.b32  	%r6813, %r6806, %r6782;
	not.b32 	%r6814, %r6806;
	and.b32  	%r6815, %r6758, %r6814;
	or.b32  	%r6816, %r6813, %r6815;
	add.s32 	%r6817, %r6816, %r6735;
	add.s32 	%r6818, %r6817, %r6812;
	add.s32 	%r6819, %r6818, %r64;
	shf.l.wrap.b32 	%r6820, %r6807, %r6807, 30;
	shf.l.wrap.b32 	%r6821, %r6807, %r6807, 19;
	xor.b32  	%r6822, %r6820, %r6821;
	shf.l.wrap.b32 	%r6823, %r6807, %r6807, 10;
	xor.b32  	%r6824, %r6822, %r6823;
	xor.b32  	%r6825, %r6783, %r6759;
	and.b32  	%r6826, %r6807, %r6825;
	and.b32  	%r6827, %r6783, %r6759;
	xor.b32  	%r6828, %r6826, %r6827;
	add.s32 	%r6829, %r6824, %r6828;
	add.s32 	%r6830, %r6819, %r6736;
	add.s32 	%r6831, %r6829, %r6819;
	shf.l.wrap.b32 	%r6832, %r6830, %r6830, 26;
	shf.l.wrap.b32 	%r6833, %r6830, %r6830, 21;
	xor.b32  	%r6834, %r6832, %r6833;
	shf.l.wrap.b32 	%r6835, %r6830, %r6830, 7;
	xor.b32  	%r6836, %r6834, %r6835;
	and.b32  	%r6837, %r6830, %r6806;
	not.b32 	%r6838, %r6830;
	and.b32  	%r6839, %r6782, %r6838;
	or.b32  	%r6840, %r6837, %r6839;
	add.s32 	%r6841, %r6840, %r6758;
	add.s32 	%r6842, %r6841, %r6836;
	add.s32 	%r6843, %r6842, %r65;
	shf.l.wrap.b32 	%r6844, %r6831, %r6831, 30;
	shf.l.wrap.b32 	%r6845, %r6831, %r6831, 19;
	xor.b32  	%r6846, %r6844, %r6845;
	shf.l.wrap.b32 	%r6847, %r6831, %r6831, 10;
	xor.b32  	%r6848, %r6846, %r6847;
	xor.b32  	%r6849, %r6807, %r6783;
	and.b32  	%r6850, %r6831, %r6849;
	and.b32  	%r6851, %r6807, %r6783;
	xor.b32  	%r6852, %r6850, %r6851;
	add.s32 	%r6853, %r6848, %r6852;
	add.s32 	%r6854, %r6843, %r6759;
	add.s32 	%r6855, %r6853, %r6843;
	shf.l.wrap.b32 	%r6856, %r6854, %r6854, 26;
	shf.l.wrap.b32 	%r6857, %r6854, %r6854, 21;
	xor.b32  	%r6858, %r6856, %r6857;
	shf.l.wrap.b32 	%r6859, %r6854, %r6854, 7;
	xor.b32  	%r6860, %r6858, %r6859;
	and.b32  	%r6861, %r6854, %r6830;
	not.b32 	%r6862, %r6854;
	and.b32  	%r6863, %r6806, %r6862;
	or.b32  	%r6864, %r6861, %r6863;
	add.s32 	%r6865, %r6864, %r6782;
	add.s32 	%r6866, %r6865, %r6860;
	add.s32 	%r6867, %r6866, %r66;
	shf.l.wrap.b32 	%r6868, %r6855, %r6855, 30;
	shf.l.wrap.b32 	%r6869, %r6855, %r6855, 19;
	xor.b32  	%r6870, %r6868, %r6869;
	shf.l.wrap.b32 	%r6871, %r6855, %r6855, 10;
	xor.b32  	%r6872, %r6870, %r6871;
	xor.b32  	%r6873, %r6831, %r6807;
	and.b32  	%r6874, %r6855, %r6873;
	and.b32  	%r6875, %r6831, %r6807;
	xor.b32  	%r6876, %r6874, %r6875;
	add.s32 	%r6877, %r6872, %r6876;
	add.s32 	%r6878, %r6867, %r6783;
	add.s32 	%r6879, %r6877, %r6867;
	shf.l.wrap.b32 	%r6880, %r6878, %r6878, 26;
	shf.l.wrap.b32 	%r6881, %r6878, %r6878, 21;
	xor.b32  	%r6882, %r6880, %r6881;
	shf.l.wrap.b32 	%r6883, %r6878, %r6878, 7;
	xor.b32  	%r6884, %r6882, %r6883;
	and.b32  	%r6885, %r6878, %r6854;
	not.b32 	%r6886, %r6878;
	and.b32  	%r6887, %r6830, %r6886;
	or.b32  	%r6888, %r6885, %r6887;
	add.s32 	%r6889, %r6888, %r6806;
	add.s32 	%r6890, %r6889, %r6884;
	add.s32 	%r6891, %r6890, %r67;
	shf.l.wrap.b32 	%r6892, %r6879, %r6879, 30;
	shf.l.wrap.b32 	%r6893, %r6879, %r6879, 19;
	xor.b32  	%r6894, %r6892, %r6893;
	shf.l.wrap.b32 	%r6895, %r6879, %r6879, 10;
	xor.b32  	%r6896, %r6894, %r6895;
	xor.b32  	%r6897, %r6855, %r6831;
	and.b32  	%r6898, %r6879, %r6897;
	and.b32  	%r6899, %r6855, %r6831;
	xor.b32  	%r6900, %r6898, %r6899;
	add.s32 	%r6901, %r6896, %r6900;
	add.s32 	%r6902, %r6891, %r6807;
	add.s32 	%r6903, %r6901, %r6891;
	shf.l.wrap.b32 	%r6904, %r6902, %r6902, 26;
	shf.l.wrap.b32 	%r6905, %r6902, %r6902, 21;
	xor.b32  	%r6906, %r6904, %r6905;
	shf.l.wrap.b32 	%r6907, %r6902, %r6902, 7;
	xor.b32  	%r6908, %r6906, %r6907;
	and.b32  	%r6909, %r6902, %r6878;
	not.b32 	%r6910, %r6902;
	and.b32  	%r6911, %r6854, %r6910;
	or.b32  	%r6912, %r6909, %r6911;
	add.s32 	%r6913, %r6912, %r6830;
	add.s32 	%r6914, %r6913, %r6908;
	add.s32 	%r6915, %r6914, %r68;
	shf.l.wrap.b32 	%r6916, %r6903, %r6903, 30;
	shf.l.wrap.b32 	%r6917, %r6903, %r6903, 19;
	xor.b32  	%r6918, %r6916, %r6917;
	shf.l.wrap.b32 	%r6919, %r6903, %r6903, 10;
	xor.b32  	%r6920, %r6918, %r6919;
	xor.b32  	%r6921, %r6879, %r6855;
	and.b32  	%r6922, %r6903, %r6921;
	and.b32  	%r6923, %r6879, %r6855;
	xor.b32  	%r6924, %r6922, %r6923;
	add.s32 	%r6925, %r6920, %r6924;
	add.s32 	%r6926, %r6915, %r6831;
	add.s32 	%r6927, %r6925, %r6915;
	shf.l.wrap.b32 	%r6928, %r6926, %r6926, 26;
	shf.l.wrap.b32 	%r6929, %r6926, %r6926, 21;
	xor.b32  	%r6930, %r6928, %r6929;
	shf.l.wrap.b32 	%r6931, %r6926, %r6926, 7;
	xor.b32  	%r6932, %r6930, %r6931;
	and.b32  	%r6933, %r6926, %r6902;
	not.b32 	%r6934, %r6926;
	and.b32  	%r6935, %r6878, %r6934;
	or.b32  	%r6936, %r6933, %r6935;
	add.s32 	%r6937, %r6936, %r6854;
	add.s32 	%r6938, %r6937, %r6932;
	add.s32 	%r6939, %r6938, %r69;
	add.s32 	%r6940, %r6939, %r121;
	shf.l.wrap.b32 	%r6941, %r6927, %r6927, 30;
	shf.l.wrap.b32 	%r6942, %r6927, %r6927, 19;
	xor.b32  	%r6943, %r6941, %r6942;
	shf.l.wrap.b32 	%r6944, %r6927, %r6927, 10;
	xor.b32  	%r6945, %r6943, %r6944;
	xor.b32  	%r6946, %r6903, %r6879;
	and.b32  	%r6947, %r6927, %r6946;
	and.b32  	%r6948, %r6903, %r6879;
	xor.b32  	%r6949, %r6947, %r6948;
	add.s32 	%r6950, %r6945, %r6949;
	add.s32 	%r6951, %r6940, %r6855;
	add.s32 	%r6952, %r6950, %r6940;
	shf.l.wrap.b32 	%r6953, %r6951, %r6951, 26;
	shf.l.wrap.b32 	%r6954, %r6951, %r6951, 21;
	xor.b32  	%r6955, %r6953, %r6954;
	shf.l.wrap.b32 	%r6956, %r6951, %r6951, 7;
	xor.b32  	%r6957, %r6955, %r6956;
	and.b32  	%r6958, %r6951, %r6926;
	not.b32 	%r6959, %r6951;
	and.b32  	%r6960, %r6902, %r6959;
	or.b32  	%r6961, %r6958, %r6960;
	add.s32 	%r6962, %r6961, %r6878;
	add.s32 	%r6963, %r6962, %r6957;
	add.s32 	%r6964, %r6963, %r70;
	add.s32 	%r6965, %r6964, %r122;
	shf.l.wrap.b32 	%r6966, %r6952, %r6952, 30;
	shf.l.wrap.b32 	%r6967, %r6952, %r6952, 19;
	xor.b32  	%r6968, %r6966, %r6967;
	shf.l.wrap.b32 	%r6969, %r6952, %r6952, 10;
	xor.b32  	%r6970, %r6968, %r6969;
	xor.b32  	%r6971, %r6927, %r6903;
	and.b32  	%r6972, %r6952, %r6971;
	and.b32  	%r6973, %r6927, %r6903;
	xor.b32  	%r6974, %r6972, %r6973;
	add.s32 	%r6975, %r6970, %r6974;
	add.s32 	%r6976, %r6965, %r6879;
	add.s32 	%r6977, %r6975, %r6965;
	shf.l.wrap.b32 	%r6978, %r6976, %r6976, 26;
	shf.l.wrap.b32 	%r6979, %r6976, %r6976, 21;
	xor.b32  	%r6980, %r6978, %r6979;
	shf.l.wrap.b32 	%r6981, %r6976, %r6976, 7;
	xor.b32  	%r6982, %r6980, %r6981;
	and.b32  	%r6983, %r6976, %r6951;
	not.b32 	%r6984, %r6976;
	and.b32  	%r6985, %r6926, %r6984;
	or.b32  	%r6986, %r6983, %r6985;
	add.s32 	%r6987, %r6986, %r6902;
	add.s32 	%r6988, %r6987, %r6982;
	add.s32 	%r6989, %r6988, %r71;
	add.s32 	%r6990, %r6989, %r123;
	shf.l.wrap.b32 	%r6991, %r6977, %r6977, 30;
	shf.l.wrap.b32 	%r6992, %r6977, %r6977, 19;
	xor.b32  	%r6993, %r6991, %r6992;
	shf.l.wrap.b32 	%r6994, %r6977, %r6977, 10;
	xor.b32  	%r6995, %r6993, %r6994;
	xor.b32  	%r6996, %r6952, %r6927;
	and.b32  	%r6997, %r6977, %r6996;
	and.b32  	%r6998, %r6952, %r6927;
	xor.b32  	%r6999, %r6997, %r6998;
	add.s32 	%r7000, %r6995, %r6999;
	add.s32 	%r7001, %r6990, %r6903;
	add.s32 	%r7002, %r7000, %r6990;
	shf.l.wrap.b32 	%r7003, %r7001, %r7001, 26;
	shf.l.wrap.b32 	%r7004, %r7001, %r7001, 21;
	xor.b32  	%r7005, %r7003, %r7004;
	shf.l.wrap.b32 	%r7006, %r7001, %r7001, 7;
	xor.b32  	%r7007, %r7005, %r7006;
	and.b32  	%r7008, %r7001, %r6976;
	not.b32 	%r7009, %r7001;
	and.b32  	%r7010, %r6951, %r7009;
	or.b32  	%r7011, %r7008, %r7010;
	add.s32 	%r7012, %r7011, %r6926;
	add.s32 	%r7013, %r7012, %r7007;
	add.s32 	%r7014, %r7013, %r72;
	add.s32 	%r7015, %r7014, %r124;
	shf.l.wrap.b32 	%r7016, %r7002, %r7002, 30;
	shf.l.wrap.b32 	%r7017, %r7002, %r7002, 19;
	xor.b32  	%r7018, %r7016, %r7017;
	shf.l.wrap.b32 	%r7019, %r7002, %r7002, 10;
	xor.b32  	%r7020, %r7018, %r7019;
	xor.b32  	%r7021, %r6977, %r6952;
	and.b32  	%r7022, %r7002, %r7021;
	and.b32  	%r7023, %r6977, %r6952;
	xor.b32  	%r7024, %r7022, %r7023;
	add.s32 	%r7025, %r7020, %r7024;
	add.s32 	%r7026, %r7015, %r6927;
	add.s32 	%r7027, %r7025, %r7015;
	shf.l.wrap.b32 	%r7028, %r7026, %r7026, 26;
	shf.l.wrap.b32 	%r7029, %r7026, %r7026, 21;
	xor.b32  	%r7030, %r7028, %r7029;
	shf.l.wrap.b32 	%r7031, %r7026, %r7026, 7;
	xor.b32  	%r7032, %r7030, %r7031;
	and.b32  	%r7033, %r7026, %r7001;
	not.b32 	%r7034, %r7026;
	and.b32  	%r7035, %r6976, %r7034;
	or.b32  	%r7036, %r7033, %r7035;
	add.s32 	%r7037, %r7036, %r6951;
	add.s32 	%r7038, %r7037, %r7032;
	add.s32 	%r7039, %r7038, %r73;
	add.s32 	%r7040, %r7039, %r125;
	shf.l.wrap.b32 	%r7041, %r7027, %r7027, 30;
	shf.l.wrap.b32 	%r7042, %r7027, %r7027, 19;
	xor.b32  	%r7043, %r7041, %r7042;
	shf.l.wrap.b32 	%r7044, %r7027, %r7027, 10;
	xor.b32  	%r7045, %r7043, %r7044;
	xor.b32  	%r7046, %r7002, %r6977;
	and.b32  	%r7047, %r7027, %r7046;
	and.b32  	%r7048, %r7002, %r6977;
	xor.b32  	%r7049, %r7047, %r7048;
	add.s32 	%r7050, %r7045, %r7049;
	add.s32 	%r7051, %r7040, %r6952;
	add.s32 	%r7052, %r7050, %r7040;
	shf.l.wrap.b32 	%r7053, %r7051, %r7051, 26;
	shf.l.wrap.b32 	%r7054, %r7051, %r7051, 21;
	xor.b32  	%r7055, %r7053, %r7054;
	shf.l.wrap.b32 	%r7056, %r7051, %r7051, 7;
	xor.b32  	%r7057, %r7055, %r7056;
	and.b32  	%r7058, %r7051, %r7026;
	not.b32 	%r7059, %r7051;
	and.b32  	%r7060, %r7001, %r7059;
	or.b32  	%r7061, %r7058, %r7060;
	add.s32 	%r7062, %r7061, %r6976;
	add.s32 	%r7063, %r7062, %r7057;
	add.s32 	%r7064, %r7063, %r74;
	add.s32 	%r7065, %r7064, %r126;
	shf.l.wrap.b32 	%r7066, %r7052, %r7052, 30;
	shf.l.wrap.b32 	%r7067, %r7052, %r7052, 19;
	xor.b32  	%r7068, %r7066, %r7067;
	shf.l.wrap.b32 	%r7069, %r7052, %r7052, 10;
	xor.b32  	%r7070, %r7068, %r7069;
	xor.b32  	%r7071, %r7027, %r7002;
	and.b32  	%r7072, %r7052, %r7071;
	and.b32  	%r7073, %r7027, %r7002;
	xor.b32  	%r7074, %r7072, %r7073;
	add.s32 	%r7075, %r7070, %r7074;
	add.s32 	%r7076, %r7065, %r6977;
	add.s32 	%r7077, %r7075, %r7065;
	shf.l.wrap.b32 	%r7078, %r7076, %r7076, 26;
	shf.l.wrap.b32 	%r7079, %r7076, %r7076, 21;
	xor.b32  	%r7080, %r7078, %r7079;
	shf.l.wrap.b32 	%r7081, %r7076, %r7076, 7;
	xor.b32  	%r7082, %r7080, %r7081;
	and.b32  	%r7083, %r7076, %r7051;
	not.b32 	%r7084, %r7076;
	and.b32  	%r7085, %r7026, %r7084;
	or.b32  	%r7086, %r7083, %r7085;
	add.s32 	%r7087, %r7086, %r7001;
	add.s32 	%r7088, %r7087, %r7082;
	add.s32 	%r7089, %r7088, %r75;
	add.s32 	%r7090, %r7089, %r6288;
	shf.l.wrap.b32 	%r7091, %r7077, %r7077, 30;
	shf.l.wrap.b32 	%r7092, %r7077, %r7077, 19;
	xor.b32  	%r7093, %r7091, %r7092;
	shf.l.wrap.b32 	%r7094, %r7077, %r7077, 10;
	xor.b32  	%r7095, %r7093, %r7094;
	xor.b32  	%r7096, %r7052, %r7027;
	and.b32  	%r7097, %r7077, %r7096;
	and.b32  	%r7098, %r7052, %r7027;
	xor.b32  	%r7099, %r7097, %r7098;
	add.s32 	%r7100, %r7095, %r7099;
	add.s32 	%r7101, %r7090, %r7002;
	add.s32 	%r7102, %r7100, %r7090;
	shf.l.wrap.b32 	%r7103, %r7101, %r7101, 26;
	shf.l.wrap.b32 	%r7104, %r7101, %r7101, 21;
	xor.b32  	%r7105, %r7103, %r7104;
	shf.l.wrap.b32 	%r7106, %r7101, %r7101, 7;
	xor.b32  	%r7107, %r7105, %r7106;
	and.b32  	%r7108, %r7101, %r7076;
	not.b32 	%r7109, %r7101;
	and.b32  	%r7110, %r7051, %r7109;
	or.b32  	%r7111, %r7108, %r7110;
	add.s32 	%r7112, %r7111, %r7026;
	add.s32 	%r7113, %r7112, %r7107;
	add.s32 	%r7114, %r7113, %r76;
	add.s32 	%r7115, %r7114, %r6290;
	shf.l.wrap.b32 	%r7116, %r7102, %r7102, 30;
	shf.l.wrap.b32 	%r7117, %r7102, %r7102, 19;
	xor.b32  	%r7118, %r7116, %r7117;
	shf.l.wrap.b32 	%r7119, %r7102, %r7102, 10;
	xor.b32  	%r7120, %r7118, %r7119;
	xor.b32  	%r7121, %r7077, %r7052;
	and.b32  	%r7122, %r7102, %r7121;
	and.b32  	%r7123, %r7077, %r7052;
	xor.b32  	%r7124, %r7122, %r7123;
	add.s32 	%r7125, %r7120, %r7124;
	add.s32 	%r7126, %r7115, %r7027;
	add.s32 	%r7127, %r7125, %r7115;
	shf.l.wrap.b32 	%r7128, %r7126, %r7126, 26;
	shf.l.wrap.b32 	%r7129, %r7126, %r7126, 21;
	xor.b32  	%r7130, %r7128, %r7129;
	shf.l.wrap.b32 	%r7131, %r7126, %r7126, 7;
	xor.b32  	%r7132, %r7130, %r7131;
	and.b32  	%r7133, %r7126, %r7101;
	not.b32 	%r7134, %r7126;
	and.b32  	%r7135, %r7076, %r7134;
	or.b32  	%r7136, %r7133, %r7135;
	add.s32 	%r7137, %r7136, %r7051;
	add.s32 	%r7138, %r7137, %r7132;
	add.s32 	%r7139, %r7138, %r77;
	add.s32 	%r7140, %r7139, %r6297;
	shf.l.wrap.b32 	%r7141, %r7127, %r7127, 30;
	shf.l.wrap.b32 	%r7142, %r7127, %r7127, 19;
	xor.b32  	%r7143, %r7141, %r7142;
	shf.l.wrap.b32 	%r7144, %r7127, %r7127, 10;
	xor.b32  	%r7145, %r7143, %r7144;
	xor.b32  	%r7146, %r7102, %r7077;
	and.b32  	%r7147, %r7127, %r7146;
	and.b32  	%r7148, %r7102, %r7077;
	xor.b32  	%r7149, %r7147, %r7148;
	add.s32 	%r7150, %r7145, %r7149;
	add.s32 	%r7151, %r7140, %r7052;
	add.s32 	%r7152, %r7150, %r7140;
	shf.l.wrap.b32 	%r7153, %r7151, %r7151, 26;
	shf.l.wrap.b32 	%r7154, %r7151, %r7151, 21;
	xor.b32  	%r7155, %r7153, %r7154;
	shf.l.wrap.b32 	%r7156, %r7151, %r7151, 7;
	xor.b32  	%r7157, %r7155, %r7156;
	and.b32  	%r7158, %r7151, %r7126;
	not.b32 	%r7159, %r7151;
	and.b32  	%r7160, %r7101, %r7159;
	or.b32  	%r7161, %r7158, %r7160;
	add.s32 	%r7162, %r7161, %r7076;
	add.s32 	%r7163, %r7162, %r7157;
	add.s32 	%r7164, %r7163, %r78;
	add.s32 	%r7165, %r7164, %r6303;
	shf.l.wrap.b32 	%r7166, %r7152, %r7152, 30;
	shf.l.wrap.b32 	%r7167, %r7152, %r7152, 19;
	xor.b32  	%r7168, %r7166, %r7167;
	shf.l.wrap.b32 	%r7169, %r7152, %r7152, 10;
	xor.b32  	%r7170, %r7168, %r7169;
	xor.b32  	%r7171, %r7127, %r7102;
	and.b32  	%r7172, %r7152, %r7171;
	and.b32  	%r7173, %r7127, %r7102;
	xor.b32  	%r7174, %r7172, %r7173;
	add.s32 	%r7175, %r7170, %r7174;
	add.s32 	%r7176, %r7165, %r7077;
	add.s32 	%r7177, %r7175, %r7165;
	shf.l.wrap.b32 	%r7178, %r7176, %r7176, 26;
	shf.l.wrap.b32 	%r7179, %r7176, %r7176, 21;
	xor.b32  	%r7180, %r7178, %r7179;
	shf.l.wrap.b32 	%r7181, %r7176, %r7176, 7;
	xor.b32  	%r7182, %r7180, %r7181;
	and.b32  	%r7183, %r7176, %r7151;
	not.b32 	%r7184, %r7176;
	and.b32  	%r7185, %r7126, %r7184;
	or.b32  	%r7186, %r7183, %r7185;
	add.s32 	%r7187, %r7186, %r7101;
	add.s32 	%r7188, %r7187, %r7182;
	add.s32 	%r7189, %r7188, %r79;
	add.s32 	%r7190, %r7189, %r6309;
	shf.l.wrap.b32 	%r7191, %r7177, %r7177, 30;
	shf.l.wrap.b32 	%r7192, %r7177, %r7177, 19;
	xor.b32  	%r7193, %r7191, %r7192;
	shf.l.wrap.b32 	%r7194, %r7177, %r7177, 10;
	xor.b32  	%r7195, %r7193, %r7194;
	xor.b32  	%r7196, %r7152, %r7127;
	and.b32  	%r7197, %r7177, %r7196;
	and.b32  	%r7198, %r7152, %r7127;
	xor.b32  	%r7199, %r7197, %r7198;
	add.s32 	%r7200, %r7195, %r7199;
	add.s32 	%r7201, %r7190, %r7102;
	add.s32 	%r7202, %r7200, %r7190;
	shf.l.wrap.b32 	%r7203, %r7201, %r7201, 26;
	shf.l.wrap.b32 	%r7204, %r7201, %r7201, 21;
	xor.b32  	%r7205, %r7203, %r7204;
	shf.l.wrap.b32 	%r7206, %r7201, %r7201, 7;
	xor.b32  	%r7207, %r7205, %r7206;
	and.b32  	%r7208, %r7201, %r7176;
	not.b32 	%r7209, %r7201;
	and.b32  	%r7210, %r7151, %r7209;
	or.b32  	%r7211, %r7208, %r7210;
	add.s32 	%r7212, %r7211, %r7126;
	add.s32 	%r7213, %r7212, %r7207;
	add.s32 	%r7214, %r7213, %r80;
	add.s32 	%r7215, %r7214, %r6315;
	shf.l.wrap.b32 	%r7216, %r7202, %r7202, 30;
	shf.l.wrap.b32 	%r7217, %r7202, %r7202, 19;
	xor.b32  	%r7218, %r7216, %r7217;
	shf.l.wrap.b32 	%r7219, %r7202, %r7202, 10;
	xor.b32  	%r7220, %r7218, %r7219;
	xor.b32  	%r7221, %r7177, %r7152;
	and.b32  	%r7222, %r7202, %r7221;
	and.b32  	%r7223, %r7177, %r7152;
	xor.b32  	%r7224, %r7222, %r7223;
	add.s32 	%r7225, %r7220, %r7224;
	add.s32 	%r7226, %r7215, %r7127;
	add.s32 	%r7227, %r7225, %r7215;
	shf.l.wrap.b32 	%r7228, %r7226, %r7226, 26;
	shf.l.wrap.b32 	%r7229, %r7226, %r7226, 21;
	xor.b32  	%r7230, %r7228, %r7229;
	shf.l.wrap.b32 	%r7231, %r7226, %r7226, 7;
	xor.b32  	%r7232, %r7230, %r7231;
	and.b32  	%r7233, %r7226, %r7201;
	not.b32 	%r7234, %r7226;
	and.b32  	%r7235, %r7176, %r7234;
	or.b32  	%r7236, %r7233, %r7235;
	add.s32 	%r7237, %r7236, %r7151;
	add.s32 	%r7238, %r7237, %r7232;
	add.s32 	%r7239, %r7238, %r81;
	add.s32 	%r7240, %r7239, %r6321;
	shf.l.wrap.b32 	%r7241, %r7227, %r7227, 30;
	shf.l.wrap.b32 	%r7242, %r7227, %r7227, 19;
	xor.b32  	%r7243, %r7241, %r7242;
	shf.l.wrap.b32 	%r7244, %r7227, %r7227, 10;
	xor.b32  	%r7245, %r7243, %r7244;
	xor.b32  	%r7246, %r7202, %r7177;
	and.b32  	%r7247, %r7227, %r7246;
	and.b32  	%r7248, %r7202, %r7177;
	xor.b32  	%r7249, %r7247, %r7248;
	add.s32 	%r7250, %r7245, %r7249;
	add.s32 	%r7251, %r7240, %r7152;
	add.s32 	%r7252, %r7250, %r7240;
	shf.l.wrap.b32 	%r7253, %r7251, %r7251, 26;
	shf.l.wrap.b32 	%r7254, %r7251, %r7251, 21;
	xor.b32  	%r7255, %r7253, %r7254;
	shf.l.wrap.b32 	%r7256, %r7251, %r7251, 7;
	xor.b32  	%r7257, %r7255, %r7256;
	and.b32  	%r7258, %r7251, %r7226;
	not.b32 	%r7259, %r7251;
	and.b32  	%r7260, %r7201, %r7259;
	or.b32  	%r7261, %r7258, %r7260;
	add.s32 	%r7262, %r7261, %r7176;
	add.s32 	%r7263, %r7262, %r7257;
	add.s32 	%r7264, %r7263, %r82;
	add.s32 	%r7265, %r7264, %r6327;
	shf.l.wrap.b32 	%r7266, %r7252, %r7252, 30;
	shf.l.wrap.b32 	%r7267, %r7252, %r7252, 19;
	xor.b32  	%r7268, %r7266, %r7267;
	shf.l.wrap.b32 	%r7269, %r7252, %r7252, 10;
	xor.b32  	%r7270, %r7268, %r7269;
	xor.b32  	%r7271, %r7227, %r7202;
	and.b32  	%r7272, %r7252, %r7271;
	and.b32  	%r7273, %r7227, %r7202;
	xor.b32  	%r7274, %r7272, %r7273;
	add.s32 	%r7275, %r7270, %r7274;
	add.s32 	%r7276, %r7265, %r7177;
	add.s32 	%r7277, %r7275, %r7265;
	shf.l.wrap.b32 	%r7278, %r7276, %r7276, 26;
	shf.l.wrap.b32 	%r7279, %r7276, %r7276, 21;
	xor.b32  	%r7280, %r7278, %r7279;
	shf.l.wrap.b32 	%r7281, %r7276, %r7276, 7;
	xor.b32  	%r7282, %r7280, %r7281;
	and.b32  	%r7283, %r7276, %r7251;
	not.b32 	%r7284, %r7276;
	and.b32  	%r7285, %r7226, %r7284;
	or.b32  	%r7286, %r7283, %r7285;
	add.s32 	%r7287, %r7286, %r7201;
	add.s32 	%r7288, %r7287, %r7282;
	add.s32 	%r7289, %r7288, %r83;
	add.s32 	%r7290, %r7289, %r6334;
	shf.l.wrap.b32 	%r7291, %r7277, %r7277, 30;
	shf.l.wrap.b32 	%r7292, %r7277, %r7277, 19;
	xor.b32  	%r7293, %r7291, %r7292;
	shf.l.wrap.b32 	%r7294, %r7277, %r7277, 10;
	xor.b32  	%r7295, %r7293, %r7294;
	xor.b32  	%r7296, %r7252, %r7227;
	and.b32  	%r7297, %r7277, %r7296;
	and.b32  	%r7298, %r7252, %r7227;
	xor.b32  	%r7299, %r7297, %r7298;
	add.s32 	%r7300, %r7295, %r7299;
	add.s32 	%r7301, %r7290, %r7202;
	add.s32 	%r7302, %r7300, %r7290;
	shf.l.wrap.b32 	%r7303, %r7301, %r7301, 26;
	shf.l.wrap.b32 	%r7304, %r7301, %r7301, 21;
	xor.b32  	%r7305, %r7303, %r7304;
	shf.l.wrap.b32 	%r7306, %r7301, %r7301, 7;
	xor.b32  	%r7307, %r7305, %r7306;
	and.b32  	%r7308, %r7301, %r7276;
	not.b32 	%r7309, %r7301;
	and.b32  	%r7310, %r7251, %r7309;
	or.b32  	%r7311, %r7308, %r7310;
	add.s32 	%r7312, %r7311, %r7226;
	add.s32 	%r7313, %r7312, %r7307;
	add.s32 	%r7314, %r7313, %r84;
	add.s32 	%r7315, %r7314, %r6342;
	shf.l.wrap.b32 	%r7316, %r7302, %r7302, 30;
	shf.l.wrap.b32 	%r7317, %r7302, %r7302, 19;
	xor.b32  	%r7318, %r7316, %r7317;
	shf.l.wrap.b32 	%r7319, %r7302, %r7302, 10;
	xor.b32  	%r7320, %r7318, %r7319;
	xor.b32  	%r7321, %r7277, %r7252;
	and.b32  	%r7322, %r7302, %r7321;
	and.b32  	%r7323, %r7277, %r7252;
	xor.b32  	%r7324, %r7322, %r7323;
	add.s32 	%r7325, %r7320, %r7324;
	add.s32 	%r7326, %r7315, %r7227;
	add.s32 	%r7327, %r7325, %r7315;
	shf.l.wrap.b32 	%r7328, %r7326, %r7326, 26;
	shf.l.wrap.b32 	%r7329, %r7326, %r7326, 21;
	xor.b32  	%r7330, %r7328, %r7329;
	shf.l.wrap.b32 	%r7331, %r7326, %r7326, 7;
	xor.b32  	%r7332, %r7330, %r7331;
	and.b32  	%r7333, %r7326, %r7301;
	not.b32 	%r7334, %r7326;
	and.b32  	%r7335, %r7276, %r7334;
	or.b32  	%r7336, %r7333, %r7335;
	add.s32 	%r7337, %r7336, %r7251;
	add.s32 	%r7338, %r7337, %r7332;
	add.s32 	%r7339, %r7338, %r85;
	add.s32 	%r7340, %r7339, %r6350;
	shf.l.wrap.b32 	%r7341, %r7327, %r7327, 30;
	shf.l.wrap.b32 	%r7342, %r7327, %r7327, 19;
	xor.b32  	%r7343, %r7341, %r7342;
	shf.l.wrap.b32 	%r7344, %r7327, %r7327, 10;
	xor.b32  	%r7345, %r7343, %r7344;
	xor.b32  	%r7346, %r7302, %r7277;
	and.b32  	%r7347, %r7327, %r7346;
	and.b32  	%r7348, %r7302, %r7277;
	xor.b32  	%r7349, %r7347, %r7348;
	add.s32 	%r7350, %r7345, %r7349;
	add.s32 	%r7351, %r7340, %r7252;
	add.s32 	%r7352, %r7350, %r7340;
	shf.l.wrap.b32 	%r7353, %r7351, %r7351, 26;
	shf.l.wrap.b32 	%r7354, %r7351, %r7351, 21;
	xor.b32  	%r7355, %r7353, %r7354;
	shf.l.wrap.b32 	%r7356, %r7351, %r7351, 7;
	xor.b32  	%r7357, %r7355, %r7356;
	and.b32  	%r7358, %r7351, %r7326;
	not.b32 	%r7359, %r7351;
	and.b32  	%r7360, %r7301, %r7359;
	or.b32  	%r7361, %r7358, %r7360;
	add.s32 	%r7362, %r7361, %r7276;
	add.s32 	%r7363, %r7362, %r7357;
	add.s32 	%r7364, %r7363, %r86;
	add.s32 	%r7365, %r7364, %r6358;
	shf.l.wrap.b32 	%r7366, %r7352, %r7352, 30;
	shf.l.wrap.b32 	%r7367, %r7352, %r7352, 19;
	xor.b32  	%r7368, %r7366, %r7367;
	shf.l.wrap.b32 	%r7369, %r7352, %r7352, 10;
	xor.b32  	%r7370, %r7368, %r7369;
	xor.b32  	%r7371, %r7327, %r7302;
	and.b32  	%r7372, %r7352, %r7371;
	and.b32  	%r7373, %r7327, %r7302;
	xor.b32  	%r7374, %r7372, %r7373;
	add.s32 	%r7375, %r7370, %r7374;
	add.s32 	%r7376, %r7365, %r7277;
	add.s32 	%r7377, %r7375, %r7365;
	shf.l.wrap.b32 	%r7378, %r7376, %r7376, 26;
	shf.l.wrap.b32 	%r7379, %r7376, %r7376, 21;
	xor.b32  	%r7380, %r7378, %r7379;
	shf.l.wrap.b32 	%r7381, %r7376, %r7376, 7;
	xor.b32  	%r7382, %r7380, %r7381;
	and.b32  	%r7383, %r7376, %r7351;
	not.b32 	%r7384, %r7376;
	and.b32  	%r7385, %r7326, %r7384;
	or.b32  	%r7386, %r7383, %r7385;
	add.s32 	%r7387, %r7386, %r7301;
	add.s32 	%r7388, %r7387, %r7382;
	add.s32 	%r7389, %r7388, %r87;
	add.s32 	%r7390, %r7389, %r6366;
	shf.l.wrap.b32 	%r7391, %r7377, %r7377, 30;
	shf.l.wrap.b32 	%r7392, %r7377, %r7377, 19;
	xor.b32  	%r7393, %r7391, %r7392;
	shf.l.wrap.b32 	%r7394, %r7377, %r7377, 10;
	xor.b32  	%r7395, %r7393, %r7394;
	xor.b32  	%r7396, %r7352, %r7327;
	and.b32  	%r7397, %r7377, %r7396;
	and.b32  	%r7398, %r7352, %r7327;
	xor.b32  	%r7399, %r7397, %r7398;
	add.s32 	%r7400, %r7395, %r7399;
	add.s32 	%r7401, %r7390, %r7302;
	add.s32 	%r7402, %r7400, %r7390;
	shf.l.wrap.b32 	%r7403, %r7401, %r7401, 26;
	shf.l.wrap.b32 	%r7404, %r7401, %r7401, 21;
	xor.b32  	%r7405, %r7403, %r7404;
	shf.l.wrap.b32 	%r7406, %r7401, %r7401, 7;
	xor.b32  	%r7407, %r7405, %r7406;
	and.b32  	%r7408, %r7401, %r7376;
	not.b32 	%r7409, %r7401;
	and.b32  	%r7410, %r7351, %r7409;
	or.b32  	%r7411, %r7408, %r7410;
	add.s32 	%r7412, %r7411, %r7326;
	add.s32 	%r7413, %r7412, %r7407;
	add.s32 	%r7414, %r7413, %r88;
	add.s32 	%r7415, %r7414, %r6374;
	shf.l.wrap.b32 	%r7416, %r7402, %r7402, 30;
	shf.l.wrap.b32 	%r7417, %r7402, %r7402, 19;
	xor.b32  	%r7418, %r7416, %r7417;
	shf.l.wrap.b32 	%r7419, %r7402, %r7402, 10;
	xor.b32  	%r7420, %r7418, %r7419;
	xor.b32  	%r7421, %r7377, %r7352;
	and.b32  	%r7422, %r7402, %r7421;
	and.b32  	%r7423, %r7377, %r7352;
	xor.b32  	%r7424, %r7422, %r7423;
	add.s32 	%r7425, %r7420, %r7424;
	add.s32 	%r7426, %r7415, %r7327;
	add.s32 	%r7427, %r7425, %r7415;
	shf.l.wrap.b32 	%r7428, %r7426, %r7426, 26;
	shf.l.wrap.b32 	%r7429, %r7426, %r7426, 21;
	xor.b32  	%r7430, %r7428, %r7429;
	shf.l.wrap.b32 	%r7431, %r7426, %r7426, 7;
	xor.b32  	%r7432, %r7430, %r7431;
	and.b32  	%r7433, %r7426, %r7401;
	not.b32 	%r7434, %r7426;
	and.b32  	%r7435, %r7376, %r7434;
	or.b32  	%r7436, %r7433, %r7435;
	add.s32 	%r7437, %r7436, %r7351;
	add.s32 	%r7438, %r7437, %r7432;
	add.s32 	%r7439, %r7438, %r89;
	add.s32 	%r7440, %r7439, %r6382;
	shf.l.wrap.b32 	%r7441, %r7427, %r7427, 30;
	shf.l.wrap.b32 	%r7442, %r7427, %r7427, 19;
	xor.b32  	%r7443, %r7441, %r7442;
	shf.l.wrap.b32 	%r7444, %r7427, %r7427, 10;
	xor.b32  	%r7445, %r7443, %r7444;
	xor.b32  	%r7446, %r7402, %r7377;
	and.b32  	%r7447, %r7427, %r7446;
	and.b32  	%r7448, %r7402, %r7377;
	xor.b32  	%r7449, %r7447, %r7448;
	add.s32 	%r7450, %r7445, %r7449;
	add.s32 	%r7451, %r7440, %r7352;
	add.s32 	%r7452, %r7450, %r7440;
	shf.l.wrap.b32 	%r7453, %r7451, %r7451, 26;
	shf.l.wrap.b32 	%r7454, %r7451, %r7451, 21;
	xor.b32  	%r7455, %r7453, %r7454;
	shf.l.wrap.b32 	%r7456, %r7451, %r7451, 7;
	xor.b32  	%r7457, %r7455, %r7456;
	and.b32  	%r7458, %r7451, %r7426;
	not.b32 	%r7459, %r7451;
	and.b32  	%r7460, %r7401, %r7459;
	or.b32  	%r7461, %r7458, %r7460;
	add.s32 	%r7462, %r7461, %r7376;
	add.s32 	%r7463, %r7462, %r7457;
	add.s32 	%r7464, %r7463, %r90;
	add.s32 	%r7465, %r7464, %r6395;
	shf.l.wrap.b32 	%r7466, %r7452, %r7452, 30;
	shf.l.wrap.b32 	%r7467, %r7452, %r7452, 19;
	xor.b32  	%r7468, %r7466, %r7467;
	shf.l.wrap.b32 	%r7469, %r7452, %r7452, 10;
	xor.b32  	%r7470, %r7468, %r7469;
	xor.b32  	%r7471, %r7427, %r7402;
	and.b32  	%r7472, %r7452, %r7471;
	and.b32  	%r7473, %r7427, %r7402;
	xor.b32  	%r7474, %r7472, %r7473;
	add.s32 	%r7475, %r7470, %r7474;
	add.s32 	%r7476, %r7465, %r7377;
	add.s32 	%r7477, %r7475, %r7465;
	shf.l.wrap.b32 	%r7478, %r7476, %r7476, 26;
	shf.l.wrap.b32 	%r7479, %r7476, %r7476, 21;
	xor.b32  	%r7480, %r7478, %r7479;
	shf.l.wrap.b32 	%r7481, %r7476, %r7476, 7;
	xor.b32  	%r7482, %r7480, %r7481;
	and.b32  	%r7483, %r7476, %r7451;
	not.b32 	%r7484, %r7476;
	and.b32  	%r7485, %r7426, %r7484;
	or.b32  	%r7486, %r7483, %r7485;
	add.s32 	%r7487, %r7486, %r7401;
	add.s32 	%r7488, %r7487, %r7482;
	add.s32 	%r7489, %r7488, %r91;
	add.s32 	%r7490, %r7489, %r6408;
	shf.l.wrap.b32 	%r7491, %r7477, %r7477, 30;
	shf.l.wrap.b32 	%r7492, %r7477, %r7477, 19;
	xor.b32  	%r7493, %r7491, %r7492;
	shf.l.wrap.b32 	%r7494, %r7477, %r7477, 10;
	xor.b32  	%r7495, %r7493, %r7494;
	xor.b32  	%r7496, %r7452, %r7427;
	and.b32  	%r7497, %r7477, %r7496;
	and.b32  	%r7498, %r7452, %r7427;
	xor.b32  	%r7499, %r7497, %r7498;
	add.s32 	%r7500, %r7495, %r7499;
	add.s32 	%r7501, %r7490, %r7402;
	add.s32 	%r7502, %r7500, %r7490;
	shf.l.wrap.b32 	%r7503, %r7501, %r7501, 26;
	shf.l.wrap.b32 	%r7504, %r7501, %r7501, 21;
	xor.b32  	%r7505, %r7503, %r7504;
	shf.l.wrap.b32 	%r7506, %r7501, %r7501, 7;
	xor.b32  	%r7507, %r7505, %r7506;
	and.b32  	%r7508, %r7501, %r7476;
	not.b32 	%r7509, %r7501;
	and.b32  	%r7510, %r7451, %r7509;
	or.b32  	%r7511, %r7508, %r7510;
	add.s32 	%r7512, %r7511, %r7426;
	add.s32 	%r7513, %r7512, %r7507;
	add.s32 	%r7514, %r7513, %r92;
	add.s32 	%r7515, %r7514, %r6421;
	shf.l.wrap.b32 	%r7516, %r7502, %r7502, 30;
	shf.l.wrap.b32 	%r7517, %r7502, %r7502, 19;
	xor.b32  	%r7518, %r7516, %r7517;
	shf.l.wrap.b32 	%r7519, %r7502, %r7502, 10;
	xor.b32  	%r7520, %r7518, %r7519;
	xor.b32  	%r7521, %r7477, %r7452;
	and.b32  	%r7522, %r7502, %r7521;
	and.b32  	%r7523, %r7477, %r7452;
	xor.b32  	%r7524, %r7522, %r7523;
	add.s32 	%r7525, %r7520, %r7524;
	add.s32 	%r7526, %r7515, %r7427;
	add.s32 	%r7527, %r7525, %r7515;
	shf.l.wrap.b32 	%r7528, %r7526, %r7526, 26;
	shf.l.wrap.b32 	%r7529, %r7526, %r7526, 21;
	xor.b32  	%r7530, %r7528, %r7529;
	shf.l.wrap.b32 	%r7531, %r7526, %r7526, 7;
	xor.b32  	%r7532, %r7530, %r7531;
	and.b32  	%r7533, %r7526, %r7501;
	not.b32 	%r7534, %r7526;
	and.b32  	%r7535, %r7476, %r7534;
	or.b32  	%r7536, %r7533, %r7535;
	add.s32 	%r7537, %r7536, %r7451;
	add.s32 	%r7538, %r7537, %r7532;
	add.s32 	%r7539, %r7538, %r93;
	add.s32 	%r7540, %r7539, %r6434;
	shf.l.wrap.b32 	%r7541, %r7527, %r7527, 30;
	shf.l.wrap.b32 	%r7542, %r7527, %r7527, 19;
	xor.b32  	%r7543, %r7541, %r7542;
	shf.l.wrap.b32 	%r7544, %r7527, %r7527, 10;
	xor.b32  	%r7545, %r7543, %r7544;
	xor.b32  	%r7546, %r7502, %r7477;
	and.b32  	%r7547, %r7527, %r7546;
	and.b32  	%r7548, %r7502, %r7477;
	xor.b32  	%r7549, %r7547, %r7548;
	add.s32 	%r7550, %r7545, %r7549;
	add.s32 	%r7551, %r7540, %r7452;
	add.s32 	%r7552, %r7550, %r7540;
	shf.l.wrap.b32 	%r7553, %r7551, %r7551, 26;
	shf.l.wrap.b32 	%r7554, %r7551, %r7551, 21;
	xor.b32  	%r7555, %r7553, %r7554;
	shf.l.wrap.b32 	%r7556, %r7551, %r7551, 7;
	xor.b32  	%r7557, %r7555, %r7556;
	and.b32  	%r7558, %r7551, %r7526;
	not.b32 	%r7559, %r7551;
	and.b32  	%r7560, %r7501, %r7559;
	or.b32  	%r7561, %r7558, %r7560;
	add.s32 	%r7562, %r7561, %r7476;
	add.s32 	%r7563, %r7562, %r7557;
	add.s32 	%r7564, %r7563, %r94;
	add.s32 	%r7565, %r7564, %r6447;
	shf.l.wrap.b32 	%r7566, %r7552, %r7552, 30;
	shf.l.wrap.b32 	%r7567, %r7552, %r7552, 19;
	xor.b32  	%r7568, %r7566, %r7567;
	shf.l.wrap.b32 	%r7569, %r7552, %r7552, 10;
	xor.b32  	%r7570, %r7568, %r7569;
	xor.b32  	%r7571, %r7527, %r7502;
	and.b32  	%r7572, %r7552, %r7571;
	and.b32  	%r7573, %r7527, %r7502;
	xor.b32  	%r7574, %r7572, %r7573;
	add.s32 	%r7575, %r7570, %r7574;
	add.s32 	%r7576, %r7565, %r7477;
	add.s32 	%r7577, %r7575, %r7565;
	shf.l.wrap.b32 	%r7578, %r7576, %r7576, 26;
	shf.l.wrap.b32 	%r7579, %r7576, %r7576, 21;
	xor.b32  	%r7580, %r7578, %r7579;
	shf.l.wrap.b32 	%r7581, %r7576, %r7576, 7;
	xor.b32  	%r7582, %r7580, %r7581;
	and.b32  	%r7583, %r7576, %r7551;
	not.b32 	%r7584, %r7576;
	and.b32  	%r7585, %r7526, %r7584;
	or.b32  	%r7586, %r7583, %r7585;
	add.s32 	%r7587, %r7586, %r7501;
	add.s32 	%r7588, %r7587, %r7582;
	add.s32 	%r7589, %r7588, %r95;
	add.s32 	%r7590, %r7589, %r6460;
	shf.l.wrap.b32 	%r7591, %r7577, %r7577, 30;
	shf.l.wrap.b32 	%r7592, %r7577, %r7577, 19;
	xor.b32  	%r7593, %r7591, %r7592;
	shf.l.wrap.b32 	%r7594, %r7577, %r7577, 10;
	xor.b32  	%r7595, %r7593, %r7594;
	xor.b32  	%r7596, %r7552, %r7527;
	and.b32  	%r7597, %r7577, %r7596;
	and.b32  	%r7598, %r7552, %r7527;
	xor.b32  	%r7599, %r7597, %r7598;
	add.s32 	%r7600, %r7595, %r7599;
	add.s32 	%r7601, %r7590, %r7502;
	add.s32 	%r7602, %r7600, %r7590;
	shf.l.wrap.b32 	%r7603, %r7601, %r7601, 26;
	shf.l.wrap.b32 	%r7604, %r7601, %r7601, 21;
	xor.b32  	%r7605, %r7603, %r7604;
	shf.l.wrap.b32 	%r7606, %r7601, %r7601, 7;
	xor.b32  	%r7607, %r7605, %r7606;
	and.b32  	%r7608, %r7601, %r7576;
	not.b32 	%r7609, %r7601;
	and.b32  	%r7610, %r7551, %r7609;
	or.b32  	%r7611, %r7608, %r7610;
	add.s32 	%r7612, %r7611, %r7526;
	add.s32 	%r7613, %r7612, %r7607;
	add.s32 	%r7614, %r7613, %r96;
	add.s32 	%r7615, %r7614, %r6473;
	shf.l.wrap.b32 	%r7616, %r7602, %r7602, 30;
	shf.l.wrap.b32 	%r7617, %r7602, %r7602, 19;
	xor.b32  	%r7618, %r7616, %r7617;
	shf.l.wrap.b32 	%r7619, %r7602, %r7602, 10;
	xor.b32  	%r7620, %r7618, %r7619;
	xor.b32  	%r7621, %r7577, %r7552;
	and.b32  	%r7622, %r7602, %r7621;
	and.b32  	%r7623, %r7577, %r7552;
	xor.b32  	%r7624, %r7622, %r7623;
	add.s32 	%r7625, %r7620, %r7624;
	add.s32 	%r7626, %r7615, %r7527;
	add.s32 	%r7627, %r7625, %r7615;
	shf.l.wrap.b32 	%r7628, %r7626, %r7626, 26;
	shf.l.wrap.b32 	%r7629, %r7626, %r7626, 21;
	xor.b32  	%r7630, %r7628, %r7629;
	shf.l.wrap.b32 	%r7631, %r7626, %r7626, 7;
	xor.b32  	%r7632, %r7630, %r7631;
	and.b32  	%r7633, %r7626, %r7601;
	not.b32 	%r7634, %r7626;
	and.b32  	%r7635, %r7576, %r7634;
	or.b32  	%r7636, %r7633, %r7635;
	add.s32 	%r7637, %r7636, %r7551;
	add.s32 	%r7638, %r7637, %r7632;
	add.s32 	%r7639, %r7638, %r97;
	add.s32 	%r7640, %r7639, %r6486;
	shf.l.wrap.b32 	%r7641, %r7627, %r7627, 30;
	shf.l.wrap.b32 	%r7642, %r7627, %r7627, 19;
	xor.b32  	%r7643, %r7641, %r7642;
	shf.l.wrap.b32 	%r7644, %r7627, %r7627, 10;
	xor.b32  	%r7645, %r7643, %r7644;
	xor.b32  	%r7646, %r7602, %r7577;
	and.b32  	%r7647, %r7627, %r7646;
	and.b32  	%r7648, %r7602, %r7577;
	xor.b32  	%r7649, %r7647, %r7648;
	add.s32 	%r7650, %r7645, %r7649;
	add.s32 	%r7651, %r7640, %r7552;
	add.s32 	%r7652, %r7650, %r7640;
	shf.l.wrap.b32 	%r7653, %r7651, %r7651, 26;
	shf.l.wrap.b32 	%r7654, %r7651, %r7651, 21;
	xor.b32  	%r7655, %r7653, %r7654;
	shf.l.wrap.b32 	%r7656, %r7651, %r7651, 7;
	xor.b32  	%r7657, %r7655, %r7656;
	and.b32  	%r7658, %r7651, %r7626;
	not.b32 	%r7659, %r7651;
	and.b32  	%r7660, %r7601, %r7659;
	or.b32  	%r7661, %r7658, %r7660;
	add.s32 	%r7662, %r7661, %r7576;
	add.s32 	%r7663, %r7662, %r7657;
	add.s32 	%r7664, %r7663, %r98;
	add.s32 	%r7665, %r7664, %r6499;
	shf.l.wrap.b32 	%r7666, %r7652, %r7652, 30;
	shf.l.wrap.b32 	%r7667, %r7652, %r7652, 19;
	xor.b32  	%r7668, %r7666, %r7667;
	shf.l.wrap.b32 	%r7669, %r7652, %r7652, 10;
	xor.b32  	%r7670, %r7668, %r7669;
	xor.b32  	%r7671, %r7627, %r7602;
	and.b32  	%r7672, %r7652, %r7671;
	and.b32  	%r7673, %r7627, %r7602;
	xor.b32  	%r7674, %r7672, %r7673;
	add.s32 	%r7675, %r7670, %r7674;
	add.s32 	%r7676, %r7665, %r7577;
	add.s32 	%r7677, %r7675, %r7665;
	shf.l.wrap.b32 	%r7678, %r7676, %r7676, 26;
	shf.l.wrap.b32 	%r7679, %r7676, %r7676, 21;
	xor.b32  	%r7680, %r7678, %r7679;
	shf.l.wrap.b32 	%r7681, %r7676, %r7676, 7;
	xor.b32  	%r7682, %r7680, %r7681;
	and.b32  	%r7683, %r7676, %r7651;
	not.b32 	%r7684, %r7676;
	and.b32  	%r7685, %r7626, %r7684;
	or.b32  	%r7686, %r7683, %r7685;
	add.s32 	%r7687, %r7686, %r7601;
	add.s32 	%r7688, %r7687, %r7682;
	add.s32 	%r7689, %r7688, %r99;
	add.s32 	%r7690, %r7689, %r6512;
	shf.l.wrap.b32 	%r7691, %r7677, %r7677, 30;
	shf.l.wrap.b32 	%r7692, %r7677, %r7677, 19;
	xor.b32  	%r7693, %r7691, %r7692;
	shf.l.wrap.b32 	%r7694, %r7677, %r7677, 10;
	xor.b32  	%r7695, %r7693, %r7694;
	xor.b32  	%r7696, %r7652, %r7627;
	and.b32  	%r7697, %r7677, %r7696;
	and.b32  	%r7698, %r7652, %r7627;
	xor.b32  	%r7699, %r7697, %r7698;
	add.s32 	%r7700, %r7695, %r7699;
	add.s32 	%r7701, %r7690, %r7602;
	add.s32 	%r7702, %r7700, %r7690;
	shf.l.wrap.b32 	%r7703, %r7701, %r7701, 26;
	shf.l.wrap.b32 	%r7704, %r7701, %r7701, 21;
	xor.b32  	%r7705, %r7703, %r7704;
	shf.l.wrap.b32 	%r7706, %r7701, %r7701, 7;
	xor.b32  	%r7707, %r7705, %r7706;
	and.b32  	%r7708, %r7701, %r7676;
	not.b32 	%r7709, %r7701;
	and.b32  	%r7710, %r7651, %r7709;
	or.b32  	%r7711, %r7708, %r7710;
	add.s32 	%r7712, %r7711, %r7626;
	add.s32 	%r7713, %r7712, %r7707;
	add.s32 	%r7714, %r7713, %r100;
	add.s32 	%r7715, %r7714, %r6525;
	shf.l.wrap.b32 	%r7716, %r7702, %r7702, 30;
	shf.l.wrap.b32 	%r7717, %r7702, %r7702, 19;
	xor.b32  	%r7718, %r7716, %r7717;
	shf.l.wrap.b32 	%r7719, %r7702, %r7702, 10;
	xor.b32  	%r7720, %r7718, %r7719;
	xor.b32  	%r7721, %r7677, %r7652;
	and.b32  	%r7722, %r7702, %r7721;
	and.b32  	%r7723, %r7677, %r7652;
	xor.b32  	%r7724, %r7722, %r7723;
	add.s32 	%r7725, %r7720, %r7724;
	add.s32 	%r7726, %r7715, %r7627;
	add.s32 	%r7727, %r7725, %r7715;
	shf.l.wrap.b32 	%r7728, %r7726, %r7726, 26;
	shf.l.wrap.b32 	%r7729, %r7726, %r7726, 21;
	xor.b32  	%r7730, %r7728, %r7729;
	shf.l.wrap.b32 	%r7731, %r7726, %r7726, 7;
	xor.b32  	%r7732, %r7730, %r7731;
	and.b32  	%r7733, %r7726, %r7701;
	not.b32 	%r7734, %r7726;
	and.b32  	%r7735, %r7676, %r7734;
	or.b32  	%r7736, %r7733, %r7735;
	add.s32 	%r7737, %r7736, %r7651;
	add.s32 	%r7738, %r7737, %r7732;
	add.s32 	%r7739, %r7738, %r101;
	add.s32 	%r7740, %r7739, %r6538;
	shf.l.wrap.b32 	%r7741, %r7727, %r7727, 30;
	shf.l.wrap.b32 	%r7742, %r7727, %r7727, 19;
	xor.b32  	%r7743, %r7741, %r7742;
	shf.l.wrap.b32 	%r7744, %r7727, %r7727, 10;
	xor.b32  	%r7745, %r7743, %r7744;
	xor.b32  	%r7746, %r7702, %r7677;
	and.b32  	%r7747, %r7727, %r7746;
	and.b32  	%r7748, %r7702, %r7677;
	xor.b32  	%r7749, %r7747, %r7748;
	add.s32 	%r7750, %r7745, %r7749;
	add.s32 	%r7751, %r7740, %r7652;
	add.s32 	%r7752, %r7750, %r7740;
	shf.l.wrap.b32 	%r7753, %r7751, %r7751, 26;
	shf.l.wrap.b32 	%r7754, %r7751, %r7751, 21;
	xor.b32  	%r7755, %r7753, %r7754;
	shf.l.wrap.b32 	%r7756, %r7751, %r7751, 7;
	xor.b32  	%r7757, %r7755, %r7756;
	and.b32  	%r7758, %r7751, %r7726;
	not.b32 	%r7759, %r7751;
	and.b32  	%r7760, %r7701, %r7759;
	or.b32  	%r7761, %r7758, %r7760;
	add.s32 	%r7762, %r7761, %r7676;
	add.s32 	%r7763, %r7762, %r7757;
	add.s32 	%r7764, %r7763, %r102;
	add.s32 	%r7765, %r7764, %r6551;
	shf.l.wrap.b32 	%r7766, %r7752, %r7752, 30;
	shf.l.wrap.b32 	%r7767, %r7752, %r7752, 19;
	xor.b32  	%r7768, %r7766, %r7767;
	shf.l.wrap.b32 	%r7769, %r7752, %r7752, 10;
	xor.b32  	%r7770, %r7768, %r7769;
	xor.b32  	%r7771, %r7727, %r7702;
	and.b32  	%r7772, %r7752, %r7771;
	and.b32  	%r7773, %r7727, %r7702;
	xor.b32  	%r7774, %r7772, %r7773;
	add.s32 	%r7775, %r7770, %r7774;
	add.s32 	%r7776, %r7765, %r7677;
	add.s32 	%r7777, %r7775, %r7765;
	shf.l.wrap.b32 	%r7778, %r7776, %r7776, 26;
	shf.l.wrap.b32 	%r7779, %r7776, %r7776, 21;
	xor.b32  	%r7780, %r7778, %r7779;
	shf.l.wrap.b32 	%r7781, %r7776, %r7776, 7;
	xor.b32  	%r7782, %r7780, %r7781;
	and.b32  	%r7783, %r7776, %r7751;
	not.b32 	%r7784, %r7776;
	and.b32  	%r7785, %r7726, %r7784;
	or.b32  	%r7786, %r7783, %r7785;
	add.s32 	%r7787, %r7786, %r7701;
	add.s32 	%r7788, %r7787, %r7782;
	add.s32 	%r7789, %r7788, %r103;
	add.s32 	%r7790, %r7789, %r6564;
	shf.l.wrap.b32 	%r7791, %r7777, %r7777, 30;
	shf.l.wrap.b32 	%r7792, %r7777, %r7777, 19;
	xor.b32  	%r7793, %r7791, %r7792;
	shf.l.wrap.b32 	%r7794, %r7777, %r7777, 10;
	xor.b32  	%r7795, %r7793, %r7794;
	xor.b32  	%r7796, %r7752, %r7727;
	and.b32  	%r7797, %r7777, %r7796;
	and.b32  	%r7798, %r7752, %r7727;
	xor.b32  	%r7799, %r7797, %r7798;
	add.s32 	%r7800, %r7795, %r7799;
	add.s32 	%r7801, %r7790, %r7702;
	add.s32 	%r7802, %r7800, %r7790;
	shf.l.wrap.b32 	%r7803, %r7801, %r7801, 26;
	shf.l.wrap.b32 	%r7804, %r7801, %r7801, 21;
	xor.b32  	%r7805, %r7803, %r7804;
	shf.l.wrap.b32 	%r7806, %r7801, %r7801, 7;
	xor.b32  	%r7807, %r7805, %r7806;
	and.b32  	%r7808, %r7801, %r7776;
	not.b32 	%r7809, %r7801;
	and.b32  	%r7810, %r7751, %r7809;
	or.b32  	%r7811, %r7808, %r7810;
	add.s32 	%r7812, %r7811, %r7726;
	add.s32 	%r7813, %r7812, %r7807;
	add.s32 	%r7814, %r7813, %r104;
	add.s32 	%r7815, %r7814, %r6577;
	shf.l.wrap.b32 	%r7816, %r7802, %r7802, 30;
	shf.l.wrap.b32 	%r7817, %r7802, %r7802, 19;
	xor.b32  	%r7818, %r7816, %r7817;
	shf.l.wrap.b32 	%r7819, %r7802, %r7802, 10;
	xor.b32  	%r7820, %r7818, %r7819;
	xor.b32  	%r7821, %r7777, %r7752;
	and.b32  	%r7822, %r7802, %r7821;
	and.b32  	%r7823, %r7777, %r7752;
	xor.b32  	%r7824, %r7822, %r7823;
	add.s32 	%r7825, %r7820, %r7824;
	add.s32 	%r7826, %r7815, %r7727;
	add.s32 	%r7827, %r7825, %r7815;
	shf.l.wrap.b32 	%r7828, %r7826, %r7826, 26;
	shf.l.wrap.b32 	%r7829, %r7826, %r7826, 21;
	xor.b32  	%r7830, %r7828, %r7829;
	shf.l.wrap.b32 	%r7831, %r7826, %r7826, 7;
	xor.b32  	%r7832, %r7830, %r7831;
	and.b32  	%r7833, %r7826, %r7801;
	not.b32 	%r7834, %r7826;
	and.b32  	%r7835, %r7776, %r7834;
	or.b32  	%r7836, %r7833, %r7835;
	add.s32 	%r7837, %r7836, %r7751;
	add.s32 	%r7838, %r7837, %r7832;
	add.s32 	%r7839, %r7838, %r105;
	add.s32 	%r7840, %r7839, %r6590;
	shf.l.wrap.b32 	%r7841, %r7827, %r7827, 30;
	shf.l.wrap.b32 	%r7842, %r7827, %r7827, 19;
	xor.b32  	%r7843, %r7841, %r7842;
	shf.l.wrap.b32 	%r7844, %r7827, %r7827, 10;
	xor.b32  	%r7845, %r7843, %r7844;
	xor.b32  	%r7846, %r7802, %r7777;
	and.b32  	%r7847, %r7827, %r7846;
	and.b32  	%r7848, %r7802, %r7777;
	xor.b32  	%r7849, %r7847, %r7848;
	add.s32 	%r7850, %r7845, %r7849;
	add.s32 	%r7851, %r7840, %r7752;
	add.s32 	%r7852, %r7850, %r7840;
	shf.l.wrap.b32 	%r7853, %r7851, %r7851, 26;
	shf.l.wrap.b32 	%r7854, %r7851, %r7851, 21;
	xor.b32  	%r7855, %r7853, %r7854;
	shf.l.wrap.b32 	%r7856, %r7851, %r7851, 7;
	xor.b32  	%r7857, %r7855, %r7856;
	and.b32  	%r7858, %r7851, %r7826;
	not.b32 	%r7859, %r7851;
	and.b32  	%r7860, %r7801, %r7859;
	or.b32  	%r7861, %r7858, %r7860;
	add.s32 	%r7862, %r7861, %r7776;
	add.s32 	%r7863, %r7862, %r7857;
	add.s32 	%r7864, %r7863, %r106;
	add.s32 	%r7865, %r7864, %r6603;
	shf.l.wrap.b32 	%r7866, %r7852, %r7852, 30;
	shf.l.wrap.b32 	%r7867, %r7852, %r7852, 19;
	xor.b32  	%r7868, %r7866, %r7867;
	shf.l.wrap.b32 	%r7869, %r7852, %r7852, 10;
	xor.b32  	%r7870, %r7868, %r7869;
	xor.b32  	%r7871, %r7827, %r7802;
	and.b32  	%r7872, %r7852, %r7871;
	and.b32  	%r7873, %r7827, %r7802;
	xor.b32  	%r7874, %r7872, %r7873;
	add.s32 	%r7875, %r7870, %r7874;
	add.s32 	%r7876, %r7865, %r7777;
	add.s32 	%r7877, %r7875, %r7865;
	shf.l.wrap.b32 	%r7878, %r7876, %r7876, 26;
	shf.l.wrap.b32 	%r7879, %r7876, %r7876, 21;
	xor.b32  	%r7880, %r7878, %r7879;
	shf.l.wrap.b32 	%r7881, %r7876, %r7876, 7;
	xor.b32  	%r7882, %r7880, %r7881;
	and.b32  	%r7883, %r7876, %r7851;
	not.b32 	%r7884, %r7876;
	and.b32  	%r7885, %r7826, %r7884;
	or.b32  	%r7886, %r7883, %r7885;
	add.s32 	%r7887, %r7886, %r7801;
	add.s32 	%r7888, %r7887, %r7882;
	add.s32 	%r7889, %r7888, %r107;
	add.s32 	%r7890, %r7889, %r6616;
	shf.l.wrap.b32 	%r7891, %r7877, %r7877, 30;
	shf.l.wrap.b32 	%r7892, %r7877, %r7877, 19;
	xor.b32  	%r7893, %r7891, %r7892;
	shf.l.wrap.b32 	%r7894, %r7877, %r7877, 10;
	xor.b32  	%r7895, %r7893, %r7894;
	xor.b32  	%r7896, %r7852, %r7827;
	and.b32  	%r7897, %r7877, %r7896;
	and.b32  	%r7898, %r7852, %r7827;
	xor.b32  	%r7899, %r7897, %r7898;
	add.s32 	%r7900, %r7895, %r7899;
	add.s32 	%r7901, %r7890, %r7802;
	add.s32 	%r7902, %r7900, %r7890;
	shf.l.wrap.b32 	%r7903, %r7901, %r7901, 26;
	shf.l.wrap.b32 	%r7904, %r7901, %r7901, 21;
	xor.b32  	%r7905, %r7903, %r7904;
	shf.l.wrap.b32 	%r7906, %r7901, %r7901, 7;
	xor.b32  	%r7907, %r7905, %r7906;
	and.b32  	%r7908, %r7901, %r7876;
	not.b32 	%r7909, %r7901;
	and.b32  	%r7910, %r7851, %r7909;
	or.b32  	%r7911, %r7908, %r7910;
	add.s32 	%r7912, %r7911, %r7826;
	add.s32 	%r7913, %r7912, %r7907;
	add.s32 	%r7914, %r7913, %r108;
	add.s32 	%r7915, %r7914, %r6629;
	shf.l.wrap.b32 	%r7916, %r7902, %r7902, 30;
	shf.l.wrap.b32 	%r7917, %r7902, %r7902, 19;
	xor.b32  	%r7918, %r7916, %r7917;
	shf.l.wrap.b32 	%r7919, %r7902, %r7902, 10;
	xor.b32  	%r7920, %r7918, %r7919;
	xor.b32  	%r7921, %r7877, %r7852;
	and.b32  	%r7922, %r7902, %r7921;
	and.b32  	%r7923, %r7877, %r7852;
	xor.b32  	%r7924, %r7922, %r7923;
	add.s32 	%r7925, %r7920, %r7924;
	add.s32 	%r7926, %r7915, %r7827;
	add.s32 	%r7927, %r7925, %r7915;
	shf.l.wrap.b32 	%r7928, %r7926, %r7926, 26;
	shf.l.wrap.b32 	%r7929, %r7926, %r7926, 21;
	xor.b32  	%r7930, %r7928, %r7929;
	shf.l.wrap.b32 	%r7931, %r7926, %r7926, 7;
	xor.b32  	%r7932, %r7930, %r7931;
	and.b32  	%r7933, %r7926, %r7901;
	not.b32 	%r7934, %r7926;
	and.b32  	%r7935, %r7876, %r7934;
	or.b32  	%r7936, %r7933, %r7935;
	add.s32 	%r7937, %r7936, %r7851;
	add.s32 	%r7938, %r7937, %r7932;
	add.s32 	%r7939, %r7938, %r109;
	add.s32 	%r7940, %r7939, %r6642;
	shf.l.wrap.b32 	%r7941, %r7927, %r7927, 30;
	shf.l.wrap.b32 	%r7942, %r7927, %r7927, 19;
	xor.b32  	%r7943, %r7941, %r7942;
	shf.l.wrap.b32 	%r7944, %r7927, %r7927, 10;
	xor.b32  	%r7945, %r7943, %r7944;
	xor.b32  	%r7946, %r7902, %r7877;
	and.b32  	%r7947, %r7927, %r7946;
	and.b32  	%r7948, %r7902, %r7877;
	xor.b32  	%r7949, %r7947, %r7948;
	add.s32 	%r7950, %r7945, %r7949;
	add.s32 	%r7951, %r7940, %r7852;
	add.s32 	%r7952, %r7950, %r7940;
	shf.l.wrap.b32 	%r7953, %r7951, %r7951, 26;
	shf.l.wrap.b32 	%r7954, %r7951, %r7951, 21;
	xor.b32  	%r7955, %r7953, %r7954;
	shf.l.wrap.b32 	%r7956, %r7951, %r7951, 7;
	xor.b32  	%r7957, %r7955, %r7956;
	and.b32  	%r7958, %r7951, %r7926;
	not.b32 	%r7959, %r7951;
	and.b32  	%r7960, %r7901, %r7959;
	or.b32  	%r7961, %r7958, %r7960;
	add.s32 	%r7962, %r7961, %r7876;
	add.s32 	%r7963, %r7962, %r7957;
	add.s32 	%r7964, %r7963, %r110;
	add.s32 	%r7965, %r7964, %r6655;
	shf.l.wrap.b32 	%r7966, %r7952, %r7952, 30;
	shf.l.wrap.b32 	%r7967, %r7952, %r7952, 19;
	xor.b32  	%r7968, %r7966, %r7967;
	shf.l.wrap.b32 	%r7969, %r7952, %r7952, 10;
	xor.b32  	%r7970, %r7968, %r7969;
	xor.b32  	%r7971, %r7927, %r7902;
	and.b32  	%r7972, %r7952, %r7971;
	and.b32  	%r7973, %r7927, %r7902;
	xor.b32  	%r7974, %r7972, %r7973;
	add.s32 	%r7975, %r7970, %r7974;
	add.s32 	%r7976, %r7965, %r7877;
	add.s32 	%r7977, %r7975, %r7965;
	shf.l.wrap.b32 	%r7978, %r7976, %r7976, 26;
	shf.l.wrap.b32 	%r7979, %r7976, %r7976, 21;
	xor.b32  	%r7980, %r7978, %r7979;
	shf.l.wrap.b32 	%r7981, %r7976, %r7976, 7;
	xor.b32  	%r7982, %r7980, %r7981;
	and.b32  	%r7983, %r7976, %r7951;
	not.b32 	%r7984, %r7976;
	and.b32  	%r7985, %r7926, %r7984;
	or.b32  	%r7986, %r7983, %r7985;
	add.s32 	%r7987, %r7986, %r7901;
	add.s32 	%r7988, %r7987, %r7982;
	add.s32 	%r7989, %r7988, %r111;
	add.s32 	%r7990, %r7989, %r6668;
	shf.l.wrap.b32 	%r7991, %r7977, %r7977, 30;
	shf.l.wrap.b32 	%r7992, %r7977, %r7977, 19;
	xor.b32  	%r7993, %r7991, %r7992;
	shf.l.wrap.b32 	%r7994, %r7977, %r7977, 10;
	xor.b32  	%r7995, %r7993, %r7994;
	xor.b32  	%r7996, %r7952, %r7927;
	and.b32  	%r7997, %r7977, %r7996;
	and.b32  	%r7998, %r7952, %r7927;
	xor.b32  	%r7999, %r7997, %r7998;
	add.s32 	%r8000, %r7995, %r7999;
	add.s32 	%r8001, %r7990, %r7902;
	add.s32 	%r8002, %r8000, %r7990;
	shf.l.wrap.b32 	%r8003, %r8001, %r8001, 26;
	shf.l.wrap.b32 	%r8004, %r8001, %r8001, 21;
	xor.b32  	%r8005, %r8003, %r8004;
	shf.l.wrap.b32 	%r8006, %r8001, %r8001, 7;
	xor.b32  	%r8007, %r8005, %r8006;
	and.b32  	%r8008, %r8001, %r7976;
	not.b32 	%r8009, %r8001;
	and.b32  	%r8010, %r7951, %r8009;
	or.b32  	%r8011, %r8008, %r8010;
	add.s32 	%r8012, %r8011, %r7926;
	add.s32 	%r8013, %r8012, %r8007;
	add.s32 	%r8014, %r8013, %r112;
	add.s32 	%r8015, %r8014, %r6681;
	shf.l.wrap.b32 	%r8016, %r8002, %r8002, 30;
	shf.l.wrap.b32 	%r8017, %r8002, %r8002, 19;
	xor.b32  	%r8018, %r8016, %r8017;
	shf.l.wrap.b32 	%r8019, %r8002, %r8002, 10;
	xor.b32  	%r8020, %r8018, %r8019;
	xor.b32  	%r8021, %r7977, %r7952;
	and.b32  	%r8022, %r8002, %r8021;
	and.b32  	%r8023, %r7977, %r7952;
	xor.b32  	%r8024, %r8022, %r8023;
	add.s32 	%r8025, %r8020, %r8024;
	add.s32 	%r8026, %r8015, %r7927;
	add.s32 	%r8027, %r8025, %r8015;
	shf.l.wrap.b32 	%r8028, %r8026, %r8026, 26;
	shf.l.wrap.b32 	%r8029, %r8026, %r8026, 21;
	xor.b32  	%r8030, %r8028, %r8029;
	shf.l.wrap.b32 	%r8031, %r8026, %r8026, 7;
	xor.b32  	%r8032, %r8030, %r8031;
	and.b32  	%r8033, %r8026, %r8001;
	not.b32 	%r8034, %r8026;
	and.b32  	%r8035, %r7976, %r8034;
	or.b32  	%r8036, %r8033, %r8035;
	add.s32 	%r8037, %r8036, %r7951;
	add.s32 	%r8038, %r8037, %r8032;
	add.s32 	%r8039, %r8038, %r113;
	add.s32 	%r8040, %r8039, %r6694;
	shf.l.wrap.b32 	%r8041, %r8027, %r8027, 30;
	shf.l.wrap.b32 	%r8042, %r8027, %r8027, 19;
	xor.b32  	%r8043, %r8041, %r8042;
	shf.l.wrap.b32 	%r8044, %r8027, %r8027, 10;
	xor.b32  	%r8045, %r8043, %r8044;
	xor.b32  	%r8046, %r8002, %r7977;
	and.b32  	%r8047, %r8027, %r8046;
	and.b32  	%r8048, %r8002, %r7977;
	xor.b32  	%r8049, %r8047, %r8048;
	add.s32 	%r8050, %r8045, %r8049;
	add.s32 	%r8051, %r8040, %r7952;
	add.s32 	%r8052, %r8050, %r8040;
	shf.l.wrap.b32 	%r8053, %r8051, %r8051, 26;
	shf.l.wrap.b32 	%r8054, %r8051, %r8051, 21;
	xor.b32  	%r8055, %r8053, %r8054;
	shf.l.wrap.b32 	%r8056, %r8051, %r8051, 7;
	xor.b32  	%r8057, %r8055, %r8056;
	and.b32  	%r8058, %r8051, %r8026;
	not.b32 	%r8059, %r8051;
	and.b32  	%r8060, %r8001, %r8059;
	or.b32  	%r8061, %r8058, %r8060;
	add.s32 	%r8062, %r8061, %r7976;
	add.s32 	%r8063, %r8062, %r8057;
	add.s32 	%r8064, %r8063, %r114;
	add.s32 	%r8065, %r8064, %r6707;
	shf.l.wrap.b32 	%r8066, %r8052, %r8052, 30;
	shf.l.wrap.b32 	%r8067, %r8052, %r8052, 19;
	xor.b32  	%r8068, %r8066, %r8067;
	shf.l.wrap.b32 	%r8069, %r8052, %r8052, 10;
	xor.b32  	%r8070, %r8068, %r8069;
	xor.b32  	%r8071, %r8027, %r8002;
	and.b32  	%r8072, %r8052, %r8071;
	and.b32  	%r8073, %r8027, %r8002;
	xor.b32  	%r8074, %r8072, %r8073;
	add.s32 	%r8075, %r8070, %r8074;
	add.s32 	%r8076, %r8065, %r7977;
	add.s32 	%r8077, %r8075, %r8065;
	shf.l.wrap.b32 	%r8078, %r8076, %r8076, 26;
	shf.l.wrap.b32 	%r8079, %r8076, %r8076, 21;
	xor.b32  	%r8080, %r8078, %r8079;
	shf.l.wrap.b32 	%r8081, %r8076, %r8076, 7;
	xor.b32  	%r8082, %r8080, %r8081;
	and.b32  	%r8083, %r8076, %r8051;
	not.b32 	%r8084, %r8076;
	and.b32  	%r8085, %r8026, %r8084;
	or.b32  	%r8086, %r8083, %r8085;
	add.s32 	%r8087, %r8086, %r8001;
	add.s32 	%r8088, %r8087, %r8082;
	add.s32 	%r8089, %r8088, %r115;
	add.s32 	%r8090, %r8089, %r6720;
	shf.l.wrap.b32 	%r8091, %r8077, %r8077, 30;
	shf.l.wrap.b32 	%r8092, %r8077, %r8077, 19;
	xor.b32  	%r8093, %r8091, %r8092;
	shf.l.wrap.b32 	%r8094, %r8077, %r8077, 10;
	xor.b32  	%r8095, %r8093, %r8094;
	xor.b32  	%r8096, %r8052, %r8027;
	and.b32  	%r8097, %r8077, %r8096;
	and.b32  	%r8098, %r8052, %r8027;
	xor.b32  	%r8099, %r8097, %r8098;
	add.s32 	%r8100, %r8095, %r8099;
	add.s32 	%r8101, %r8090, %r8002;
	add.s32 	%r8102, %r8100, %r8090;
	shf.l.wrap.b32 	%r8103, %r8101, %r8101, 26;
	shf.l.wrap.b32 	%r8104, %r8101, %r8101, 21;
	xor.b32  	%r8105, %r8103, %r8104;
	shf.l.wrap.b32 	%r8106, %r8101, %r8101, 7;
	xor.b32  	%r8107, %r8105, %r8106;
	and.b32  	%r8108, %r8101, %r8076;
	not.b32 	%r8109, %r8101;
	and.b32  	%r8110, %r8051, %r8109;
	or.b32  	%r8111, %r8108, %r8110;
	add.s32 	%r8112, %r8111, %r8026;
	add.s32 	%r8113, %r8112, %r8107;
	add.s32 	%r8114, %r8113, %r116;
	add.s32 	%r8115, %r8114, %r6733;
	shf.l.wrap.b32 	%r8116, %r8102, %r8102, 30;
	shf.l.wrap.b32 	%r8117, %r8102, %r8102, 19;
	xor.b32  	%r8118, %r8116, %r8117;
	shf.l.wrap.b32 	%r8119, %r8102, %r8102, 10;
	xor.b32  	%r8120, %r8118, %r8119;
	xor.b32  	%r8121, %r8077, %r8052;
	and.b32  	%r8122, %r8102, %r8121;
	and.b32  	%r8123, %r8077, %r8052;
	xor.b32  	%r8124, %r8122, %r8123;
	add.s32 	%r8125, %r8120, %r8124;
	add.s32 	%r8126, %r8125, %r8115;
	add.s32 	%r8127, %r8126, 1779033703;
	shr.u32 	%r8128, %r8127, 24;
	cvt.u16.u32 	%rs558, %r8128;
	setp.ne.s16 	%p220, %rs557, %rs558;
	@%p220 bra 	$L__BB0_26;
	add.s32 	%r8129, %r8129, 4;
	setp.eq.s32 	%p221, %r8129, 8;
	@%p221 bra 	$L__BB0_25;
$L__BB0_24:
	.pragma "nounroll";
	ld.param.u64 	%rd100, [_Z24test_combinations_kernelPKtS0_S0_S0_S0_ttS0_iiiiiPbPtPyy_param_15];
	setp.eq.s32 	%p9, %r52, 0;
	setp.eq.s32 	%p10, %r51, 0;
	setp.eq.s32 	%p11, %r50, 0;
	setp.eq.s32 	%p12, %r49, 0;
	setp.eq.s32 	%p13, %r48, 0;
	setp.eq.s32 	%p14, %r46, 0;
	setp.eq.s32 	%p15, %r45, 0;
	setp.eq.s32 	%p16, %r44, 0;
	setp.eq.s32 	%p17, %r43, 0;
	setp.eq.s32 	%p18, %r42, 0;
	setp.eq.s32 	%p19, %r41, 0;
	setp.eq.s32 	%p20, %r40, 0;
	setp.eq.s32 	%p21, %r38, 0;
	setp.eq.s32 	%p22, %r37, 0;
	setp.eq.s32 	%p23, %r36, 0;
	setp.eq.s32 	%p24, %r35, 0;
	setp.eq.s32 	%p25, %r34, 0;
	setp.eq.s32 	%p26, %r33, 0;
	setp.eq.s32 	%p27, %r32, 0;
	cvt.u32.u16 	%r195, %rs21;
	and.b16  	%rs28, %rs21, 1;
	setp.eq.b16 	%p28, %rs28, 1;
	and.b32  	%r196, %r195, 2;
	setp.eq.s32 	%p29, %r196, 0;
	and.b32  	%r197, %r195, 4;
	setp.eq.s32 	%p30, %r197, 0;
	and.b32  	%r198, %r195, 8;
	setp.eq.s32 	%p31, %r198, 0;
	and.b32  	%r199, %r195, 16;
	setp.eq.s32 	%p32, %r199, 0;
	and.b32  	%r200, %r195, 32;
	setp.eq.s32 	%p33, %r200, 0;
	and.b32  	%r201, %r195, 64;
	setp.eq.s32 	%p34, %r201, 0;
	and.b32  	%r202, %r195, 256;
	setp.eq.s32 	%p35, %r202, 0;
	and.b32  	%r203, %r195, 512;
	setp.eq.s32 	%p36, %r203, 0;
	and.b32  	%r204, %r195, 1024;
	setp.eq.s32 	%p37, %r204, 0;
	cvt.u32.u16 	%r205, %rs20;
	and.b16  	%rs29, %rs20, 1;
	setp.eq.b16 	%p38, %rs29, 1;
	and.b32  	%r206, %r205, 2;
	setp.eq.s32 	%p39, %r206, 0;
	and.b32  	%r207, %r205, 4;
	setp.eq.s32 	%p40, %r207, 0;
	and.b32  	%r208, %r205, 8;
	setp.eq.s32 	%p41, %r208, 0;
	and.b32  	%r209, %r205, 32;
	setp.eq.s32 	%p42, %r209, 0;
	and.b32  	%r210, %r205, 64;
	setp.eq.s32 	%p43, %r210, 0;
	setp.eq.s32 	%p44, %r30, 0;
	setp.eq.s32 	%p45, %r29, 0;
	setp.eq.s32 	%p46, %r28, 0;
	setp.eq.s32 	%p47, %r27, 0;
	setp.eq.s32 	%p48, %r26, 0;
	setp.eq.s32 	%p49, %r25, 0;
	setp.eq.s32 	%p50, %r24, 0;
	setp.eq.s32 	%p51, %r23, 0;
	setp.eq.s32 	%p52, %r22, 0;
	setp.eq.s32 	%p53, %r21, 0;
	setp.eq.s32 	%p54, %r20, 0;
	setp.eq.s32 	%p55, %r19, 0;
	setp.eq.s32 	%p56, %r18, 0;
	cvt.u32.u16 	%r211, %rs18;
	and.b16  	%rs30, %rs18, 1;
	setp.eq.b16 	%p57, %rs30, 1;
	and.b32  	%r212, %r211, 2;
	setp.eq.s32 	%p58, %r212, 0;
	and.b32  	%r213, %r211, 4;
	setp.eq.s32 	%p59, %r213, 0;
	and.b32  	%r214, %r211, 8;
	setp.eq.s32 	%p60, %r214, 0;
	and.b32  	%r215, %r211, 16;
	setp.eq.s32 	%p61, %r215, 0;
	and.b32  	%r216, %r211, 32;
	setp.eq.s32 	%p62, %r216, 0;
	and.b32  	%r217, %r211, 128;
	setp.eq.s32 	%p63, %r217, 0;
	and.b32  	%r218, %r211, 256;
	setp.eq.s32 	%p64, %r218, 0;
	and.b32  	%r219, %r211, 512;
	setp.eq.s32 	%p65, %r219, 0;
	and.b32  	%r220, %r211, 1024;
	setp.eq.s32 	%p66, %r220, 0;
	cvt.u32.u16 	%r221, %rs17;
	and.b16  	%rs31, %rs17, 1;
	setp.eq.b16 	%p67, %rs31, 1;
	and.b32  	%r222, %r221, 2;
	setp.eq.s32 	%p68, %r222, 0;
	and.b32  	%r223, %r221, 4;
	setp.eq.s32 	%p69, %r223, 0;
	and.b32  	%r224, %r221, 16;
	setp.eq.s32 	%p70, %r224, 0;
	and.b32  	%r225, %r221, 32;
	setp.eq.s32 	%p71, %r225, 0;
	and.b32  	%r226, %r221, 64;
	setp.eq.s32 	%p72, %r226, 0;
	and.b32  	%r227, %r221, 128;
	setp.eq.s32 	%p73, %r227, 0;
	and.b32  	%r228, %r221, 256;
	setp.eq.s32 	%p74, %r228, 0;
	and.b32  	%r229, %r221, 512;
	setp.eq.s32 	%p75, %r229, 0;
	and.b32  	%r230, %r221, 1024;
	setp.eq.s32 	%p76, %r230, 0;
	cvt.u32.u16 	%r231, %rs16;
	and.b32  	%r232, %r231, 512;
	setp.eq.s32 	%p77, %r232, 0;
	and.b32  	%r233, %r231, 1024;
	setp.eq.s32 	%p78, %r233, 0;
	cvt.u32.u16 	%r234, %rs15;
	and.b16  	%rs32, %rs15, 1;
	setp.eq.b16 	%p79, %rs32, 1;
	and.b32  	%r235, %r234, 2;
	setp.eq.s32 	%p80, %r235, 0;
	and.b32  	%r236, %r234, 4;
	setp.eq.s32 	%p81, %r236, 0;
	and.b32  	%r237, %r234, 8;
	setp.eq.s32 	%p82, %r237, 0;
	and.b32  	%r238, %r234, 16;
	setp.eq.s32 	%p83, %r238, 0;
	and.b32  	%r239, %r234, 64;
	setp.eq.s32 	%p84, %r239, 0;
	and.b32  	%r240, %r234, 128;
	setp.eq.s32 	%p85, %r240, 0;
	and.b32  	%r241, %r234, 256;
	setp.eq.s32 	%p86, %r241, 0;
	and.b32  	%r242, %r234, 512;
	setp.eq.s32 	%p87, %r242, 0;
	and.b32  	%r243, %r234, 1024;
	setp.eq.s32 	%p88, %r243, 0;
	cvt.u32.u16 	%r244, %rs14;
	and.b16  	%rs33, %rs14, 1;
	setp.eq.b16 	%p89, %rs33, 1;
	and.b32  	%r245, %r244, 2;
	setp.eq.s32 	%p90, %r245, 0;
	and.b32  	%r246, %r244, 8;
	setp.eq.s32 	%p91, %r246, 0;
	and.b32  	%r247, %r244, 16;
	setp.eq.s32 	%p92, %r247, 0;
	and.b32  	%r248, %r244, 32;
	setp.eq.s32 	%p93, %r248, 0;
	and.b32  	%r249, %r244, 64;
	setp.eq.s32 	%p94, %r249, 0;
	and.b32  	%r250, %r244, 128;
	setp.eq.s32 	%p95, %r250, 0;
	and.b32  	%r251, %r244, 256;
	setp.eq.s32 	%p96, %r251, 0;
	and.b32  	%r252, %r244, 512;
	setp.eq.s32 	%p97, %r252, 0;
	cvt.u32.u16 	%r253, %rs13;
	and.b16  	%rs34, %rs13, 1;
	setp.eq.b16 	%p98, %rs34, 1;
	and.b32  	%r254, %r253, 2;
	setp.eq.s32 	%p99, %r254, 0;
	and.b32  	%r255, %r253, 4;
	setp.eq.s32 	%p100, %r255, 0;
	and.b32  	%r256, %r253, 8;
	setp.eq.s32 	%p101, %r256, 0;
	and.b32  	%r257, %r253, 16;
	setp.eq.s32 	%p102, %r257, 0;
	and.b32  	%r258, %r253, 32;
	setp.eq.s32 	%p103, %r258, 0;
	and.b32  	%r259, %r253, 64;
	setp.eq.s32 	%p104, %r259, 0;
	and.b32  	%r260, %r253, 256;
	setp.eq.s32 	%p105, %r260, 0;
	and.b32  	%r261, %r253, 512;
	setp.eq.s32 	%p106, %r261, 0;
	and.b32  	%r262, %r253, 1024;
	setp.eq.s32 	%p107, %r262, 0;
	cvt.u32.u16 	%r263, %rs12;
	and.b16  	%rs35, %rs12, 1;
	setp.eq.b16 	%p108, %rs35, 1;
	and.b32  	%r264, %r263, 2;
	setp.eq.s32 	%p109, %r264, 0;
	and.b32  	%r265, %r263, 4;
	setp.eq.s32 	%p110, %r265, 0;
	and.b32  	%r266, %r263, 8;
	setp.eq.s32 	%p111, %r266, 0;
	and.b32  	%r267, %r263, 32;
	setp.eq.s32 	%p112, %r267, 0;
	and.b32  	%r268, %r263, 64;
	setp.eq.s32 	%p113, %r268, 0;
	and.b32  	%r269, %r263, 128;
	setp.eq.s32 	%p114, %r269, 0;
	and.b32  	%r270, %r263, 256;
	setp.eq.s32 	%p115, %r270, 0;
	and.b32  	%r271, %r263, 512;
	setp.eq.s32 	%p116, %r271, 0;
	and.b32  	%r272, %r263, 1024;
	setp.eq.s32 	%p117, %r272, 0;
	cvt.u32.u16 	%r273, %rs11;
	and.b16  	%rs36, %rs11, 1;
	setp.eq.b16 	%p118, %rs36, 1;
	and.b32  	%r274, %r273, 4;
	setp.eq.s32 	%p119, %r274, 0;
	and.b32  	%r275, %r273, 8;
	setp.eq.s32 	%p120, %r275, 0;
	and.b32  	%r276, %r273, 16;
	setp.eq.s32 	%p121, %r276, 0;
	and.b32  	%r277, %r273, 32;
	setp.eq.s32 	%p122, %r277, 0;
	and.b32  	%r278, %r273, 64;
	setp.eq.s32 	%p123, %r278, 0;
	and.b32  	%r279, %r273, 128;
	setp.eq.s32 	%p124, %r279, 0;
	and.b32  	%r280, %r273, 256;
	setp.eq.s32 	%p125, %r280, 0;
	and.b32  	%r281, %r273, 1024;
	setp.eq.s32 	%p126, %r281, 0;
	cvt.u32.u16 	%r282, %rs10;
	and.b16  	%rs37, %rs10, 1;
	setp.eq.b16 	%p127, %rs37, 1;
	and.b32  	%r283, %r282, 2;
	setp.eq.s32 	%p128, %r283, 0;
	and.b32  	%r284, %r282, 4;
	setp.eq.s32 	%p129, %r284, 0;
	and.b32  	%r285, %r282, 8;
	setp.eq.s32 	%p130, %r285, 0;
	and.b32  	%r286, %r282, 16;
	setp.eq.s32 	%p131, %r286, 0;
	and.b32  	%r287, %r282, 32;
	setp.eq.s32 	%p132, %r287, 0;
	and.b32  	%r288, %r282, 128;
	setp.eq.s32 	%p133, %r288, 0;
	and.b32  	%r289, %r282, 256;
	setp.eq.s32 	%p134, %r289, 0;
	and.b32  	%r290, %r282, 512;
	setp.eq.s32 	%p135, %r290, 0;
	and.b32  	%r291, %r282, 1024;
	setp.eq.s32 	%p136, %r291, 0;
	cvt.u32.u16 	%r292, %rs9;
	and.b16  	%rs38, %rs9, 1;
	setp.eq.b16 	%p137, %rs38, 1;
	and.b32  	%r293, %r292, 2;
	setp.eq.s32 	%p138, %r293, 0;
	and.b32  	%r294, %r292, 4;
	setp.eq.s32 	%p139, %r294, 0;
	and.b32  	%r295, %r292, 16;
	setp.eq.s32 	%p140, %r295, 0;
	and.b32  	%r296, %r292, 32;
	setp.eq.s32 	%p141, %r296, 0;
	and.b32  	%r297, %r292, 64;
	setp.eq.s32 	%p142, %r297, 0;
	and.b32  	%r298, %r292, 128;
	setp.eq.s32 	%p143, %r298, 0;
	and.b32  	%r299, %r292, 256;
	setp.eq.s32 	%p144, %r299, 0;
	and.b32  	%r300, %r292, 512;
	setp.eq.s32 	%p145, %r300, 0;
	and.b32  	%r301, %r292, 1024;
	setp.eq.s32 	%p146, %r301, 0;
	cvt.u32.u16 	%r302, %rs8;
	and.b32  	%r303, %r302, 512;
	setp.eq.s32 	%p147, %r303, 0;
	and.b32  	%r304, %r302, 1024;
	setp.eq.s32 	%p148, %r304, 0;
	cvt.u32.u16 	%r305, %rs7;
	and.b16  	%rs39, %rs7, 1;
	setp.eq.b16 	%p149, %rs39, 1;
	and.b32  	%r306, %r305, 2;
	setp.eq.s32 	%p150, %r306, 0;
	and.b32  	%r307, %r305, 4;
	setp.eq.s32 	%p151, %r307, 0;
	and.b32  	%r308, %r305, 8;
	setp.eq.s32 	%p152, %r308, 0;
	and.b32  	%r309, %r305, 16;
	setp.eq.s32 	%p153, %r309, 0;
	and.b32  	%r310, %r305, 64;
	setp.eq.s32 	%p154, %r310, 0;
	and.b32  	%r311, %r305, 128;
	setp.eq.s32 	%p155, %r311, 0;
	and.b32  	%r312, %r305, 256;
	setp.eq.s32 	%p156, %r312, 0;
	and.b32  	%r313, %r305, 512;
	setp.eq.s32 	%p157, %r313, 0;
	and.b32  	%r314, %r305, 1024;
	setp.eq.s32 	%p158, %r314, 0;
	cvt.u32.u16 	%r315, %rs6;
	and.b16  	%rs40, %rs6, 1;
	setp.eq.b16 	%p159, %rs40, 1;
	and.b32  	%r316, %r315, 2;
	setp.eq.s32 	%p160, %r316, 0;
	and.b32  	%r317, %r315, 8;
	setp.eq.s32 	%p161, %r317, 0;
	and.b32  	%r318, %r315, 16;
	setp.eq.s32 	%p162, %r318, 0;
	and.b32  	%r319, %r315, 32;
	setp.eq.s32 	%p163, %r319, 0;
	and.b32  	%r320, %r315, 64;
	setp.eq.s32 	%p164, %r320, 0;
	and.b32  	%r321, %r315, 128;
	setp.eq.s32 	%p165, %r321, 0;
	and.b32  	%r322, %r315, 256;
	setp.eq.s32 	%p166, %r322, 0;
	and.b32  	%r323, %r315, 512;
	setp.eq.s32 	%p167, %r323, 0;
	setp.eq.s32 	%p168, %r17, 0;
	setp.eq.s32 	%p169, %r16, 0;
	setp.eq.s32 	%p170, %r15, 0;
	cvt.u32.u16 	%r324, %rs5;
	and.b32  	%r325, %r324, 8;
	setp.eq.s32 	%p171, %r325, 0;
	setp.eq.s32 	%p172, %r14, 0;
	setp.eq.s32 	%p173, %r13, 0;
	setp.eq.s32 	%p174, %r12, 0;
	setp.eq.s32 	%p175, %r11, 0;
	and.b32  	%r326, %r324, 512;
	setp.eq.s32 	%p176, %r326, 0;
	setp.eq.s32 	%p177, %r10, 0;
	cvt.u32.u16 	%r327, %rs4;
	and.b16  	%rs41, %rs4, 1;
	setp.eq.b16 	%p178, %rs41, 1;
	setp.eq.s32 	%p179, %r9, 0;
	and.b32  	%r328, %r327, 4;
	setp.eq.s32 	%p180, %r328, 0;
	and.b32  	%r329, %r327, 8;
	setp.eq.s32 	%p181, %r329, 0;
	and.b32  	%r330, %r327, 32;
	setp.eq.s32 	%p182, %r330, 0;
	setp.eq.s32 	%p183, %r8, 0;
	setp.eq.s32 	%p184, %r7, 0;
	setp.eq.s32 	%p185, %r6, 0;
	and.b32  	%r331, %r327, 512;
	setp.eq.s32 	%p186, %r331, 0;
	setp.eq.s32 	%p187, %r5, 0;
	cvt.u32.u16 	%r332, %rs3;
	and.b16  	%rs42, %rs3, 1;
	setp.eq.b16 	%p188, %rs42, 1;
	and.b32  	%r333, %r332, 4;
	setp.eq.s32 	%p189, %r333, 0;
	and.b32  	%r334, %r332, 8;
	setp.eq.s32 	%p190, %r334, 0;
	setp.eq.s32 	%p191, %r4, 0;
	and.b32  	%r335, %r332, 32;
	setp.eq.s32 	%p192, %r335, 0;
	setp.eq.s32 	%p193, %r3, 0;
	and.b32  	%r336, %r332, 128;
	setp.eq.s32 	%p194, %r336, 0;
	setp.eq.s32 	%p195, %r2, 0;
	and.b32  	%r337, %r332, 1024;
	setp.eq.s32 	%p196, %r337, 0;
	cvt.u32.u16 	%r338, %rs2;
	and.b16  	%rs43, %rs2, 1;
	setp.eq.b16 	%p197, %rs43, 1;
	and.b32  	%r339, %r338, 2;
	setp.eq.s32 	%p198, %r339, 0;
	and.b32  	%r340, %r338, 4;
	setp.eq.s32 	%p199, %r340, 0;
	and.b32  	%r341, %r338, 8;
	setp.eq.s32 	%p200, %r341, 0;
	and.b32  	%r342, %r338, 16;
	setp.eq.s32 	%p201, %r342, 0;
	and.b32  	%r343, %r338, 32;
	setp.eq.s32 	%p202, %r343, 0;
	and.b32  	%r344, %r338, 128;
	setp.eq.s32 	%p203, %r344, 0;
	and.b32  	%r345, %r338, 256;
	setp.eq.s32 	%p204, %r345, 0;
	and.b32  	%r346, %r338, 512;
	setp.eq.s32 	%p205, %r346, 0;
	and.b32  	%r347, %r338, 1024;
	setp.eq.s32 	%p206, %r347, 0;
	cvt.u32.u16 	%r348, %rs1;
	and.b16  	%rs44, %rs1, 1;
	setp.eq.b16 	%p207, %rs44, 1;
	and.b32  	%r349, %r348, 2;
	setp.eq.s32 	%p208, %r349, 0;
	and.b32  	%r350, %r348, 4;
	setp.eq.s32 	%p209, %r350, 0;
	and.b32  	%r351, %r348, 16;
	setp.eq.s32 	%p210, %r351, 0;
	and.b32  	%r352, %r348, 32;
	setp.eq.s32 	%p211, %r352, 0;
	and.b32  	%r353, %r348, 64;
	setp.eq.s32 	%p212, %r353, 0;
	and.b32  	%r354, %r348, 128;
	setp.eq.s32 	%p213, %r354, 0;
	and.b32  	%r355, %r348, 256;
	setp.eq.s32 	%p214, %r355, 0;
	and.b32  	%r356, %r348, 512;
	setp.eq.s32 	%p215, %r356, 0;
	and.b32  	%r357, %r348, 1024;
	setp.eq.s32 	%p216, %r357, 0;
	shl.b32 	%r358, %r8129, 1;
	mov.u32 	%r359, _ZZ24test_combinations_kernelPKtS0_S0_S0_S0_ttS0_iiiiiPbPtPyyE8s_word24;
	add.s32 	%r119, %r359, %r358;
	ld.shared.u16 	%rs45, [%r119];
	cvta.to.global.u64 	%rd35, %rd100;
	atom.global.add.u64 	%rd87, [%rd35], 1;
	selp.b16 	%rs46, 0, -128, %p216;
	or.b16  	%rs47, %rs46, 64;
	selp.b16 	%rs48, %rs46, %rs47, %p215;
	or.b16  	%rs49, %rs48, 32;
	selp.b16 	%rs50, %rs48, %rs49, %p214;
	or.b16  	%rs51, %rs50, 16;
	selp.b16 	%rs52, %rs50, %rs51, %p213;
	or.b16  	%rs53, %rs52, 8;
	selp.b16 	%rs54, %rs52, %rs53, %p212;
	or.b16  	%rs55, %rs54, 4;
	selp.b16 	%rs56, %rs54, %rs55, %p211;
	or.b16  	%rs57, %rs56, 2;
	selp.b16 	%rs58, %rs56, %rs57, %p210;
	and.b16  	%rs59, %rs1, 8;
	shr.u16 	%rs60, %rs59, 3;
	or.b16  	%rs61, %rs58, %rs60;
	selp.b16 	%rs62, 0, -128, %p209;
	or.b16  	%rs63, %rs62, 64;
	selp.b16 	%rs64, %rs62, %rs63, %p208;
	or.b16  	%rs65, %rs64, 32;
	selp.b16 	%rs66, %rs65, %rs64, %p207;
	or.b16  	%rs67, %rs66, 16;
	selp.b16 	%rs68, %rs66, %rs67, %p206;
	or.b16  	%rs69, %rs68, 8;
	selp.b16 	%rs70, %rs68, %rs69, %p205;
	or.b16  	%rs71, %rs70, 4;
	selp.b16 	%rs72, %rs70, %rs71, %p204;
	or.b16  	%rs73, %rs72, 2;
	selp.b16 	%rs74, %rs72, %rs73, %p203;
	and.b16  	%rs75, %rs2, 64;
	shr.u16 	%rs76, %rs75, 6;
	or.b16  	%rs77, %rs74, %rs76;
	selp.b16 	%rs78, 0, -128, %p202;
	or.b16  	%rs79, %rs78, 64;
	selp.b16 	%rs80, %rs78, %rs79, %p201;
	or.b16  	%rs81, %rs80, 32;
	selp.b16 	%rs82, %rs80, %rs81, %p200;
	or.b16  	%rs83, %rs82, 16;
	selp.b16 	%rs84, %rs82, %rs83, %p199;
	or.b16  	%rs85, %rs84, 8;
	selp.b16 	%rs86, %rs84, %rs85, %p198;
	or.b16  	%rs87, %rs86, 4;
	selp.b16 	%rs88, %rs87, %rs86, %p197;
	or.b16  	%rs89, %rs88, 2;
	selp.b16 	%rs90, %rs88, %rs89, %p196;
	and.b32  	%r360, %r332, 512;
	shr.u32 	%r361, %r360, 9;
	cvt.u16.u32 	%rs91, %r361;
	or.b16  	%rs92, %rs90, %rs91;
	selp.b16 	%rs93, 0, -128, %p195;
	or.b16  	%rs94, %rs93, 64;
	selp.b16 	%rs95, %rs93, %rs94, %p194;
	or.b16  	%rs96, %rs95, 32;
	selp.b16 	%rs97, %rs95, %rs96, %p193;
	or.b16  	%rs98, %rs97, 16;
	selp.b16 	%rs99, %rs97, %rs98, %p192;
	or.b16  	%rs100, %rs99, 8;
	selp.b16 	%rs101, %rs99, %rs100, %p191;
	or.b16  	%rs102, %rs101, 4;
	selp.b16 	%rs103, %rs101, %rs102, %p190;
	or.b16  	%rs104, %rs103, 2;
	selp.b16 	%rs105, %rs103, %rs104, %p189;
	and.b16  	%rs106, %rs3, 2;
	shr.u16 	%rs107, %rs106, 1;
	or.b16  	%rs108, %rs105, %rs107;
	selp.b16 	%rs109, -128, 0, %p188;
	or.b16  	%rs110, %rs109, 64;
	selp.b16 	%rs111, %rs109, %rs110, %p187;
	or.b16  	%rs112, %rs111, 32;
	selp.b16 	%rs113, %rs111, %rs112, %p186;
	or.b16  	%rs114, %rs113, 16;
	selp.b16 	%rs115, %rs113, %rs114, %p185;
	or.b16  	%rs116, %rs115, 8;
	selp.b16 	%rs117, %rs115, %rs116, %p184;
	or.b16  	%rs118, %rs117, 4;
	selp.b16 	%rs119, %rs117, %rs118, %p183;
	or.b16  	%rs120, %rs119, 2;
	selp.b16 	%rs121, %rs119, %rs120, %p182;
	and.b16  	%rs122, %rs4, 16;
	shr.u16 	%rs123, %rs122, 4;
	or.b16  	%rs124, %rs121, %rs123;
	selp.b16 	%rs125, 0, -128, %p181;
	or.b16  	%rs126, %rs125, 64;
	selp.b16 	%rs127, %rs125, %rs126, %p180;
	or.b16  	%rs128, %rs127, 32;
	selp.b16 	%rs129, %rs127, %rs128, %p179;
	or.b16  	%rs130, %rs129, 16;
	selp.b16 	%rs131, %rs130, %rs129, %p178;
	or.b16  	%rs132, %rs131, 8;
	selp.b16 	%rs133, %rs131, %rs132, %p177;
	or.b16  	%rs134, %rs133, 4;
	selp.b16 	%rs135, %rs133, %rs134, %p176;
	or.b16  	%rs136, %rs135, 2;
	selp.b16 	%rs137, %rs135, %rs136, %p175;
	and.b16  	%rs138, %rs5, 128;
	shr.u16 	%rs139, %rs138, 7;
	or.b16  	%rs140, %rs137, %rs139;
	selp.b16 	%rs141, 0, -128, %p174;
	or.b16  	%rs142, %rs141, 64;
	selp.b16 	%rs143, %rs141, %rs142, %p173;
	or.b16  	%rs144, %rs143, 32;
	selp.b16 	%rs145, %rs143, %rs144, %p172;
	or.b16  	%rs146, %rs145, 16;
	selp.b16 	%rs147, %rs145, %rs146, %p171;
	or.b16  	%rs148, %rs147, 8;
	selp.b16 	%rs149, %rs147, %rs148, %p170;
	or.b16  	%rs150, %rs149, 4;
	selp.b16 	%rs151, %rs149, %rs150, %p169;
	or.b16  	%rs152, %rs151, 2;
	selp.b16 	%rs153, %rs151, %rs152, %p168;
	and.b32  	%r362, %r315, 1024;
	shr.u32 	%r363, %r362, 10;
	cvt.u16.u32 	%rs154, %r363;
	or.b16  	%rs155, %rs153, %rs154;
	selp.b16 	%rs156, 0, -128, %p167;
	or.b16  	%rs157, %rs156, 64;
	selp.b16 	%rs158, %rs156, %rs157, %p166;
	or.b16  	%rs159, %rs158, 32;
	selp.b16 	%rs160, %rs158, %rs159, %p165;
	or.b16  	%rs161, %rs160, 16;
	selp.b16 	%rs162, %rs160, %rs161, %p164;
	or.b16  	%rs163, %rs162, 8;
	selp.b16 	%rs164, %rs162, %rs163, %p163;
	or.b16  	%rs165, %rs164, 4;
	selp.b16 	%rs166, %rs164, %rs165, %p162;
	or.b16  	%rs167, %rs166, 2;
	selp.b16 	%rs168, %rs166, %rs167, %p161;
	and.b16  	%rs169, %rs6, 4;
	shr.u16 	%rs170, %rs169, 2;
	or.b16  	%rs171, %rs168, %rs170;
	selp.b16 	%rs172, 0, -128, %p160;
	or.b16  	%rs173, %rs172, 64;
	selp.b16 	%rs174, %rs173, %rs172, %p159;
	or.b16  	%rs175, %rs174, 32;
	selp.b16 	%rs176, %rs174, %rs175, %p158;
	or.b16  	%rs177, %rs176, 16;
	selp.b16 	%rs178, %rs176, %rs177, %p157;
	or.b16  	%rs179, %rs178, 8;
	selp.b16 	%rs180, %rs178, %rs179, %p156;
	or.b16  	%rs181, %rs180, 4;
	selp.b16 	%rs182, %rs180, %rs181, %p155;
	or.b16  	%rs183, %rs182, 2;
	selp.b16 	%rs184, %rs182, %rs183, %p154;
	and.b16  	%rs185, %rs7, 32;
	shr.u16 	%rs186, %rs185, 5;
	or.b16  	%rs187, %rs184, %rs186;
	selp.b16 	%rs188, 0, -128, %p153;
	or.b16  	%rs189, %rs188, 64;
	selp.b16 	%rs190, %rs188, %rs189, %p152;
	or.b16  	%rs191, %rs190, 32;
	selp.b16 	%rs192, %rs190, %rs191, %p151;
	or.b16  	%rs193, %rs192, 16;
	selp.b16 	%rs194, %rs192, %rs193, %p150;
	or.b16  	%rs195, %rs194, 8;
	selp.b16 	%rs196, %rs195, %rs194, %p149;
	or.b16  	%rs197, %rs196, 4;
	selp.b16 	%rs198, %rs196, %rs197, %p148;
	or.b16  	%rs199, %rs198, 2;
	selp.b16 	%rs200, %rs198, %rs199, %p147;
	and.b16  	%rs201, %rs8, 256;
	shr.u16 	%rs202, %rs201, 8;
	or.b16  	%rs203, %rs200, %rs202;
	and.b16  	%rs204, %rs8, 192;
	cvt.u32.u16 	%r364, %rs204;
	and.b32  	%r365, %r302, 32;
	or.b32  	%r366, %r365, %r364;
	and.b32  	%r367, %r302, 16;
	or.b32  	%r368, %r366, %r367;
	and.b32  	%r369, %r302, 8;
	or.b32  	%r370, %r368, %r369;
	and.b32  	%r371, %r302, 4;
	or.b32  	%r372, %r370, %r371;
	selp.b16 	%rs205, 0, -128, %p146;
	or.b16  	%rs206, %rs205, 64;
	selp.b16 	%rs207, %rs205, %rs206, %p145;
	or.b16  	%rs208, %rs207, 32;
	selp.b16 	%rs209, %rs207, %rs208, %p144;
	or.b16  	%rs210, %rs209, 16;
	selp.b16 	%rs211, %rs209, %rs210, %p143;
	or.b16  	%rs212, %rs211, 8;
	selp.b16 	%rs213, %rs211, %rs212, %p142;
	or.b16  	%rs214, %rs213, 4;
	selp.b16 	%rs215, %rs213, %rs214, %p141;
	or.b16  	%rs216, %rs215, 2;
	selp.b16 	%rs217, %rs215, %rs216, %p140;
	and.b16  	%rs218, %rs9, 8;
	shr.u16 	%rs219, %rs218, 3;
	or.b16  	%rs220, %rs217, %rs219;
	selp.b16 	%rs221, 0, -128, %p139;
	or.b16  	%rs222, %rs221, 64;
	selp.b16 	%rs223, %rs221, %rs222, %p138;
	or.b16  	%rs224, %rs223, 32;
	selp.b16 	%rs225, %rs224, %rs223, %p137;
	or.b16  	%rs226, %rs225, 16;
	selp.b16 	%rs227, %rs225, %rs226, %p136;
	or.b16  	%rs228, %rs227, 8;
	selp.b16 	%rs229, %rs227, %rs228, %p135;
	or.b16  	%rs230, %rs229, 4;
	selp.b16 	%rs231, %rs229, %rs230, %p134;
	or.b16  	%rs232, %rs231, 2;
	selp.b16 	%rs233, %rs231, %rs232, %p133;
	and.b16  	%rs234, %rs10, 64;
	shr.u16 	%rs235, %rs234, 6;
	or.b16  	%rs236, %rs233, %rs235;
	selp.b16 	%rs237, 0, -128, %p132;
	or.b16  	%rs238, %rs237, 64;
	selp.b16 	%rs239, %rs237, %rs238, %p131;
	or.b16  	%rs240, %rs239, 32;
	selp.b16 	%rs241, %rs239, %rs240, %p130;
	or.b16  	%rs242, %rs241, 16;
	selp.b16 	%rs243, %rs241, %rs242, %p129;
	or.b16  	%rs244, %rs243, 8;
	selp.b16 	%rs245, %rs243, %rs244, %p128;
	or.b16  	%rs246, %rs245, 4;
	selp.b16 	%rs247, %rs246, %rs245, %p127;
	or.b16  	%rs248, %rs247, 2;
	selp.b16 	%rs249, %rs247, %rs248, %p126;
	and.b32  	%r373, %r273, 512;
	shr.u32 	%r374, %r373, 9;
	cvt.u16.u32 	%rs250, %r374;
	or.b16  	%rs251, %rs249, %rs250;
	selp.b16 	%rs252, 0, -128, %p125;
	or.b16  	%rs253, %rs252, 64;
	selp.b16 	%rs254, %rs252, %rs253, %p124;
	or.b16  	%rs255, %rs254, 32;
	selp.b16 	%rs256, %rs254, %rs255, %p123;
	or.b16  	%rs257, %rs256, 16;
	selp.b16 	%rs258, %rs256, %rs257, %p122;
	or.b16  	%rs259, %rs258, 8;
	selp.b16 	%rs260, %rs258, %rs259, %p121;
	or.b16  	%rs261, %rs260, 4;
	selp.b16 	%rs262, %rs260, %rs261, %p120;
	or.b16  	%rs263, %rs262, 2;
	selp.b16 	%rs264, %rs262, %rs263, %p119;
	and.b16  	%rs265, %rs11, 2;
	shr.u16 	%rs266, %rs265, 1;
	or.b16  	%rs267, %rs264, %rs266;
	selp.b16 	%rs268, -128, 0, %p118;
	or.b16  	%rs269, %rs268, 64;
	selp.b16 	%rs270, %rs268, %rs269, %p117;
	or.b16  	%rs271, %rs270, 32;
	selp.b16 	%rs272, %rs270, %rs271, %p116;
	or.b16  	%rs273, %rs272, 16;
	selp.b16 	%rs274, %rs272, %rs273, %p115;
	or.b16  	%rs275, %rs274, 8;
	selp.b16 	%rs276, %rs274, %rs275, %p114;
	or.b16  	%rs277, %rs276, 4;
	selp.b16 	%rs278, %rs276, %rs277, %p113;
	or.b16  	%rs279, %rs278, 2;
	selp.b16 	%rs280, %rs278, %rs279, %p112;
	and.b16  	%rs281, %rs12, 16;
	shr.u16 	%rs282, %rs281, 4;
	or.b16  	%rs283, %rs280, %rs282;
	selp.b16 	%rs284, 0, -128, %p111;
	or.b16  	%rs285, %rs284, 64;
	selp.b16 	%rs286, %rs284, %rs285, %p110;
	or.b16  	%rs287, %rs286, 32;
	selp.b16 	%rs288, %rs286, %rs287, %p109;
	or.b16  	%rs289, %rs288, 16;
	selp.b16 	%rs290, %rs289, %rs288, %p108;
	or.b16  	%rs291, %rs290, 8;
	selp.b16 	%rs292, %rs290, %rs291, %p107;
	or.b16  	%rs293, %rs292, 4;
	selp.b16 	%rs294, %rs292, %rs293, %p106;
	or.b16  	%rs295, %rs294, 2;
	selp.b16 	%rs296, %rs294, %rs295, %p105;
	and.b16  	%rs297, %rs13, 128;
	shr.u16 	%rs298, %rs297, 7;
	or.b16  	%rs299, %rs296, %rs298;
	selp.b16 	%rs300, 0, -128, %p104;
	or.b16  	%rs301, %rs300, 64;
	selp.b16 	%rs302, %rs300, %rs301, %p103;
	or.b16  	%rs303, %rs302, 32;
	selp.b16 	%rs304, %rs302, %rs303, %p102;
	or.b16  	%rs305, %rs304, 16;
	selp.b16 	%rs306, %rs304, %rs305, %p101;
	or.b16  	%rs307, %rs306, 8;
	selp.b16 	%rs308, %rs306, %rs307, %p100;
	or.b16  	%rs309, %rs308, 4;
	selp.b16 	%rs310, %rs308, %rs309, %p99;
	or.b16  	%rs311, %rs310, 2;
	selp.b16 	%rs312, %rs311, %rs310, %p98;
	and.b32  	%r375, %r244, 1024;
	shr.u32 	%r376, %r375, 10;
	cvt.u16.u32 	%rs313, %r376;
	or.b16  	%rs314, %rs312, %rs313;
	selp.b16 	%rs315, 0, -128, %p97;
	or.b16  	%rs316, %rs315, 64;
	selp.b16 	%rs317, %rs315, %rs316, %p96;
	or.b16  	%rs318, %rs317, 32;
	selp.b16 	%rs319, %rs317, %rs318, %p95;
	or.b16  	%rs320, %rs319, 16;
	selp.b16 	%rs321, %rs319, %rs320, %p94;
	or.b16  	%rs322, %rs321, 8;
	selp.b16 	%rs323, %rs321, %rs322, %p93;
	or.b16  	%rs324, %rs323, 4;
	selp.b16 	%rs325, %rs323, %rs324, %p92;
	or.b16  	%rs326, %rs325, 2;
	selp.b16 	%rs327, %rs325, %rs326, %p91;
	and.b16  	%rs328, %rs14, 4;
	shr.u16 	%rs329, %rs328, 2;
	or.b16  	%rs330, %rs327, %rs329;
	selp.b16 	%rs331, 0, -128, %p90;
	or.b16  	%rs332, %rs331, 64;
	selp.b16 	%rs333, %rs332, %rs331, %p89;
	or.b16  	%rs334, %rs333, 32;
	selp.b16 	%rs335, %rs333, %rs334, %p88;
	or.b16  	%rs336, %rs335, 16;
	selp.b16 	%rs337, %rs335, %rs336, %p87;
	or.b16  	%rs338, %rs337, 8;
	selp.b16 	%rs339, %rs337, %rs338, %p86;
	or.b16  	%rs340, %rs339, 4;
	selp.b16 	%rs341, %rs339, %rs340, %p85;
	or.b16  	%rs342, %rs341, 2;
	selp.b16 	%rs343, %rs341, %rs342, %p84;
	and.b16  	%rs344, %rs15, 32;
	shr.u16 	%rs345, %rs344, 5;
	or.b16  	%rs346, %rs343, %rs345;
	selp.b16 	%rs347, 0, -128, %p83;
	or.b16  	%rs348, %rs347, 64;
	selp.b16 	%rs349, %rs347, %rs348, %p82;
	or.b16  	%rs350, %rs349, 32;
	selp.b16 	%rs351, %rs349, %rs350, %p81;
	or.b16  	%rs352, %rs351, 16;
	selp.b16 	%rs353, %rs351, %rs352, %p80;
	or.b16  	%rs354, %rs353, 8;
	selp.b16 	%rs355, %rs354, %rs353, %p79;
	or.b16  	%rs356, %rs355, 4;
	selp.b16 	%rs357, %rs355, %rs356, %p78;
	or.b16  	%rs358, %rs357, 2;
	selp.b16 	%rs359, %rs357, %rs358, %p77;
	and.b16  	%rs360, %rs16, 256;
	shr.u16 	%rs361, %rs360, 8;
	or.b16  	%rs362, %rs359, %rs361;
	and.b16  	%rs363, %rs16, 192;
	cvt.u32.u16 	%r377, %rs363;
	and.b32  	%r378, %r231, 32;
	or.b32  	%r379, %r378, %r377;
	and.b32  	%r380, %r231, 16;
	or.b32  	%r381, %r379, %r380;
	and.b32  	%r382, %r231, 8;
	or.b32  	%r383, %r381, %r382;
	and.b32  	%r384, %r231, 4;
	or.b32  	%r385, %r383, %r384;
	selp.b16 	%rs364, 0, -128, %p76;
	or.b16  	%rs365, %rs364, 64;
	selp.b16 	%rs366, %rs364, %rs365, %p75;
	or.b16  	%rs367, %rs366, 32;
	selp.b16 	%rs368, %rs366, %rs367, %p74;
	or.b16  	%rs369, %rs368, 16;
	selp.b16 	%rs370, %rs368, %rs369, %p73;
	or.b16  	%rs371, %rs370, 8;
	selp.b16 	%rs372, %rs370, %rs371, %p72;
	or.b16  	%rs373, %rs372, 4;
	selp.b16 	%rs374, %rs372, %rs373, %p71;
	or.b16  	%rs375, %rs374, 2;
	selp.b16 	%rs376, %rs374, %rs375, %p70;
	and.b16  	%rs377, %rs17, 8;
	shr.u16 	%rs378, %rs377, 3;
	or.b16  	%rs379, %rs376, %rs378;
	selp.b16 	%rs380, 0, -128, %p69;
	or.b16  	%rs381, %rs380, 64;
	selp.b16 	%rs382, %rs380, %rs381, %p68;
	or.b16  	%rs383, %rs382, 32;
	selp.b16 	%rs384, %rs383, %rs382, %p67;
	or.b16  	%rs385, %rs384, 16;
	selp.b16 	%rs386, %rs384, %rs385, %p66;
	or.b16  	%rs387, %rs386, 8;
	selp.b16 	%rs388, %rs386, %rs387, %p65;
	or.b16  	%rs389, %rs388, 4;
	selp.b16 	%rs390, %rs388, %rs389, %p64;
	or.b16  	%rs391, %rs390, 2;
	selp.b16 	%rs392, %rs390, %rs391, %p63;
	and.b16  	%rs393, %rs18, 64;
	shr.u16 	%rs394, %rs393, 6;
	or.b16  	%rs395, %rs392, %rs394;
	selp.b16 	%rs396, 0, -128, %p62;
	or.b16  	%rs397, %rs396, 64;
	selp.b16 	%rs398, %rs396, %rs397, %p61;
	or.b16  	%rs399, %rs398, 32;
	selp.b16 	%rs400, %rs398, %rs399, %p60;
	or.b16  	%rs401, %rs400, 16;
	selp.b16 	%rs402, %rs400, %rs401, %p59;
	or.b16  	%rs403, %rs402, 8;
	selp.b16 	%rs404, %rs402, %rs403, %p58;
	or.b16  	%rs405, %rs404, 4;
	selp.b16 	%rs406, %rs405, %rs404, %p57;
	or.b16  	%rs407, %rs406, 2;
	selp.b16 	%rs408, %rs406, %rs407, %p56;
	cvt.u32.u16 	%r386, %rs19;
	and.b32  	%r387, %r386, 512;
	shr.u32 	%r388, %r387, 9;
	cvt.u16.u32 	%rs409, %r388;
	or.b16  	%rs410, %rs408, %rs409;
	selp.b16 	%rs411, 0, -128, %p55;
	or.b16  	%rs412, %rs411, 64;
	selp.b16 	%rs413, %rs411, %rs412, %p54;
	or.b16  	%rs414, %rs413, 32;
	selp.b16 	%rs415, %rs413, %rs414, %p53;
	or.b16  	%rs416, %rs415, 16;
	selp.b16 	%rs417, %rs415, %rs416, %p52;
	or.b16  	%rs418, %rs417, 8;
	selp.b16 	%rs419, %rs417, %rs418, %p51;
	or.b16  	%rs420, %rs419, 4;
	selp.b16 	%rs421, %rs419, %rs420, %p50;
	or.b16  	%rs422, %rs421, 2;
	selp.b16 	%rs423, %rs421, %rs422, %p49;
	and.b16  	%rs424, %rs19, 2;
	shr.u16 	%rs425, %rs424, 1;
	or.b16  	%rs426, %rs423, %rs425;
	selp.b16 	%rs427, 0, -128, %p48;
	or.b16  	%rs428, %rs427, 64;
	selp.b16 	%rs429, %rs427, %rs428, %p47;
	or.b16  	%rs430, %rs429, 32;
	selp.b16 	%rs431, %rs429, %rs430, %p46;
	or.b16  	%rs432, %rs431, 16;
	selp.b16 	%rs433, %rs431, %rs432, %p45;
	or.b16  	%rs434, %rs433, 8;
	selp.b16 	%rs435, %rs433, %rs434, %p44;
	or.b16  	%rs436, %rs435, 4;
	selp.b16 	%rs437, %rs435, %rs436, %p43;
	or.b16  	%rs438, %rs437, 2;
	selp.b16 	%rs439, %rs437, %rs438, %p42;
	and.b16  	%rs440, %rs20, 16;
	shr.u16 	%rs441, %rs440, 4;
	or.b16  	%rs442, %rs439, %rs441;
	selp.b16 	%rs443, 0, -128, %p41;
	or.b16  	%rs444, %rs443, 64;
	selp.b16 	%rs445, %rs443, %rs444, %p40;
	or.b16  	%rs446, %rs445, 32;
	selp.b16 	%rs447, %rs445, %rs446, %p39;
	or.b16  	%rs448, %rs447, 16;
	selp.b16 	%rs449, %rs448, %rs447, %p38;
	or.b16  	%rs450, %rs449, 8;
	selp.b16 	%rs451, %rs449, %rs450, %p37;
	or.b16  	%rs452, %rs451, 4;
	selp.b16 	%rs453, %rs451, %rs452, %p36;
	or.b16  	%rs454, %rs453, 2;
	selp.b16 	%rs455, %rs453, %rs454, %p35;
	and.b16  	%rs456, %rs21, 128;
	shr.u16 	%rs457, %rs456, 7;
	or.b16  	%rs458, %rs455, %rs457;
	selp.b16 	%rs459, 0, -128, %p34;
	or.b16  	%rs460, %rs459, 64;
	selp.b16 	%rs461, %rs459, %rs460, %p33;
	or.b16  	%rs462, %rs461, 32;
	selp.b16 	%rs463, %rs461, %rs462, %p32;
	or.b16  	%rs464, %rs463, 16;
	selp.b16 	%rs465, %rs463, %rs464, %p31;
	or.b16  	%rs466, %rs465, 8;
	selp.b16 	%rs467, %rs465, %rs466, %p30;
	or.b16  	%rs468, %rs467, 4;
	selp.b16 	%rs469, %rs467, %rs468, %p29;
	or.b16  	%rs470, %rs469, 2;
	selp.b16 	%rs471, %rs470, %rs469, %p28;
	cvt.u16.u32 	%rs472, %r389;
	or.b16  	%rs473, %rs471, %rs472;
	selp.b16 	%rs474, 0, -128, %p27;
	or.b16  	%rs475, %rs474, 64;
	selp.b16 	%rs476, %rs474, %rs475, %p26;
	or.b16  	%rs477, %rs476, 32;
	selp.b16 	%rs478, %rs476, %rs477, %p25;
	or.b16  	%rs479, %rs478, 16;
	selp.b16 	%rs480, %rs478, %rs479, %p24;
	or.b16  	%rs481, %rs480, 8;
	selp.b16 	%rs482, %rs480, %rs481, %p23;
	or.b16  	%rs483, %rs482, 4;
	selp.b16 	%rs484, %rs482, %rs483, %p22;
	or.b16  	%rs485, %rs484, 2;
	selp.b16 	%rs486, %rs484, %rs485, %p21;
	cvt.u16.u32 	%rs487, %r39;
	shr.u16 	%rs488, %rs487, 2;
	or.b16  	%rs489, %rs486, %rs488;
	selp.b16 	%rs490, 0, -128, %p20;
	or.b16  	%rs491, %rs490, 64;
	selp.b16 	%rs492, %rs490, %rs491, %p19;
	or.b16  	%rs493, %rs492, 32;
	selp.b16 	%rs494, %rs492, %rs493, %p18;
	or.b16  	%rs495, %rs494, 16;
	selp.b16 	%rs496, %rs494, %rs495, %p17;
	or.b16  	%rs497, %rs496, 8;
	selp.b16 	%rs498, %rs496, %rs497, %p16;
	or.b16  	%rs499, %rs498, 4;
	selp.b16 	%rs500, %rs498, %rs499, %p15;
	or.b16  	%rs501, %rs500, 2;
	selp.b16 	%rs502, %rs500, %rs501, %p14;
	cvt.u16.u32 	%rs503, %r47;
	shr.u16 	%rs504, %rs503, 5;
	or.b16  	%rs505, %rs502, %rs504;
	selp.b16 	%rs506, 0, -128, %p13;
	or.b16  	%rs507, %rs506, 64;
	selp.b16 	%rs508, %rs506, %rs507, %p12;
	or.b16  	%rs509, %rs508, 32;
	selp.b16 	%rs510, %rs508, %rs509, %p11;
	or.b16  	%rs511, %rs510, 16;
	selp.b16 	%rs512, %rs510, %rs511, %p10;
	or.b16  	%rs513, %rs512, 8;
	selp.b16 	%rs23, %rs512, %rs513, %p9;
	shr.u16 	%rs514, %rs45, 8;
	and.b16  	%rs515, %rs514, 4;
	or.b16  	%rs516, %rs23, %rs515;
	and.b16  	%rs517, %rs514, 2;
	or.b16  	%rs518, %rs516, %rs517;
	and.b16  	%rs519, %rs514, 1;
	or.b16  	%rs520, %rs518, %rs519;
	and.b16  	%rs521, %rs45, 255;
	cvt.u32.u16 	%r390, %rs61;
	shl.b32 	%r391, %r390, 24;
	cvt.u32.u16 	%r392, %rs77;
	shl.b32 	%r393, %r392, 16;
	and.b32  	%r394, %r393, 16711680;
	or.b32  	%r395, %r394, %r391;
	and.b16  	%rs522, %rs92, 255;
	mul.wide.u16 	%r396, %rs522, 256;
	or.b32  	%r397, %r395, %r396;
	cvt.u32.u16 	%r398, %rs108;
	and.b32  	%r399, %r398, 255;
	or.b32  	%r400, %r397, %r399;
	cvt.u32.u16 	%r401, %rs124;
	shl.b32 	%r402, %r401, 24;
	cvt.u32.u16 	%r403, %rs140;
	shl.b32 	%r404, %r403, 16;
	and.b32  	%r405, %r404, 16711680;
	or.b32  	%r406, %r405, %r402;
	and.b16  	%rs523, %rs155, 255;
	mul.wide.u16 	%r407, %rs523, 256;
	or.b32  	%r408, %r406, %r407;
	cvt.u32.u16 	%r409, %rs171;
	and.b32  	%r410, %r409, 255;
	or.b32  	%r411, %r408, %r410;
	cvt.u32.u16 	%r412, %rs187;
	shl.b32 	%r413, %r412, 24;
	cvt.u32.u16 	%r414, %rs203;
	shl.b32 	%r415, %r414, 16;
	and.b32  	%r416, %r415, 16711680;
	or.b32  	%r417, %r416, %r413;
	and.b32  	%r418, %r302, 2;
	or.b32  	%r419, %r372, %r418;
	and.b32  	%r420, %r302, 1;
	or.b32  	%r421, %r419, %r420;
	shl.b32 	%r422, %r421, 8;
	or.b32  	%r423, %r417, %r422;
	cvt.u32.u16 	%r424, %rs220;
	and.b32  	%r425, %r424, 255;
	or.b32  	%r426, %r423, %r425;
	cvt.u32.u16 	%r427, %rs236;
	shl.b32 	%r428, %r427, 24;
	cvt.u32.u16 	%r429, %rs251;
	shl.b32 	%r430, %r429, 16;
	and.b32  	%r431, %r430, 16711680;
	or.b32  	%r432, %r431, %r428;
	and.b16  	%rs524, %rs267, 255;
	mul.wide.u16 	%r433, %rs524, 256;
	or.b32  	%r434, %r432, %r433;
	cvt.u32.u16 	%r435, %rs283;
	and.b32  	%r436, %r435, 255;
	or.b32  	%r437, %r434, %r436;
	cvt.u32.u16 	%r438, %rs299;
	shl.b32 	%r439, %r438, 24;
	cvt.u32.u16 	%r440, %rs314;
	shl.b32 	%r441, %r440, 16;
	and.b32  	%r442, %r441, 16711680;
	or.b32  	%r443, %r442, %r439;
	and.b16  	%rs525, %rs330, 255;
	mul.wide.u16 	%r444, %rs525, 256;
	or.b32  	%r445, %r443, %r444;
	cvt.u32.u16 	%r446, %rs346;
	and.b32  	%r447, %r446, 255;
	or.b32  	%r448, %r445, %r447;
	cvt.u32.u16 	%r449, %rs362;
	shl.b32 	%r450, %r449, 24;
	and.b32  	%r451, %r231, 2;
	or.b32  	%r452, %r385, %r451;
	and.b32  	%r453, %r231, 1;
	or.b32  	%r454, %r452, %r453;
	shl.b32 	%r455, %r454, 16;
	or.b32  	%r456, %r455, %r450;
	and.b16  	%rs526, %rs379, 255;
	mul.wide.u16 	%r457, %rs526, 256;
	or.b32  	%r458, %r456, %r457;
	cvt.u32.u16 	%r459, %rs395;
	and.b32  	%r460, %r459, 255;
	or.b32  	%r461, %r458, %r460;
	cvt.u32.u16 	%r462, %rs410;
	shl.b32 	%r463, %r462, 24;
	cvt.u32.u16 	%r464, %rs426;
	shl.b32 	%r465, %r464, 16;
	and.b32  	%r466, %r465, 16711680;
	or.b32  	%r467, %r466, %r463;
	and.b16  	%rs527, %rs442, 255;
	mul.wide.u16 	%r468, %rs527, 256;
	or.b32  	%r469, %r467, %r468;
	cvt.u32.u16 	%r470, %rs458;
	and.b32  	%r471, %r470, 255;
	or.b32  	%r472, %r469, %r471;
	cvt.u32.u16 	%r473, %rs473;
	shl.b32 	%r474, %r473, 24;
	cvt.u32.u16 	%r475, %rs489;
	shl.b32 	%r476, %r475, 16;
	and.b32  	%r477, %r476, 16711680;
	or.b32  	%r478, %r477, %r474;
	and.b16  	%rs528, %rs505, 255;
	mul.wide.u16 	%r479, %rs528, 256;
	or.b32  	%r120, %r478, %r479;
	cvt.u32.u16 	%r480, %rs520;
	and.b32  	%r481, %r480, 255;
	or.b32  	%r482, %r120, %r481;
	shf.l.wrap.b32 	%r483, %r411, %r411, 25;
	shf.l.wrap.b32 	%r484, %r408, %r411, 14;
	xor.b32  	%r485, %r483, %r484;
	shr.u32 	%r486, %r411, 3;
	xor.b32  	%r487, %r485, %r486;
	add.s32 	%r121, %r400, %r487;
	shf.l.wrap.b32 	%r488, %r426, %r424, 25;
	shf.l.wrap.b32 	%r489, %r423, %r426, 14;
	xor.b32  	%r490, %r488, %r489;
	shr.u32 	%r491, %r426, 3;
	xor.b32  	%r492, %r490, %r491;
	add.s32 	%r493, %r411, %r492;
	add.s32 	%r122, %r493, 10485760;
	shf.l.wrap.b32 	%r494, %r121, %r121, 15;
	shf.l.wrap.b32 	%r495, %r121, %r121, 13;
	xor.b32  	%r496, %r494, %r495;
	shr.u32 	%r497, %r121, 10;
	xor.b32  	%r498, %r496, %r497;
	shf.l.wrap.b32 	%r499, %r437, %r437, 25;
	shf.l.wrap.b32 	%r500, %r434, %r437, 14;
	xor.b32  	%r501, %r499, %r500;
	shr.u32 	%r502, %r437, 3;
	xor.b32  	%r503, %r501, %r502;
	add.s32 	%r504, %r498, %r426;
	add.s32 	%r123, %r504, %r503;
	shf.l.wrap.b32 	%r505, %r122, %r122, 15;
	shf.l.wrap.b32 	%r506, %r122, %r122, 13;
	xor.b32  	%r507, %r505, %r506;
	shr.u32 	%r508, %r122, 10;
	xor.b32  	%r509, %r507, %r508;
	shf.l.wrap.b32 	%r510, %r448, %r448, 25;
	shf.l.wrap.b32 	%r511, %r445, %r448, 14;
	xor.b32  	%r512, %r510, %r511;
	shr.u32 	%r513, %r448, 3;
	xor.b32  	%r514, %r512, %r513;
	add.s32 	%r515, %r509, %r437;
	add.s32 	%r124, %r515, %r514;
	shf.l.wrap.b32 	%r516, %r123, %r123, 15;
	shf.l.wrap.b32 	%r517, %r123, %r123, 13;
	xor.b32  	%r518, %r516, %r517;
	shr.u32 	%r519, %r123, 10;
	xor.b32  	%r520, %r518, %r519;
	shf.l.wrap.b32 	%r521, %r461, %r461, 25;
	shf.l.wrap.b32 	%r522, %r458, %r461, 14;
	xor.b32  	%r523, %r521, %r522;
	shr.u32 	%r524, %r461, 3;
	xor.b32  	%r525, %r523, %r524;
	add.s32 	%r526, %r520, %r448;
	add.s32 	%r125, %r526, %r525;
	shf.l.wrap.b32 	%r527, %r124, %r124, 15;
	shf.l.wrap.b32 	%r528, %r124, %r124, 13;
	xor.b32  	%r529, %r527, %r528;
	shr.u32 	%r530, %r124, 10;
	xor.b32  	%r531, %r529, %r530;
	shf.l.wrap.b32 	%r532, %r472, %r472, 25;
	shf.l.wrap.b32 	%r533, %r469, %r472, 14;
	xor.b32  	%r534, %r532, %r533;
	shr.u32 	%r535, %r472, 3;
	xor.b32  	%r536, %r534, %r535;
	add.s32 	%r537, %r531, %r461;
	add.s32 	%r126, %r537, %r536;
	shf.l.wrap.b32 	%r538, %r125, %r125, 15;
	shf.l.wrap.b32 	%r539, %r125, %r125, 13;
	xor.b32  	%r540, %r538, %r539;
	shr.u32 	%r541, %r125, 10;
	xor.b32  	%r542, %r540, %r541;
	add.s32 	%r543, %r542, %r472;
	shf.l.wrap.b32 	%r544, %r482, %r482, 25;
	shf.l.wrap.b32 	%r545, %r120, %r482, 14;
	xor.b32  	%r546, %r544, %r545;
	shr.u32 	%r547, %r482, 3;
	xor.b32  	%r548, %r546, %r547;
	add.s32 	%r127, %r543, 256;
	add.s32 	%r549, %r127, %r548;
	shf.l.wrap.b32 	%r550, %r126, %r126, 15;
	shf.l.wrap.b32 	%r551, %r126, %r126, 13;
	xor.b32  	%r552, %r550, %r551;
	shr.u32 	%r553, %r126, 10;
	xor.b32  	%r554, %r552, %r553;
	add.s32 	%r128, %r554, %r121;
	add.s32 	%r555, %r128, %r482;
	add.s32 	%r556, %r555, 285220864;
	shf.l.wrap.b32 	%r557, %r549, %r549, 15;
	shf.l.wrap.b32 	%r558, %r549, %r549, 13;
	xor.b32  	%r559, %r557, %r558;
	shr.u32 	%r560, %r549, 10;
	xor.b32  	%r561, %r559, %r560;
	add.s32 	%r562, %r561, %r122;
	xor.b32  	%r563, %r562, -2147483648;
	shf.l.wrap.b32 	%r564, %r556, %r556, 15;
	shf.l.wrap.b32 	%r565, %r556, %r556, 13;
	xor.b32  	%r566, %r564, %r565;
	shr.u32 	%r567, %r556, 10;
	xor.b32  	%r568, %r566, %r567;
	add.s32 	%r569, %r568, %r123;
	shf.l.wrap.b32 	%r570, %r563, %r562, 15;
	shf.l.wrap.b32 	%r571, %r563, %r562, 13;
	xor.b32  	%r572, %r570, %r571;
	shr.u32 	%r573, %r563, 10;
	xor.b32  	%r574, %r572, %r573;
	add.s32 	%r575, %r574, %r124;
	shf.l.wrap.b32 	%r576, %r569, %r569, 15;
	shf.l.wrap.b32 	%r577, %r569, %r569, 13;
	xor.b32  	%r578, %r576, %r577;
	shr.u32 	%r579, %r569, 10;
	xor.b32  	%r580, %r578, %r579;
	add.s32 	%r581, %r580, %r125;
	shf.l.wrap.b32 	%r582, %r575, %r575, 15;
	shf.l.wrap.b32 	%r583, %r575, %r575, 13;
	xor.b32  	%r584, %r582, %r583;
	shr.u32 	%r585, %r575, 10;
	xor.b32  	%r586, %r584, %r585;
	add.s32 	%r587, %r586, %r126;
	shf.l.wrap.b32 	%r588, %r581, %r581, 15;
	shf.l.wrap.b32 	%r589, %r581, %r581, 13;
	xor.b32  	%r590, %r588, %r589;
	shr.u32 	%r591, %r581, 10;
	xor.b32  	%r592, %r590, %r591;
	add.s32 	%r593, %r592, %r549;
	shf.l.wrap.b32 	%r594, %r587, %r587, 15;
	shf.l.wrap.b32 	%r595, %r587, %r587, 13;
	xor.b32  	%r596, %r594, %r595;
	shr.u32 	%r597, %r587, 10;
	xor.b32  	%r598, %r596, %r597;
	add.s32 	%r599, %r598, %r556;
	add.s32 	%r600, %r599, 4194338;
	shf.l.wrap.b32 	%r601, %r593, %r593, 15;
	shf.l.wrap.b32 	%r602, %r593, %r593, 13;
	xor.b32  	%r603, %r601, %r602;
	shr.u32 	%r604, %r593, 10;
	xor.b32  	%r605, %r603, %r604;
	add.s32 	%r606, %r605, %r563;
	shf.l.wrap.b32 	%r607, %r121, %r121, 25;
	shf.l.wrap.b32 	%r608, %r121, %r121, 14;
	xor.b32  	%r609, %r607, %r608;
	shr.u32 	%r610, %r121, 3;
	xor.b32  	%r129, %r609, %r610;
	add.s32 	%r611, %r606, %r129;
	add.s32 	%r612, %r611, 256;
	shf.l.wrap.b32 	%r613, %r600, %r600, 15;
	shf.l.wrap.b32 	%r614, %r600, %r600, 13;
	xor.b32  	%r615, %r613, %r614;
	shr.u32 	%r616, %r600, 10;
	xor.b32  	%r617, %r615, %r616;
	add.s32 	%r618, %r617, %r569;
	shf.l.wrap.b32 	%r619, %r122, %r122, 25;
	shf.l.wrap.b32 	%r620, %r122, %r122, 14;
	xor.b32  	%r621, %r619, %r620;
	shr.u32 	%r622, %r122, 3;
	xor.b32  	%r130, %r621, %r622;
	add.s32 	%r623, %r618, %r121;
	add.s32 	%r624, %r623, %r130;
	shf.l.wrap.b32 	%r625, %r612, %r612, 15;
	shf.l.wrap.b32 	%r626, %r612, %r612, 13;
	xor.b32  	%r627, %r625, %r626;
	shr.u32 	%r628, %r612, 10;
	xor.b32  	%r629, %r627, %r628;
	add.s32 	%r630, %r629, %r575;
	shf.l.wrap.b32 	%r631, %r123, %r123, 25;
	shf.l.wrap.b32 	%r632, %r123, %r123, 14;
	xor.b32  	%r633, %r631, %r632;
	shr.u32 	%r634, %r123, 3;
	xor.b32  	%r131, %r633, %r634;
	add.s32 	%r635, %r630, %r122;
	add.s32 	%r636, %r635, %r131;
	shf.l.wrap.b32 	%r637, %r624, %r624, 15;
	shf.l.wrap.b32 	%r638, %r624, %r624, 13;
	xor.b32  	%r639, %r637, %r638;
	shr.u32 	%r640, %r624, 10;
	xor.b32  	%r641, %r639, %r640;
	add.s32 	%r642, %r641, %r581;
	shf.l.wrap.b32 	%r643, %r124, %r124, 25;
	shf.l.wrap.b32 	%r644, %r124, %r124, 14;
	xor.b32  	%r645, %r643, %r644;
	shr.u32 	%r646, %r124, 3;
	xor.b32  	%r132, %r645, %r646;
	add.s32 	%r647, %r642, %r123;
	add.s32 	%r648, %r647, %r132;
	shf.l.wrap.b32 	%r649, %r636, %r636, 15;
	shf.l.wrap.b32 	%r650, %r636, %r636, 13;
	xor.b32  	%r651, %r649, %r650;
	shr.u32 	%r652, %r636, 10;
	xor.b32  	%r653, %r651, %r652;
	add.s32 	%r654, %r653, %r587;
	shf.l.wrap.b32 	%r655, %r125, %r125, 25;
	shf.l.wrap.b32 	%r656, %r125, %r125, 14;
	xor.b32  	%r657, %r655, %r656;
	shr.u32 	%r658, %r125, 3;
	xor.b32  	%r133, %r657, %r658;
	add.s32 	%r659, %r654, %r124;
	add.s32 	%r660, %r659, %r133;
	shf.l.wrap.b32 	%r661, %r648, %r648, 15;
	shf.l.wrap.b32 	%r662, %r648, %r648, 13;
	xor.b32  	%r663, %r661, %r662;
	shr.u32 	%r664, %r648, 10;
	xor.b32  	%r665, %r663, %r664;
	add.s32 	%r666, %r665, %r593;
	shf.l.wrap.b32 	%r667, %r126, %r126, 25;
	shf.l.wrap.b32 	%r668, %r126, %r126, 14;
	xor.b32  	%r669, %r667, %r668;
	shr.u32 	%r670, %r126, 3;
	xor.b32  	%r134, %r669, %r670;
	add.s32 	%r671, %r666, %r125;
	add.s32 	%r672, %r671, %r134;
	shf.l.wrap.b32 	%r673, %r660, %r660, 15;
	shf.l.wrap.b32 	%r674, %r660, %r660, 13;
	xor.b32  	%r675, %r673, %r674;
	shr.u32 	%r676, %r660, 10;
	xor.b32  	%r677, %r675, %r676;
	add.s32 	%r678, %r677, %r600;
	shf.l.wrap.b32 	%r679, %r549, %r549, 25;
	shf.l.wrap.b32 	%r680, %r549, %r549, 14;
	xor.b32  	%r681, %r679, %r680;
	shr.u32 	%r682, %r549, 3;
	xor.b32  	%r683, %r681, %r682;
	add.s32 	%r684, %r678, %r126;
	add.s32 	%r685, %r684, %r683;
	shf.l.wrap.b32 	%r686, %r672, %r672, 15;
	shf.l.wrap.b32 	%r687, %r672, %r672, 13;
	xor.b32  	%r688, %r686, %r687;
	shr.u32 	%r689, %r672, 10;
	xor.b32  	%r690, %r688, %r689;
	add.s32 	%r691, %r690, %r612;
	shf.l.wrap.b32 	%r692, %r556, %r556, 25;
	shf.l.wrap.b32 	%r693, %r556, %r556, 14;
	xor.b32  	%r694, %r692, %r693;
	shr.u32 	%r695, %r556, 3;
	xor.b32  	%r696, %r694, %r695;
	add.s32 	%r697, %r691, %r549;
	add.s32 	%r698, %r697, %r696;
	shf.l.wrap.b32 	%r699, %r685, %r685, 15;
	shf.l.wrap.b32 	%r700, %r685, %r685, 13;
	xor.b32  	%r701, %r699, %r700;
	shr.u32 	%r702, %r685, 10;
	xor.b32  	%r703, %r701, %r702;
	add.s32 	%r704, %r703, %r624;
	shf.l.wrap.b32 	%r705, %r563, %r562, 25;
	shf.l.wrap.b32 	%r706, %r563, %r562, 14;
	xor.b32  	%r707, %r705, %r706;
	shr.u32 	%r708, %r563, 3;
	xor.b32  	%r709, %r707, %r708;
	add.s32 	%r710, %r704, %r556;
	add.s32 	%r711, %r710, %r709;
	shf.l.wrap.b32 	%r712, %r698, %r698, 15;
	shf.l.wrap.b32 	%r713, %r698, %r698, 13;
	xor.b32  	%r714, %r712, %r713;
	shr.u32 	%r715, %r698, 10;
	xor.b32  	%r716, %r714, %r715;
	add.s32 	%r717, %r716, %r636;
	shf.l.wrap.b32 	%r718, %r569, %r569, 25;
	shf.l.wrap.b32 	%r719, %r569, %r569, 14;
	xor.b32  	%r720, %r718, %r719;
	shr.u32 	%r721, %r569, 3;
	xor.b32  	%r722, %r720, %r721;
	add.s32 	%r723, %r717, %r563;
	add.s32 	%r724, %r723, %r722;
	shf.l.wrap.b32 	%r725, %r711, %r711, 15;
	shf.l.wrap.b32 	%r726, %r711, %r711, 13;
	xor.b32  	%r727, %r725, %r726;
	shr.u32 	%r728, %r711, 10;
	xor.b32  	%r729, %r727, %r728;
	add.s32 	%r730, %r729, %r648;
	shf.l.wrap.b32 	%r731, %r575, %r575, 25;
	shf.l.wrap.b32 	%r732, %r575, %r575, 14;
	xor.b32  	%r733, %r731, %r732;
	shr.u32 	%r734, %r575, 3;
	xor.b32  	%r735, %r733, %r734;
	add.s32 	%r736, %r730, %r569;
	add.s32 	%r737, %r736, %r735;
	shf.l.wrap.b32 	%r738, %r724, %r724, 15;
	shf.l.wrap.b32 	%r739, %r724, %r724, 13;
	xor.b32  	%r740, %r738, %r739;
	shr.u32 	%r741, %r724, 10;
	xor.b32  	%r742, %r740, %r741;
	add.s32 	%r743, %r742, %r660;
	shf.l.wrap.b32 	%r744, %r581, %r581, 25;
	shf.l.wrap.b32 	%r745, %r581, %r581, 14;
	xor.b32  	%r746, %r744, %r745;
	shr.u32 	%r747, %r581, 3;
	xor.b32  	%r748, %r746, %r747;
	add.s32 	%r749, %r743, %r575;
	add.s32 	%r750, %r749, %r748;
	shf.l.wrap.b32 	%r751, %r737, %r737, 15;
	shf.l.wrap.b32 	%r752, %r737, %r737, 13;
	xor.b32  	%r753, %r751, %r752;
	shr.u32 	%r754, %r737, 10;
	xor.b32  	%r755, %r753, %r754;
	add.s32 	%r756, %r755, %r672;
	shf.l.wrap.b32 	%r757, %r587, %r587, 25;
	shf.l.wrap.b32 	%r758, %r587, %r587, 14;
	xor.b32  	%r759, %r757, %r758;
	shr.u32 	%r760, %r587, 3;
	xor.b32  	%r761, %r759, %r760;
	add.s32 	%r762, %r756, %r581;
	add.s32 	%r763, %r762, %r761;
	shf.l.wrap.b32 	%r764, %r750, %r750, 15;
	shf.l.wrap.b32 	%r765, %r750, %r750, 13;
	xor.b32  	%r766, %r764, %r765;
	shr.u32 	%r767, %r750, 10;
	xor.b32  	%r768, %r766, %r767;
	add.s32 	%r769, %r768, %r685;
	shf.l.wrap.b32 	%r770, %r593, %r593, 25;
	shf.l.wrap.b32 	%r771, %r593, %r593, 14;
	xor.b32  	%r772, %r770, %r771;
	shr.u32 	%r773, %r593, 3;
	xor.b32  	%r774, %r772, %r773;
	add.s32 	%r775, %r769, %r587;
	add.s32 	%r776, %r775, %r774;
	shf.l.wrap.b32 	%r777, %r763, %r763, 15;
	shf.l.wrap.b32 	%r778, %r763, %r763, 13;
	xor.b32  	%r779, %r777, %r778;
	shr.u32 	%r780, %r763, 10;
	xor.b32  	%r781, %r779, %r780;
	add.s32 	%r782, %r781, %r698;
	shf.l.wrap.b32 	%r783, %r600, %r600, 25;
	shf.l.wrap.b32 	%r784, %r600, %r600, 14;
	xor.b32  	%r785, %r783, %r784;
	shr.u32 	%r786, %r600, 3;
	xor.b32  	%r787, %r785, %r786;
	add.s32 	%r788, %r782, %r593;
	add.s32 	%r789, %r788, %r787;
	shf.l.wrap.b32 	%r790, %r776, %r776, 15;
	shf.l.wrap.b32 	%r791, %r776, %r776, 13;
	xor.b32  	%r792, %r790, %r791;
	shr.u32 	%r793, %r776, 10;
	xor.b32  	%r794, %r792, %r793;
	add.s32 	%r795, %r794, %r711;
	shf.l.wrap.b32 	%r796, %r612, %r612, 25;
	shf.l.wrap.b32 	%r797, %r612, %r612, 14;
	xor.b32  	%r798, %r796, %r797;
	shr.u32 	%r799, %r612, 3;
	xor.b32  	%r800, %r798, %r799;
	add.s32 	%r801, %r795, %r600;
	add.s32 	%r802, %r801, %r800;
	shf.l.wrap.b32 	%r803, %r789, %r789, 15;
	shf.l.wrap.b32 	%r804, %r789, %r789, 13;
	xor.b32  	%r805, %r803, %r804;
	shr.u32 	%r806, %r789, 10;
	xor.b32  	%r807, %r805, %r806;
	add.s32 	%r808, %r807, %r724;
	shf.l.wrap.b32 	%r809, %r624, %r624, 25;
	shf.l.wrap.b32 	%r810, %r624, %r624, 14;
	xor.b32  	%r811, %r809, %r810;
	shr.u32 	%r812, %r624, 3;
	xor.b32  	%r813, %r811, %r812;
	add.s32 	%r814, %r808, %r612;
	add.s32 	%r815, %r814, %r813;
	shf.l.wrap.b32 	%r816, %r802, %r802, 15;
	shf.l.wrap.b32 	%r817, %r802, %r802, 13;
	xor.b32  	%r818, %r816, %r817;
	shr.u32 	%r819, %r802, 10;
	xor.b32  	%r820, %r818, %r819;
	add.s32 	%r821, %r820, %r737;
	shf.l.wrap.b32 	%r822, %r636, %r636, 25;
	shf.l.wrap.b32 	%r823, %r636, %r636, 14;
	xor.b32  	%r824, %r822, %r823;
	shr.u32 	%r825, %r636, 3;
	xor.b32  	%r826, %r824, %r825;
	add.s32 	%r827, %r821, %r624;
	add.s32 	%r828, %r827, %r826;
	shf.l.wrap.b32 	%r829, %r815, %r815, 15;
	shf.l.wrap.b32 	%r830, %r815, %r815, 13;
	xor.b32  	%r831, %r829, %r830;
	shr.u32 	%r832, %r815, 10;
	xor.b32  	%r833, %r831, %r832;
	add.s32 	%r834, %r833, %r750;
	shf.l.wrap.b32 	%r835, %r648, %r648, 25;
	shf.l.wrap.b32 	%r836, %r648, %r648, 14;
	xor.b32  	%r837, %r835, %r836;
	shr.u32 	%r838, %r648, 3;
	xor.b32  	%r839, %r837, %r838;
	add.s32 	%r840, %r834, %r636;
	add.s32 	%r841, %r840, %r839;
	shf.l.wrap.b32 	%r842, %r828, %r828, 15;
	shf.l.wrap.b32 	%r843, %r828, %r828, 13;
	xor.b32  	%r844, %r842, %r843;
	shr.u32 	%r845, %r828, 10;
	xor.b32  	%r846, %r844, %r845;
	add.s32 	%r847, %r846, %r763;
	shf.l.wrap.b32 	%r848, %r660, %r660, 25;
	shf.l.wrap.b32 	%r849, %r660, %r660, 14;
	xor.b32  	%r850, %r848, %r849;
	shr.u32 	%r851, %r660, 3;
	xor.b32  	%r852, %r850, %r851;
	add.s32 	%r853, %r847, %r648;
	add.s32 	%r854, %r853, %r852;
	shf.l.wrap.b32 	%r855, %r841, %r841, 15;
	shf.l.wrap.b32 	%r856, %r841, %r841, 13;
	xor.b32  	%r857, %r855, %r856;
	shr.u32 	%r858, %r841, 10;
	xor.b32  	%r859, %r857, %r858;
	add.s32 	%r860, %r859, %r776;
	shf.l.wrap.b32 	%r861, %r672, %r672, 25;
	shf.l.wrap.b32 	%r862, %r672, %r672, 14;
	xor.b32  	%r863, %r861, %r862;
	shr.u32 	%r864, %r672, 3;
	xor.b32  	%r865, %r863, %r864;
	add.s32 	%r866, %r860, %r660;
	add.s32 	%r867, %r866, %r865;
	shf.l.wrap.b32 	%r868, %r854, %r854, 15;
	shf.l.wrap.b32 	%r869, %r854, %r854, 13;
	xor.b32  	%r870, %r868, %r869;
	shr.u32 	%r871, %r854, 10;
	xor.b32  	%r872, %r870, %r871;
	add.s32 	%r873, %r872, %r789;
	shf.l.wrap.b32 	%r874, %r685, %r685, 25;
	shf.l.wrap.b32 	%r875, %r685, %r685, 14;
	xor.b32  	%r876, %r874, %r875;
	shr.u32 	%r877, %r685, 3;
	xor.b32  	%r878, %r876, %r877;
	add.s32 	%r879, %r873, %r672;
	add.s32 	%r880, %r879, %r878;
	shf.l.wrap.b32 	%r881, %r867, %r867, 15;
	shf.l.wrap.b32 	%r882, %r867, %r867, 13;
	xor.b32  	%r883, %r881, %r882;
	shr.u32 	%r884, %r867, 10;
	xor.b32  	%r885, %r883, %r884;
	add.s32 	%r886, %r885, %r802;
	shf.l.wrap.b32 	%r887, %r698, %r698, 25;
	shf.l.wrap.b32 	%r888, %r698, %r698, 14;
	xor.b32  	%r889, %r887, %r888;
	shr.u32 	%r890, %r698, 3;
	xor.b32  	%r891, %r889, %r890;
	add.s32 	%r892, %r886, %r685;
	add.s32 	%r893, %r892, %r891;
	shf.l.wrap.b32 	%r894, %r880, %r880, 15;
	shf.l.wrap.b32 	%r895, %r880, %r880, 13;
	xor.b32  	%r896, %r894, %r895;
	shr.u32 	%r897, %r880, 10;
	xor.b32  	%r898, %r896, %r897;
	add.s32 	%r899, %r898, %r815;
	shf.l.wrap.b32 	%r900, %r711, %r711, 25;
	shf.l.wrap.b32 	%r901, %r711, %r711, 14;
	xor.b32  	%r902, %r900, %r901;
	shr.u32 	%r903, %r711, 3;
	xor.b32  	%r904, %r902, %r903;
	add.s32 	%r905, %r899, %r698;
	add.s32 	%r906, %r905, %r904;
	shf.l.wrap.b32 	%r907, %r893, %r893, 15;
	shf.l.wrap.b32 	%r908, %r893, %r893, 13;
	xor.b32  	%r909, %r907, %r908;
	shr.u32 	%r910, %r893, 10;
	xor.b32  	%r911, %r909, %r910;
	add.s32 	%r912, %r911, %r828;
	shf.l.wrap.b32 	%r913, %r724, %r724, 25;
	shf.l.wrap.b32 	%r914, %r724, %r724, 14;
	xor.b32  	%r915, %r913, %r914;
	shr.u32 	%r916, %r724, 3;
	xor.b32  	%r917, %r915, %r916;
	add.s32 	%r918, %r912, %r711;
	add.s32 	%r919, %r918, %r917;
	shf.l.wrap.b32 	%r920, %r906, %r906, 15;
	shf.l.wrap.b32 	%r921, %r906, %r906, 13;
	xor.b32  	%r922, %r920, %r921;
	shr.u32 	%r923, %r906, 10;
	xor.b32  	%r924, %r922, %r923;
	add.s32 	%r925, %r924, %r841;
	shf.l.wrap.b32 	%r926, %r737, %r737, 25;
	shf.l.wrap.b32 	%r927, %r737, %r737, 14;
	xor.b32  	%r928, %r926, %r927;
	shr.u32 	%r929, %r737, 3;
	xor.b32  	%r930, %r928, %r929;
	add.s32 	%r931, %r925, %r724;
	add.s32 	%r932, %r931, %r930;
	shf.l.wrap.b32 	%r933, %r919, %r919, 15;
	shf.l.wrap.b32 	%r934, %r919, %r919, 13;
	xor.b32  	%r935, %r933, %r934;
	shr.u32 	%r936, %r919, 10;
	xor.b32  	%r937, %r935, %r936;
	add.s32 	%r938, %r937, %r854;
	shf.l.wrap.b32 	%r939, %r750, %r750, 25;
	shf.l.wrap.b32 	%r940, %r750, %r750, 14;
	xor.b32  	%r941, %r939, %r940;
	shr.u32 	%r942, %r750, 3;
	xor.b32  	%r943, %r941, %r942;
	add.s32 	%r944, %r938, %r737;
	add.s32 	%r945, %r944, %r943;
	shf.l.wrap.b32 	%r946, %r932, %r932, 15;
	shf.l.wrap.b32 	%r947, %r932, %r932, 13;
	xor.b32  	%r948, %r946, %r947;
	shr.u32 	%r949, %r932, 10;
	xor.b32  	%r950, %r948, %r949;
	add.s32 	%r951, %r950, %r867;
	shf.l.wrap.b32 	%r952, %r763, %r763, 25;
	shf.l.wrap.b32 	%r953, %r763, %r763, 14;
	xor.b32  	%r954, %r952, %r953;
	shr.u32 	%r955, %r763, 3;
	xor.b32  	%r956, %r954, %r955;
	add.s32 	%r957, %r951, %r750;
	add.s32 	%r958, %r957, %r956;
	shf.l.wrap.b32 	%r959, %r945, %r945, 15;
	shf.l.wrap.b32 	%r960, %r945, %r945, 13;
	xor.b32  	%r961, %r959, %r960;
	shr.u32 	%r962, %r945, 10;
	xor.b32  	%r963, %r961, %r962;
	add.s32 	%r964, %r963, %r880;
	shf.l.wrap.b32 	%r965, %r776, %r776, 25;
	shf.l.wrap.b32 	%r966, %r776, %r776, 14;
	xor.b32  	%r967, %r965, %r966;
	shr.u32 	%r968, %r776, 3;
	xor.b32  	%r969, %r967, %r968;
	add.s32 	%r970, %r964, %r763;
	add.s32 	%r971, %r970, %r969;
	shf.l.wrap.b32 	%r972, %r958, %r958, 15;
	shf.l.wrap.b32 	%r973, %r958, %r958, 13;
	xor.b32  	%r974, %r972, %r973;
	shr.u32 	%r975, %r958, 10;
	xor.b32  	%r976, %r974, %r975;
	add.s32 	%r977, %r976, %r893;
	shf.l.wrap.b32 	%r978, %r789, %r789, 25;
	shf.l.wrap.b32 	%r979, %r789, %r789, 14;
	xor.b32  	%r980, %r978, %r979;
	shr.u32 	%r981, %r789, 3;
	xor.b32  	%r982, %r980, %r981;
	add.s32 	%r983, %r977, %r776;
	add.s32 	%r984, %r983, %r982;
	shf.l.wrap.b32 	%r985, %r971, %r971, 15;
	shf.l.wrap.b32 	%r986, %r971, %r971, 13;
	xor.b32  	%r987, %r985, %r986;
	shr.u32 	%r988, %r971, 10;
	xor.b32  	%r989, %r987, %r988;
	add.s32 	%r990, %r989, %r906;
	shf.l.wrap.b32 	%r991, %r802, %r802, 25;
	shf.l.wrap.b32 	%r992, %r802, %r802, 14;
	xor.b32  	%r993, %r991, %r992;
	shr.u32 	%r994, %r802, 3;
	xor.b32  	%r995, %r993, %r994;
	add.s32 	%r996, %r990, %r789;
	add.s32 	%r997, %r996, %r995;
	shf.l.wrap.b32 	%r998, %r984, %r984, 15;
	shf.l.wrap.b32 	%r999, %r984, %r984, 13;
	xor.b32  	%r1000, %r998, %r999;
	shr.u32 	%r1001, %r984, 10;
	xor.b32  	%r1002, %r1000, %r1001;
	add.s32 	%r1003, %r1002, %r919;
	shf.l.wrap.b32 	%r1004, %r815, %r815, 25;
	shf.l.wrap.b32 	%r1005, %r815, %r815, 14;
	xor.b32  	%r1006, %r1004, %r1005;
	shr.u32 	%r1007, %r815, 3;
	xor.b32  	%r1008, %r1006, %r1007;
	add.s32 	%r1009, %r1003, %r802;
	add.s32 	%r1010, %r1009, %r1008;
	shf.l.wrap.b32 	%r1011, %r997, %r997, 15;
	shf.l.wrap.b32 	%r1012, %r997, %r997, 13;
	xor.b32  	%r1013, %r1011, %r1012;
	shr.u32 	%r1014, %r997, 10;
	xor.b32  	%r1015, %r1013, %r1014;
	add.s32 	%r1016, %r1015, %r932;
	shf.l.wrap.b32 	%r1017, %r828, %r828, 25;
	shf.l.wrap.b32 	%r1018, %r828, %r828, 14;
	xor.b32  	%r1019, %r1017, %r1018;
	shr.u32 	%r1020, %r828, 3;
	xor.b32  	%r1021, %r1019, %r1020;
	add.s32 	%r1022, %r1016, %r815;
	add.s32 	%r1023, %r1022, %r1021;
	add.s32 	%r1024, %r53, %r400;
	add.s32 	%r1025, %r1024, -1521486534;
	add.s32 	%r1026, %r1024, 143694565;
	shf.l.wrap.b32 	%r1027, %r1025, %r1025, 26;
	shf.l.wrap.b32 	%r1028, %r1025, %r1025, 21;
	xor.b32  	%r1029, %r1027, %r1028;
	shf.l.wrap.b32 	%r1030, %r1025, %r1025, 7;
	xor.b32  	%r1031, %r1029, %r1030;
	and.b32  	%r1032, %r1025, 1359893119;
	sub.s32 	%r1033, 1521486533, %r1024;
	and.b32  	%r1034, %r1033, -1694144372;
	or.b32  	%r1035, %r1032, %r1034;
	add.s32 	%r1036, %r1035, %r1031;
	add.s32 	%r1037, %r1036, %r54;
	add.s32 	%r1038, %r1037, %r411;
	shf.l.wrap.b32 	%r1039, %r1026, %r1026, 30;
	shf.l.wrap.b32 	%r1040, %r1026, %r1026, 19;
	xor.b32  	%r1041, %r1039, %r1040;
	shf.l.wrap.b32 	%r1042, %r1026, %r1026, 10;
	xor.b32  	%r1043, %r1041, %r1042;
	and.b32  	%r1044, %r1026, -781301534;
	add.s32 	%r1045, %r1043, %r1044;
	add.s32 	%r1046, %r1038, %r1045;
	add.s32 	%r1047, %r1038, 1542638877;
	add.s32 	%r1048, %r1046, 1233485744;
	shf.l.wrap.b32 	%r1049, %r1047, %r1047, 26;
	shf.l.wrap.b32 	%r1050, %r1047, %r1047, 21;
	xor.b32  	%r1051, %r1049, %r1050;
	shf.l.wrap.b32 	%r1052, %r1047, %r1047, 7;
	xor.b32  	%r1053, %r1051, %r1052;
	and.b32  	%r1054, %r1047, %r1025;
	sub.s32 	%r1055, 604844770, %r1038;
	and.b32  	%r1056, %r1055, 1359893119;
	or.b32  	%r1057, %r1054, %r1056;
	add.s32 	%r1058, %r1057, %r1053;
	add.s32 	%r1059, %r1058, %r55;
	add.s32 	%r1060, %r1059, %r426;
	shf.l.wrap.b32 	%r1061, %r1048, %r1048, 30;
	shf.l.wrap.b32 	%r1062, %r1048, %r1048, 19;
	xor.b32  	%r1063, %r1061, %r1062;
	shf.l.wrap.b32 	%r1064, %r1048, %r1048, 10;
	xor.b32  	%r1065, %r1063, %r1064;
	xor.b32  	%r1066, %r1026, 1779033703;
	and.b32  	%r1067, %r1048, %r1066;
	and.b32  	%r1068, %r1026, 1779033703;
	xor.b32  	%r1069, %r1067, %r1068;
	add.s32 	%r1070, %r1065, %r1069;
	add.s32 	%r1071, %r1060, %r1070;
	add.s32 	%r1072, %r1060, 1449989905;
	add.s32 	%r1073, %r1071, -1694144372;
	shf.l.wrap.b32 	%r1074, %r1072, %r1072, 26;
	shf.l.wrap.b32 	%r1075, %r1072, %r1072, 21;
	xor.b32  	%r1076, %r1074, %r1075;
	shf.l.wrap.b32 	%r1077, %r1072, %r1072, 7;
	xor.b32  	%r1078, %r1076, %r1077;
	and.b32  	%r1079, %r1072, %r1047;
	sub.s32 	%r1080, -1449989906, %r1060;
	and.b32  	%r1081, %r1025, %r1080;
	or.b32  	%r1082, %r1079, %r1081;
	add.s32 	%r1083, %r1082, %r1078;
	add.s32 	%r1084, %r1083, %r56;
	add.s32 	%r1085, %r1084, %r437;
	shf.l.wrap.b32 	%r1086, %r1073, %r1073, 30;
	shf.l.wrap.b32 	%r1087, %r1073, %r1073, 19;
	xor.b32  	%r1088, %r1086, %r1087;
	shf.l.wrap.b32 	%r1089, %r1073, %r1073, 10;
	xor.b32  	%r1090, %r1088, %r1089;
	xor.b32  	%r1091, %r1048, %r1026;
	and.b32  	%r1092, %r1073, %r1091;
	and.b32  	%r1093, %r1048, %r1026;
	xor.b32  	%r1094, %r1092, %r1093;
	add.s32 	%r1095, %r1090, %r1094;
	add.s32 	%r1096, %r1085, %r1095;
	add.s32 	%r1097, %r1085, -1156040474;
	add.s32 	%r135, %r1096, 1359893119;
	shf.l.wrap.b32 	%r1098, %r1097, %r1097, 26;
	shf.l.wrap.b32 	%r1099, %r1097, %r1097, 21;
	xor.b32  	%r1100, %r1098, %r1099;
	shf.l.wrap.b32 	%r1101, %r1097, %r1097, 7;
	xor.b32  	%r1102, %r1100, %r1101;
	and.b32  	%r1103, %r1097, %r1072;
	sub.s32 	%r1104, 1156040473, %r1085;
	and.b32  	%r1105, %r1047, %r1104;
	or.b32  	%r1106, %r1103, %r1105;
	add.s32 	%r1107, %r1106, %r1025;
	add.s32 	%r1108, %r1107, %r1102;
	add.s32 	%r1109, %r1108, %r57;
	add.s32 	%r1110, %r1109, %r448;
	shf.l.wrap.b32 	%r1111, %r135, %r135, 30;
	shf.l.wrap.b32 	%r1112, %r135, %r135, 19;
	xor.b32  	%r1113, %r1111, %r1112;
	shf.l.wrap.b32 	%r1114, %r135, %r135, 10;
	xor.b32  	%r1115, %r1113, %r1114;
	xor.b32  	%r1116, %r1073, %r1048;
	and.b32  	%r1117, %r135, %r1116;
	and.b32  	%r1118, %r1073, %r1048;
	xor.b32  	%r1119, %r1117, %r1118;
	add.s32 	%r1120, %r1115, %r1119;
	add.s32 	%r136, %r1110, %r1026;
	add.s32 	%r137, %r1120, %r1110;
	shf.l.wrap.b32 	%r1121, %r136, %r136, 26;
	shf.l.wrap.b32 	%r1122, %r136, %r136, 21;
	xor.b32  	%r1123, %r1121, %r1122;
	shf.l.wrap.b32 	%r1124, %r136, %r136, 7;
	xor.b32  	%r1125, %r1123, %r1124;
	and.b32  	%r1126, %r136, %r1097;
	not.b32 	%r1127, %r136;
	and.b32  	%r1128, %r1072, %r1127;
	or.b32  	%r1129, %r1126, %r1128;
	add.s32 	%r1130, %r1129, %r1047;
	add.s32 	%r1131, %r1130, %r1125;
	add.s32 	%r1132, %r1131, %r58;
	add.s32 	%r1133, %r1132, %r461;
	shf.l.wrap.b32 	%r1134, %r137, %r137, 30;
	shf.l.wrap.b32 	%r1135, %r137, %r137, 19;
	xor.b32  	%r1136, %r1134, %r1135;
	shf.l.wrap.b32 	%r1137, %r137, %r137, 10;
	xor.b32  	%r1138, %r1136, %r1137;
	xor.b32  	%r1139, %r135, %r1073;
	and.b32  	%r1140, %r137, %r1139;
	and.b32  	%r1141, %r135, %r1073;
	xor.b32  	%r1142, %r1140, %r1141;
	add.s32 	%r1143, %r1138, %r1142;
	add.s32 	%r138, %r1133, %r1048;
	add.s32 	%r139, %r1143, %r1133;
	shf.l.wrap.b32 	%r1144, %r138, %r138, 26;
	shf.l.wrap.b32 	%r1145, %r138, %r138, 21;
	xor.b32  	%r1146, %r1144, %r1145;
	shf.l.wrap.b32 	%r1147, %r138, %r138, 7;
	xor.b32  	%r1148, %r1146, %r1147;
	and.b32  	%r1149, %r138, %r136;
	not.b32 	%r1150, %r138;
	and.b32  	%r1151, %r1097, %r1150;
	or.b32  	%r1152, %r1149, %r1151;
	add.s32 	%r1153, %r1152, %r1072;
	add.s32 	%r1154, %r1153, %r1148;
	add.s32 	%r1155, %r1154, %r59;
	add.s32 	%r1156, %r1155, %r472;
	shf.l.wrap.b32 	%r1157, %r139, %r139, 30;
	shf.l.wrap.b32 	%r1158, %r139, %r139, 19;
	xor.b32  	%r1159, %r1157, %r1158;
	shf.l.wrap.b32 	%r1160, %r139, %r139, 10;
	xor.b32  	%r1161, %r1159, %r1160;
	xor.b32  	%r1162, %r137, %r135;
	and.b32  	%r1163, %r139, %r1162;
	and.b32  	%r1164, %r137, %r135;
	xor.b32  	%r1165, %r1163, %r1164;
	add.s32 	%r1166, %r1161, %r1165;
	add.s32 	%r140, %r1156, %r1073;
	add.s32 	%r141, %r1166, %r1156;
	shf.l.wrap.b32 	%r1167, %r140, %r140, 26;
	shf.l.wrap.b32 	%r1168, %r140, %r140, 21;
	xor.b32  	%r1169, %r1167, %r1168;
	shf.l.wrap.b32 	%r1170, %r140, %r140, 7;
	xor.b32  	%r1171, %r1169, %r1170;
	and.b32  	%r1172, %r140, %r138;
	not.b32 	%r1173, %r140;
	and.b32  	%r1174, %r136, %r1173;
	or.b32  	%r1175, %r1172, %r1174;
	add.s32 	%r1176, %r1175, %r1097;
	add.s32 	%r1177, %r1176, %r1171;
	add.s32 	%r142, %r1177, %r60;
	add.s32 	%r1178, %r142, %r482;
	shf.l.wrap.b32 	%r1179, %r141, %r141, 30;
	shf.l.wrap.b32 	%r1180, %r141, %r141, 19;
	xor.b32  	%r1181, %r1179, %r1180;
	shf.l.wrap.b32 	%r1182, %r141, %r141, 10;
	xor.b32  	%r1183, %r1181, %r1182;
	xor.b32  	%r1184, %r139, %r137;
	and.b32  	%r1185, %r141, %r1184;
	and.b32  	%r1186, %r139, %r137;
	xor.b32  	%r1187, %r1185, %r1186;
	add.s32 	%r143, %r1183, %r1187;
	add.s32 	%r1188, %r1178, %r135;
	add.s32 	%r1189, %r143, %r1178;
	shf.l.wrap.b32 	%r1190, %r1188, %r1188, 26;
	shf.l.wrap.b32 	%r1191, %r1188, %r1188, 21;
	xor.b32  	%r1192, %r1190, %r1191;
	shf.l.wrap.b32 	%r1193, %r1188, %r1188, 7;
	xor.b32  	%r1194, %r1192, %r1193;
	and.b32  	%r1195, %r1188, %r140;
	not.b32 	%r1196, %r1188;
	and.b32  	%r1197, %r138, %r1196;
	or.b32  	%r1198, %r1195, %r1197;
	add.s32 	%r1199, %r1198, %r136;
	add.s32 	%r1200, %r1199, %r1194;
	add.s32 	%r1201, %r1200, %r61;
	xor.b32  	%r1202, %r1201, -2147483648;
	shf.l.wrap.b32 	%r1203, %r1189, %r1189, 30;
	shf.l.wrap.b32 	%r1204, %r1189, %r1189, 19;
	xor.b32  	%r1205, %r1203, %r1204;
	shf.l.wrap.b32 	%r1206, %r1189, %r1189, 10;
	xor.b32  	%r1207, %r1205, %r1206;
	xor.b32  	%r144, %r141, %r139;
	and.b32  	%r1208, %r1189, %r144;
	and.b32  	%r145, %r141, %r139;
	xor.b32  	%r1209, %r1208, %r145;
	add.s32 	%r1210, %r1207, %r1209;
	add.s32 	%r1211, %r1202, %r137;
	add.s32 	%r1212, %r1210, %r1202;
	shf.l.wrap.b32 	%r1213, %r1211, %r1211, 26;
	shf.l.wrap.b32 	%r1214, %r1211, %r1211, 21;
	xor.b32  	%r1215, %r1213, %r1214;
	shf.l.wrap.b32 	%r1216, %r1211, %r1211, 7;
	xor.b32  	%r1217, %r1215, %r1216;
	and.b32  	%r1218, %r1211, %r1188;
	not.b32 	%r1219, %r1211;
	and.b32  	%r1220, %r140, %r1219;
	or.b32  	%r1221, %r1218, %r1220;
	add.s32 	%r1222, %r1221, %r138;
	add.s32 	%r1223, %r1222, %r1217;
	add.s32 	%r1224, %r1223, %r62;
	shf.l.wrap.b32 	%r1225, %r1212, %r1212, 30;
	shf.l.wrap.b32 	%r1226, %r1212, %r1212, 19;
	xor.b32  	%r1227, %r1225, %r1226;
	shf.l.wrap.b32 	%r1228, %r1212, %r1212, 10;
	xor.b32  	%r1229, %r1227, %r1228;
	xor.b32  	%r1230, %r1189, %r141;
	and.b32  	%r1231, %r1212, %r1230;
	and.b32  	%r1232, %r1189, %r141;
	xor.b32  	%r1233, %r1231, %r1232;
	add.s32 	%r1234, %r1229, %r1233;
	add.s32 	%r1235, %r1224, %r139;
	add.s32 	%r1236, %r1234, %r1224;
	shf.l.wrap.b32 	%r1237, %r1235, %r1235, 26;
	shf.l.wrap.b32 	%r1238, %r1235, %r1235, 21;
	xor.b32  	%r1239, %r1237, %r1238;
	shf.l.wrap.b32 	%r1240, %r1235, %r1235, 7;
	xor.b32  	%r1241, %r1239, %r1240;
	and.b32  	%r1242, %r1235, %r1211;
	not.b32 	%r1243, %r1235;
	and.b32  	%r1244, %r1188, %r1243;
	or.b32  	%r1245, %r1242, %r1244;
	add.s32 	%r1246, %r1245, %r140;
	add.s32 	%r1247, %r1246, %r1241;
	add.s32 	%r1248, %r1247, %r63;
	shf.l.wrap.b32 	%r1249, %r1236, %r1236, 30;
	shf.l.wrap.b32 	%r1250, %r1236, %r1236, 19;
	xor.b32  	%r1251, %r1249, %r1250;
	shf.l.wrap.b32 	%r1252, %r1236, %r1236, 10;
	xor.b32  	%r1253, %r1251, %r1252;
	xor.b32  	%r1254, %r1212, %r1189;
	and.b32  	%r1255, %r1236, %r1254;
	and.b32  	%r1256, %r1212, %r1189;
	xor.b32  	%r1257, %r1255, %r1256;
	add.s32 	%r1258, %r1253, %r1257;
	add.s32 	%r1259, %r1248, %r141;
	add.s32 	%r1260, %r1258, %r1248;
	shf.l.wrap.b32 	%r1261, %r1259, %r1259, 26;
	shf.l.wrap.b32 	%r1262, %r1259, %r1259, 21;
	xor.b32  	%r1263, %r1261, %r1262;
	shf.l.wrap.b32 	%r1264, %r1259, %r1259, 7;
	xor.b32  	%r1265, %r1263, %r1264;
	and.b32  	%r1266, %r1259, %r1235;
	not.b32 	%r1267, %r1259;
	and.b32  	%r1268, %r1211, %r1267;
	or.b32  	%r1269, %r1266, %r1268;
	add.s32 	%r1270, %r1269, %r1188;
	add.s32 	%r1271, %r1270, %r1265;
	add.s32 	%r1272, %r1271, %r64;
	shf.l.wrap.b32 	%r1273, %r1260, %r1260, 30;
	shf.l.wrap.b32 	%r1274, %r1260, %r1260, 19;
	xor.b32  	%r1275, %r1273, %r1274;
	shf.l.wrap.b32 	%r1276, %r1260, %r1260, 10;
	xor.b32  	%r1277, %r1275, %r1276;
	xor.b32  	%r1278, %r1236, %r1212;
	and.b32  	%r1279, %r1260, %r1278;
	and.b32  	%r1280, %r1236, %r1212;
	xor.b32  	%r1281, %r1279, %r1280;
	add.s32 	%r1282, %r1277, %r1281;
	add.s32 	%r1283, %r1272, %r1189;
	add.s32 	%r1284, %r1282, %r1272;
	shf.l.wrap.b32 	%r1285, %r1283, %r1283, 26;
	shf.l.wrap.b32 	%r1286, %r1283, %r1283, 21;
	xor.b32  	%r1287, %r1285, %r1286;
	shf.l.wrap.b32 	%r1288, %r1283, %r1283, 7;
	xor.b32  	%r1289, %r1287, %r1288;
	and.b32  	%r1290, %r1283, %r1259;
	not.b32 	%r1291, %r1283;
	and.b32  	%r1292, %r1235, %r1291;
	or.b32  	%r1293, %r1290, %r1292;
	add.s32 	%r1294, %r1293, %r1211;
	add.s32 	%r1295, %r1294, %r1289;
	add.s32 	%r1296, %r1295, %r65;
	shf.l.wrap.b32 	%r1297, %r1284, %r1284, 30;
	shf.l.wrap.b32 	%r1298, %r1284, %r1284, 19;
	xor.b32  	%r1299, %r1297, %r1298;
	shf.l.wrap.b32 	%r1300, %r1284, %r1284, 10;
	xor.b32  	%r1301, %r1299, %r1300;
	xor.b32  	%r1302, %r1260, %r1236;
	and.b32  	%r1303, %r1284, %r1302;
	and.b32  	%r1304, %r1260, %r1236;
	xor.b32  	%r1305, %r1303, %r1304;
	add.s32 	%r1306, %r1301, %r1305;
	add.s32 	%r1307, %r1296, %r1212;
	add.s32 	%r1308, %r1306, %r1296;
	shf.l.wrap.b32 	%r1309, %r1307, %r1307, 26;
	shf.l.wrap.b32 	%r1310, %r1307, %r1307, 21;
	xor.b32  	%r1311, %r1309, %r1310;
	shf.l.wrap.b32 	%r1312, %r1307, %r1307, 7;
	xor.b32  	%r1313, %r1311, %r1312;
	and.b32  	%r1314, %r1307, %r1283;
	not.b32 	%r1315, %r1307;
	and.b32  	%r1316, %r1259, %r1315;
	or.b32  	%r1317, %r1314, %r1316;
	add.s32 	%r1318, %r1317, %r1235;
	add.s32 	%r1319, %r1318, %r1313;
	add.s32 	%r1320, %r1319, %r66;
	shf.l.wrap.b32 	%r1321, %r1308, %r1308, 30;
	shf.l.wrap.b32 	%r1322, %r1308, %r1308, 19;
	xor.b32  	%r1323, %r1321, %r1322;
	shf.l.wrap.b32 	%r1324, %r1308, %r1308, 10;
	xor.b32  	%r1325, %r1323, %r1324;
	xor.b32  	%r1326, %r1284, %r1260;
	and.b32  	%r1327, %r1308, %r1326;
	and.b32  	%r1328, %r1284, %r1260;
	xor.b32  	%r1329, %r1327, %r1328;
	add.s32 	%r1330, %r1325, %r1329;
	add.s32 	%r1331, %r1320, %r1236;
	add.s32 	%r1332, %r1330, %r1320;
	shf.l.wrap.b32 	%r1333, %r1331, %r1331, 26;
	shf.l.wrap.b32 	%r1334, %r1331, %r1331, 21;
	xor.b32  	%r1335, %r1333, %r1334;
	shf.l.wrap.b32 	%r1336, %r1331, %r1331, 7;
	xor.b32  	%r1337, %r1335, %r1336;
	and.b32  	%r1338, %r1331, %r1307;
	not.b32 	%r1339, %r1331;
	and.b32  	%r1340, %r1283, %r1339;
	or.b32  	%r1341, %r1338, %r1340;
	add.s32 	%r1342, %r1341, %r1259;
	add.s32 	%r1343, %r1342, %r1337;
	add.s32 	%r1344, %r1343, %r67;
	shf.l.wrap.b32 	%r1345, %r1332, %r1332, 30;
	shf.l.wrap.b32 	%r1346, %r1332, %r1332, 19;
	xor.b32  	%r1347, %r1345, %r1346;
	shf.l.wrap.b32 	%r1348, %r1332, %r1332, 10;
	xor.b32  	%r1349, %r1347, %r1348;
	xor.b32  	%r1350, %r1308, %r1284;
	and.b32  	%r1351, %r1332, %r1350;
	and.b32  	%r1352, %r1308, %r1284;
	xor.b32  	%r1353, %r1351, %r1352;
	add.s32 	%r1354, %r1349, %r1353;
	add.s32 	%r1355, %r1344, %r1260;
	add.s32 	%r1356, %r1354, %r1344;
	shf.l.wrap.b32 	%r1357, %r1355, %r1355, 26;
	shf.l.wrap.b32 	%r1358, %r1355, %r1355, 21;
	xor.b32  	%r1359, %r1357, %r1358;
	shf.l.wrap.b32 	%r1360, %r1355, %r1355, 7;
	xor.b32  	%r1361, %r1359, %r1360;
	and.b32  	%r1362, %r1355, %r1331;
	not.b32 	%r1363, %r1355;
	and.b32  	%r1364, %r1307, %r1363;
	or.b32  	%r1365, %r1362, %r1364;
	add.s32 	%r1366, %r1365, %r1283;
	add.s32 	%r1367, %r1366, %r1361;
	add.s32 	%r1368, %r1367, %r68;
	shf.l.wrap.b32 	%r1369, %r1356, %r1356, 30;
	shf.l.wrap.b32 	%r1370, %r1356, %r1356, 19;
	xor.b32  	%r1371, %r1369, %r1370;
	shf.l.wrap.b32 	%r1372, %r1356, %r1356, 10;
	xor.b32  	%r1373, %r1371, %r1372;
	xor.b32  	%r1374, %r1332, %r1308;
	and.b32  	%r1375, %r1356, %r1374;
	and.b32  	%r1376, %r1332, %r1308;
	xor.b32  	%r1377, %r1375, %r1376;
	add.s32 	%r1378, %r1373, %r1377;
	add.s32 	%r1379, %r1368, %r1284;
	add.s32 	%r1380, %r1378, %r1368;
	shf.l.wrap.b32 	%r1381, %r1379, %r1379, 26;
	shf.l.wrap.b32 	%r1382, %r1379, %r1379, 21;
	xor.b32  	%r1383, %r1381, %r1382;
	shf.l.wrap.b32 	%r1384, %r1379, %r1379, 7;
	xor.b32  	%r1385, %r1383, %r1384;
	and.b32  	%r1386, %r1379, %r1355;
	not.b32 	%r1387, %r1379;
	and.b32  	%r1388, %r1331, %r1387;
	or.b32  	%r1389, %r1386, %r1388;
	add.s32 	%r1390, %r1389, %r1307;
	add.s32 	%r1391, %r1390, %r1385;
	add.s32 	%r1392, %r1391, %r69;
	add.s32 	%r1393, %r1392, %r121;
	shf.l.wrap.b32 	%r1394, %r1380, %r1380, 30;
	shf.l.wrap.b32 	%r1395, %r1380, %r1380, 19;
	xor.b32  	%r1396, %r1394, %r1395;
	shf.l.wrap.b32 	%r1397, %r1380, %r1380, 10;
	xor.b32  	%r1398, %r1396, %r1397;
	xor.b32  	%r1399, %r1356, %r1332;
	and.b32  	%r1400, %r1380, %r1399;
	and.b32  	%r1401, %r1356, %r1332;
	xor.b32  	%r1402, %r1400, %r1401;
	add.s32 	%r1403, %r1398, %r1402;
	add.s32 	%r1404, %r1393, %r1308;
	add.s32 	%r1405, %r1403, %r1393;
	shf.l.wrap.b32 	%r1406, %r1404, %r1404, 26;
	shf.l.wrap.b32 	%r1407, %r1404, %r1404, 21;
	xor.b32  	%r1408, %r1406, %r1407;
	shf.l.wrap.b32 	%r1409, %r1404, %r1404, 7;
	xor.b32  	%r1410, %r1408, %r1409;
	and.b32  	%r1411, %r1404, %r1379;
	not.b32 	%r1412, %r1404;
	and.b32  	%r1413, %r1355, %r1412;
	or.b32  	%r1414, %r1411, %r1413;
	add.s32 	%r1415, %r1414, %r1331;
	add.s32 	%r1416, %r1415, %r1410;
	add.s32 	%r1417, %r1416, %r70;
	add.s32 	%r1418, %r1417, %r122;
	shf.l.wrap.b32 	%r1419, %r1405, %r1405, 30;
	shf.l.wrap.b32 	%r1420, %r1405, %r1405, 19;
	xor.b32  	%r1421, %r1419, %r1420;
	shf.l.wrap.b32 	%r1422, %r1405, %r1405, 10;
	xor.b32  	%r1423, %r1421, %r1422;
	xor.b32  	%r1424, %r1380, %r1356;
	and.b32  	%r1425, %r1405, %r1424;
	and.b32  	%r1426, %r1380, %r1356;
	xor.b32  	%r1427, %r1425, %r1426;
	add.s32 	%r1428, %r1423, %r1427;
	add.s32 	%r1429, %r1418, %r1332;
	add.s32 	%r1430, %r1428, %r1418;
	shf.l.wrap.b32 	%r1431, %r1429, %r1429, 26;
	shf.l.wrap.b32 	%r1432, %r1429, %r1429, 21;
	xor.b32  	%r1433, %r1431, %r1432;
	shf.l.wrap.b32 	%r1434, %r1429, %r1429, 7;
	xor.b32  	%r1435, %r1433, %r1434;
	and.b32  	%r1436, %r1429, %r1404;
	not.b32 	%r1437, %r1429;
	and.b32  	%r1438, %r1379, %r1437;
	or.b32  	%r1439, %r1436, %r1438;
	add.s32 	%r1440, %r1439, %r1355;
	add.s32 	%r1441, %r1440, %r1435;
	add.s32 	%r1442, %r1441, %r71;
	add.s32 	%r1443, %r1442, %r123;
	shf.l.wrap.b32 	%r1444, %r1430, %r1430, 30;
	shf.l.wrap.b32 	%r1445, %r1430, %r1430, 19;
	xor.b32  	%r1446, %r1444, %r1445;
	shf.l.wrap.b32 	%r1447, %r1430, %r1430, 10;
	xor.b32  	%r1448, %r1446, %r1447;
	xor.b32  	%r1449, %r1405, %r1380;
	and.b32  	%r1450, %r1430, %r1449;
	and.b32  	%r1451, %r1405, %r1380;
	xor.b32  	%r1452, %r1450, %r1451;
	add.s32 	%r1453, %r1448, %r1452;
	add.s32 	%r1454, %r1443, %r1356;
	add.s32 	%r1455, %r1453, %r1443;
	shf.l.wrap.b32 	%r1456, %r1454, %r1454, 26;
	shf.l.wrap.b32 	%r1457, %r1454, %r1454, 21;
	xor.b32  	%r1458, %r1456, %r1457;
	shf.l.wrap.b32 	%r1459, %r1454, %r1454, 7;
	xor.b32  	%r1460, %r1458, %r1459;
	and.b32  	%r1461, %r1454, %r1429;
	not.b32 	%r1462, %r1454;
	and.b32  	%r1463, %r1404, %r1462;
	or.b32  	%r1464, %r1461, %r1463;
	add.s32 	%r1465, %r1464, %r1379;
	add.s32 	%r1466, %r1465, %r1460;
	add.s32 	%r1467, %r1466, %r72;
	add.s32 	%r1468, %r1467, %r124;
	shf.l.wrap.b32 	%r1469, %r1455, %r1455, 30;
	shf.l.wrap.b32 	%r1470, %r1455, %r1455, 19;
	xor.b32  	%r1471, %r1469, %r1470;
	shf.l.wrap.b32 	%r1472, %r1455, %r1455, 10;
	xor.b32  	%r1473, %r1471, %r1472;
	xor.b32  	%r1474, %r1430, %r1405;
	and.b32  	%r1475, %r1455, %r1474;
	and.b32  	%r1476, %r1430, %r1405;
	xor.b32  	%r1477, %r1475, %r1476;
	add.s32 	%r1478, %r1473, %r1477;
	add.s32 	%r1479, %r1468, %r1380;
	add.s32 	%r1480, %r1478, %r1468;
	shf.l.wrap.b32 	%r1481, %r1479, %r1479, 26;
	shf.l.wrap.b32 	%r1482, %r1479, %r1479, 21;
	xor.b32  	%r1483, %r1481, %r1482;
	shf.l.wrap.b32 	%r1484, %r1479, %r1479, 7;
	xor.b32  	%r1485, %r1483, %r1484;
	and.b32  	%r1486, %r1479, %r1454;
	not.b32 	%r1487, %r1479;
	and.b32  	%r1488, %r1429, %r1487;
	or.b32  	%r1489, %r1486, %r1488;
	add.s32 	%r1490, %r1489, %r1404;
	add.s32 	%r1491, %r1490, %r1485;
	add.s32 	%r1492, %r1491, %r73;
	add.s32 	%r1493, %r1492, %r125;
	shf.l.wrap.b32 	%r1494, %r1480, %r1480, 30;
	shf.l.wrap.b32 	%r1495, %r1480, %r1480, 19;
	xor.b32  	%r1496, %r1494, %r1495;
	shf.l.wrap.b32 	%r1497, %r1480, %r1480, 10;
	xor.b32  	%r1498, %r1496, %r1497;
	xor.b32  	%r1499, %r1455, %r1430;
	and.b32  	%r1500, %r1480, %r1499;
	and.b32  	%r1501, %r1455, %r1430;
	xor.b32  	%r1502, %r1500, %r1501;
	add.s32 	%r1503, %r1498, %r1502;
	add.s32 	%r1504, %r1493, %r1405;
	add.s32 	%r1505, %r1503, %r1493;
	shf.l.wrap.b32 	%r1506, %r1504, %r1504, 26;
	shf.l.wrap.b32 	%r1507, %r1504, %r1504, 21;
	xor.b32  	%r1508, %r1506, %r1507;
	shf.l.wrap.b32 	%r1509, %r1504, %r1504, 7;
	xor.b32  	%r1510, %r1508, %r1509;
	and.b32  	%r1511, %r1504, %r1479;
	not.b32 	%r1512, %r1504;
	and.b32  	%r1513, %r1454, %r1512;
	or.b32  	%r1514, %r1511, %r1513;
	add.s32 	%r1515, %r1514, %r1429;
	add.s32 	%r1516, %r1515, %r1510;
	add.s32 	%r1517, %r1516, %r74;
	add.s32 	%r1518, %r1517, %r126;
	shf.l.wrap.b32 	%r1519, %r1505, %r1505, 30;
	shf.l.wrap.b32 	%r1520, %r1505, %r1505, 19;
	xor.b32  	%r1521, %r1519, %r1520;
	shf.l.wrap.b32 	%r1522, %r1505, %r1505, 10;
	xor.b32  	%r1523, %r1521, %r1522;
	xor.b32  	%r1524, %r1480, %r1455;
	and.b32  	%r1525, %r1505, %r1524;
	and.b32  	%r1526, %r1480, %r1455;
	xor.b32  	%r1527, %r1525, %r1526;
	add.s32 	%r1528, %r1523, %r1527;
	add.s32 	%r1529, %r1518, %r1430;
	add.s32 	%r1530, %r1528, %r1518;
	shf.l.wrap.b32 	%r1531, %r1529, %r1529, 26;
	shf.l.wrap.b32 	%r1532, %r1529, %r1529, 21;
	xor.b32  	%r1533, %r1531, %r1532;
	shf.l.wrap.b32 	%r1534, %r1529, %r1529, 7;
	xor.b32  	%r1535, %r1533, %r1534;
	and.b32  	%r1536, %r1529, %r1504;
	not.b32 	%r1537, %r1529;
	and.b32  	%r1538, %r1479, %r1537;
	or.b32  	%r1539, %r1536, %r1538;
	add.s32 	%r1540, %r1539, %r1454;
	add.s32 	%r1541, %r1540, %r1535;
	add.s32 	%r1542, %r1541, %r75;
	add.s32 	%r1543, %r1542, %r549;
	shf.l.wrap.b32 	%r1544, %r1530, %r1530, 30;
	shf.l.wrap.b32 	%r1545, %r1530, %r1530, 19;
	xor.b32  	%r1546, %r1544, %r1545;
	shf.l.wrap.b32 	%r1547, %r1530, %r1530, 10;
	xor.b32  	%r1548, %r1546, %r1547;
	xor.b32  	%r1549, %r1505, %r1480;
	and.b32  	%r1550, %r1530, %r1549;
	and.b32  	%r1551, %r1505, %r1480;
	xor.b32  	%r1552, %r1550, %r1551;
	add.s32 	%r1553, %r1548, %r1552;
	add.s32 	%r1554, %r1543, %r1455;
	add.s32 	%r1555, %r1553, %r1543;
	shf.l.wrap.b32 	%r1556, %r1554, %r1554, 26;
	shf.l.wrap.b32 	%r1557, %r1554, %r1554, 21;
	xor.b32  	%r1558, %r1556, %r1557;
	shf.l.wrap.b32 	%r1559, %r1554, %r1554, 7;
	xor.b32  	%r1560, %r1558, %r1559;
	and.b32  	%r1561, %r1554, %r1529;
	not.b32 	%r1562, %r1554;
	and.b32  	%r1563, %r1504, %r1562;
	or.b32  	%r1564, %r1561, %r1563;
	add.s32 	%r1565, %r1564, %r1479;
	add.s32 	%r1566, %r1565, %r1560;
	add.s32 	%r1567, %r1566, %r76;
	add.s32 	%r1568, %r1567, %r556;
	shf.l.wrap.b32 	%r1569, %r1555, %r1555, 30;
	shf.l.wrap.b32 	%r1570, %r1555, %r1555, 19;
	xor.b32  	%r1571, %r1569, %r1570;
	shf.l.wrap.b32 	%r1572, %r1555, %r1555, 10;
	xor.b32  	%r1573, %r1571, %r1572;
	xor.b32  	%r1574, %r1530, %r1505;
	and.b32  	%r1575, %r1555, %r1574;
	and.b32  	%r1576, %r1530, %r1505;
	xor.b32  	%r1577, %r1575, %r1576;
	add.s32 	%r1578, %r1573, %r1577;
	add.s32 	%r1579, %r1568, %r1480;
	add.s32 	%r1580, %r1578, %r1568;
	shf.l.wrap.b32 	%r1581, %r1579, %r1579, 26;
	shf.l.wrap.b32 	%r1582, %r1579, %r1579, 21;
	xor.b32  	%r1583, %r1581, %r1582;
	shf.l.wrap.b32 	%r1584, %r1579, %r1579, 7;
	xor.b32  	%r1585, %r1583, %r1584;
	and.b32  	%r1586, %r1579, %r1554;
	not.b32 	%r1587, %r1579;
	and.b32  	%r1588, %r1529, %r1587;
	or.b32  	%r1589, %r1586, %r1588;
	add.s32 	%r1590, %r1589, %r1504;
	add.s32 	%r1591, %r1590, %r1585;
	add.s32 	%r1592, %r1591, %r77;
	add.s32 	%r1593, %r1592, %r563;
	shf.l.wrap.b32 	%r1594, %r1580, %r1580, 30;
	shf.l.wrap.b32 	%r1595, %r1580, %r1580, 19;
	xor.b32  	%r1596, %r1594, %r1595;
	shf.l.wrap.b32 	%r1597, %r1580, %r1580, 10;
	xor.b32  	%r1598, %r1596, %r1597;
	xor.b32  	%r1599, %r1555, %r1530;
	and.b32  	%r1600, %r1580, %r1599;
	and.b32  	%r1601, %r1555, %r1530;
	xor.b32  	%r1602, %r1600, %r1601;
	add.s32 	%r1603, %r1598, %r1602;
	add.s32 	%r1604, %r1593, %r1505;
	add.s32 	%r1605, %r1603, %r1593;
	shf.l.wrap.b32 	%r1606, %r1604, %r1604, 26;
	shf.l.wrap.b32 	%r1607, %r1604, %r1604, 21;
	xor.b32  	%r1608, %r1606, %r1607;
	shf.l.wrap.b32 	%r1609, %r1604, %r1604, 7;
	xor.b32  	%r1610, %r1608, %r1609;
	and.b32  	%r1611, %r1604, %r1579;
	not.b32 	%r1612, %r1604;
	and.b32  	%r1613, %r1554, %r1612;
	or.b32  	%r1614, %r1611, %r1613;
	add.s32 	%r1615, %r1614, %r1529;
	add.s32 	%r1616, %r1615, %r1610;
	add.s32 	%r1617, %r1616, %r78;
	add.s32 	%r1618, %r1617, %r569;
	shf.l.wrap.b32 	%r1619, %r1605, %r1605, 30;
	shf.l.wrap.b32 	%r1620, %r1605, %r1605, 19;
	xor.b32  	%r1621, %r1619, %r1620;
	shf.l.wrap.b32 	%r1622, %r1605, %r1605, 10;
	xor.b32  	%r1623, %r1621, %r1622;
	xor.b32  	%r1624, %r1580, %r1555;
	and.b32  	%r1625, %r1605, %r1624;
	and.b32  	%r1626, %r1580, %r1555;
	xor.b32  	%r1627, %r1625, %r1626;
	add.s32 	%r1628, %r1623, %r1627;
	add.s32 	%r1629, %r1618, %r1530;
	add.s32 	%r1630, %r1628, %r1618;
	shf.l.wrap.b32 	%r1631, %r1629, %r1629, 26;
	shf.l.wrap.b32 	%r1632, %r1629, %r1629, 21;
	xor.b32  	%r1633, %r1631, %r1632;
	shf.l.wrap.b32 	%r1634, %r1629, %r1629, 7;
	xor.b32  	%r1635, %r1633, %r1634;
	and.b32  	%r1636, %r1629, %r1604;
	not.b32 	%r1637, %r1629;
	and.b32  	%r1638, %r1579, %r1637;
	or.b32  	%r1639, %r1636, %r1638;
	add.s32 	%r1640, %r1639, %r1554;
	add.s32 	%r1641, %r1640, %r1635;
	add.s32 	%r1642, %r1641, %r79;
	add.s32 	%r1643, %r1642, %r575;
	shf.l.wrap.b32 	%r1644, %r1630, %r1630, 30;
	shf.l.wrap.b32 	%r1645, %r1630, %r1630, 19;
	xor.b32  	%r1646, %r1644, %r1645;
	shf.l.wrap.b32 	%r1647, %r1630, %r1630, 10;
	xor.b32  	%r1648, %r1646, %r1647;
	xor.b32  	%r1649, %r1605, %r1580;
	and.b32  	%r1650, %r1630, %r1649;
	and.b32  	%r1651, %r1605, %r1580;
	xor.b32  	%r1652, %r1650, %r1651;
	add.s32 	%r1653, %r1648, %r1652;
	add.s32 	%r1654, %r1643, %r1555;
	add.s32 	%r1655, %r1653, %r1643;
	shf.l.wrap.b32 	%r1656, %r1654, %r1654, 26;
	shf.l.wrap.b32 	%r1657, %r1654, %r1654, 21;
	xor.b32  	%r1658, %r1656, %r1657;
	shf.l.wrap.b32 	%r1659, %r1654, %r1654, 7;
	xor.b32  	%r1660, %r1658, %r1659;
	and.b32  	%r1661, %r1654, %r1629;
	not.b32 	%r1662, %r1654;
	and.b32  	%r1663, %r1604, %r1662;
	or.b32  	%r1664, %r1661, %r1663;
	add.s32 	%r1665, %r1664, %r1579;
	add.s32 	%r1666, %r1665, %r1660;
	add.s32 	%r1667, %r1666, %r80;
	add.s32 	%r1668, %r1667, %r581;
	shf.l.wrap.b32 	%r1669, %r1655, %r1655, 30;
	shf.l.wrap.b32 	%r1670, %r1655, %r1655, 19;
	xor.b32  	%r1671, %r1669, %r1670;
	shf.l.wrap.b32 	%r1672, %r1655, %r1655, 10;
	xor.b32  	%r1673, %r1671, %r1672;
	xor.b32  	%r1674, %r1630, %r1605;
	and.b32  	%r1675, %r1655, %r1674;
	and.b32  	%r1676, %r1630, %r1605;
	xor.b32  	%r1677, %r1675, %r1676;
	add.s32 	%r1678, %r1673, %r1677;
	add.s32 	%r1679, %r1668, %r1580;
	add.s32 	%r1680, %r1678, %r1668;
	shf.l.wrap.b32 	%r1681, %r1679, %r1679, 26;
	shf.l.wrap.b32 	%r1682, %r1679, %r1679, 21;
	xor.b32  	%r1683, %r1681, %r1682;
	shf.l.wrap.b32 	%r1684, %r1679, %r1679, 7;
	xor.b32  	%r1685, %r1683, %r1684;
	and.b32  	%r1686, %r1679, %r1654;
	not.b32 	%r1687, %r1679;
	and.b32  	%r1688, %r1629, %r1687;
	or.b32  	%r1689, %r1686, %r1688;
	add.s32 	%r1690, %r1689, %r1604;
	add.s32 	%r1691, %r1690, %r1685;
	add.s32 	%r1692, %r1691, %r81;
	add.s32 	%r1693, %r1692, %r587;
	shf.l.wrap.b32 	%r1694, %r1680, %r1680, 30;
	shf.l.wrap.b32 	%r1695, %r1680, %r1680, 19;
	xor.b32  	%r1696, %r1694, %r1695;
	shf.l.wrap.b32 	%r1697, %r1680, %r1680, 10;
	xor.b32  	%r1698, %r1696, %r1697;
	xor.b32  	%r1699, %r1655, %r1630;
	and.b32  	%r1700, %r1680, %r1699;
	and.b32  	%r1701, %r1655, %r1630;
	xor.b32  	%r1702, %r1700, %r1701;
	add.s32 	%r1703, %r1698, %r1702;
	add.s32 	%r1704, %r1693, %r1605;
	add.s32 	%r1705, %r1703, %r1693;
	shf.l.wrap.b32 	%r1706, %r1704, %r1704, 26;
	shf.l.wrap.b32 	%r1707, %r1704, %r1704, 21;
	xor.b32  	%r1708, %r1706, %r1707;
	shf.l.wrap.b32 	%r1709, %r1704, %r1704, 7;
	xor.b32  	%r1710, %r1708, %r1709;
	and.b32  	%r1711, %r1704, %r1679;
	not.b32 	%r1712, %r1704;
	and.b32  	%r1713, %r1654, %r1712;
	or.b32  	%r1714, %r1711, %r1713;
	add.s32 	%r1715, %r1714, %r1629;
	add.s32 	%r1716, %r1715, %r1710;
	add.s32 	%r1717, %r1716, %r82;
	add.s32 	%r1718, %r1717, %r593;
	shf.l.wrap.b32 	%r1719, %r1705, %r1705, 30;
	shf.l.wrap.b32 	%r1720, %r1705, %r1705, 19;
	xor.b32  	%r1721, %r1719, %r1720;
	shf.l.wrap.b32 	%r1722, %r1705, %r1705, 10;
	xor.b32  	%r1723, %r1721, %r1722;
	xor.b32  	%r1724, %r1680, %r1655;
	and.b32  	%r1725, %r1705, %r1724;
	and.b32  	%r1726, %r1680, %r1655;
	xor.b32  	%r1727, %r1725, %r1726;
	add.s32 	%r1728, %r1723, %r1727;
	add.s32 	%r1729, %r1718, %r1630;
	add.s32 	%r1730, %r1728, %r1718;
	shf.l.wrap.b32 	%r1731, %r1729, %r1729, 26;
	shf.l.wrap.b32 	%r1732, %r1729, %r1729, 21;
	xor.b32  	%r1733, %r1731, %r1732;
	shf.l.wrap.b32 	%r1734, %r1729, %r1729, 7;
	xor.b32  	%r1735, %r1733, %r1734;
	and.b32  	%r1736, %r1729, %r1704;
	not.b32 	%r1737, %r1729;
	and.b32  	%r1738, %r1679, %r1737;
	or.b32  	%r1739, %r1736, %r1738;
	add.s32 	%r1740, %r1739, %r1654;
	add.s32 	%r1741, %r1740, %r1735;
	add.s32 	%r1742, %r1741, %r83;
	add.s32 	%r1743, %r1742, %r600;
	shf.l.wrap.b32 	%r1744, %r1730, %r1730, 30;
	shf.l.wrap.b32 	%r1745, %r1730, %r1730, 19;
	xor.b32  	%r1746, %r1744, %r1745;
	shf.l.wrap.b32 	%r1747, %r1730, %r1730, 10;
	xor.b32  	%r1748, %r1746, %r1747;
	xor.b32  	%r1749, %r1705, %r1680;
	and.b32  	%r1750, %r1730, %r1749;
	and.b32  	%r1751, %r1705, %r1680;
	xor.b32  	%r1752, %r1750, %r1751;
	add.s32 	%r1753, %r1748, %r1752;
	add.s32 	%r1754, %r1743, %r1655;
	add.s32 	%r1755, %r1753, %r1743;
	shf.l.wrap.b32 	%r1756, %r1754, %r1754, 26;
	shf.l.wrap.b32 	%r1757, %r1754, %r1754, 21;
	xor.b32  	%r1758, %r1756, %r1757;
	shf.l.wrap.b32 	%r1759, %r1754, %r1754, 7;
	xor.b32  	%r1760, %r1758, %r1759;
	and.b32  	%r1761, %r1754, %r1729;
	not.b32 	%r1762, %r1754;
	and.b32  	%r1763, %r1704, %r1762;
	or.b32  	%r1764, %r1761, %r1763;
	add.s32 	%r1765, %r1764, %r1679;
	add.s32 	%r1766, %r1765, %r1760;
	add.s32 	%r1767, %r1766, %r84;
	add.s32 	%r1768, %r1767, %r612;
	shf.l.wrap.b32 	%r1769, %r1755, %r1755, 30;
	shf.l.wrap.b32 	%r1770, %r1755, %r1755, 19;
	xor.b32  	%r1771, %r1769, %r1770;
	shf.l.wrap.b32 	%r1772, %r1755, %r1755, 10;
	xor.b32  	%r1773, %r1771, %r1772;
	xor.b32  	%r1774, %r1730, %r1705;
	and.b32  	%r1775, %r1755, %r1774;
	and.b32  	%r1776, %r1730, %r1705;
	xor.b32  	%r1777, %r1775, %r1776;
	add.s32 	%r1778, %r1773, %r1777;
	add.s32 	%r1779, %r1768, %r1680;
	add.s32 	%r1780, %r1778, %r1768;
	shf.l.wrap.b32 	%r1781, %r1779, %r1779, 26;
	shf.l.wrap.b32 	%r1782, %r1779, %r1779, 21;
	xor.b32  	%r1783, %r1781, %r1782;
	shf.l.wrap.b32 	%r1784, %r1779, %r1779, 7;
	xor.b32  	%r1785, %r1783, %r1784;
	and.b32  	%r1786, %r1779, %r1754;
	not.b32 	%r1787, %r1779;
	and.b32  	%r1788, %r1729, %r1787;
	or.b32  	%r1789, %r1786, %r1788;
	add.s32 	%r1790, %r1789, %r1704;
	add.s32 	%r1791, %r1790, %r1785;
	add.s32 	%r1792, %r1791, %r85;
	add.s32 	%r1793, %r1792, %r624;
	shf.l.wrap.b32 	%r1794, %r1780, %r1780, 30;
	shf.l.wrap.b32 	%r1795, %r1780, %r1780, 19;
	xor.b32  	%r1796, %r1794, %r1795;
	shf.l.wrap.b32 	%r1797, %r1780, %r1780, 10;
	xor.b32  	%r1798, %r1796, %r1797;
	xor.b32  	%r1799, %r1755, %r1730;
	and.b32  	%r1800, %r1780, %r1799;
	and.b32  	%r1801, %r1755, %r1730;
	xor.b32  	%r1802, %r1800, %r1801;
	add.s32 	%r1803, %r1798, %r1802;
	add.s32 	%r1804, %r1793, %r1705;
	add.s32 	%r1805, %r1803, %r1793;
	shf.l.wrap.b32 	%r1806, %r1804, %r1804, 26;
	shf.l.wrap.b32 	%r1807, %r1804, %r1804, 21;
	xor.b32  	%r1808, %r1806, %r1807;
	shf.l.wrap.b32 	%r1809, %r1804, %r1804, 7;
	xor.b32  	%r1810, %r1808, %r1809;
	and.b32  	%r1811, %r1804, %r1779;
	not.b32 	%r1812, %r1804;
	and.b32  	%r1813, %r1754, %r1812;
	or.b32  	%r1814, %r1811, %r1813;
	add.s32 	%r1815, %r1814, %r1729;
	add.s32 	%r1816, %r1815, %r1810;
	add.s32 	%r1817, %r1816, %r86;
	add.s32 	%r1818, %r1817, %r636;
	shf.l.wrap.b32 	%r1819, %r1805, %r1805, 30;
	shf.l.wrap.b32 	%r1820, %r1805, %r1805, 19;
	xor.b32  	%r1821, %r1819, %r1820;
	shf.l.wrap.b32 	%r1822, %r1805, %r1805, 10;
	xor.b32  	%r1823, %r1821, %r1822;
	xor.b32  	%r1824, %r1780, %r1755;
	and.b32  	%r1825, %r1805, %r1824;
	and.b32  	%r1826, %r1780, %r1755;
	xor.b32  	%r1827, %r1825, %r1826;
	add.s32 	%r1828, %r1823, %r1827;
	add.s32 	%r1829, %r1818, %r1730;
	add.s32 	%r1830, %r1828, %r1818;
	shf.l.wrap.b32 	%r1831, %r1829, %r1829, 26;
	shf.l.wrap.b32 	%r1832, %r1829, %r1829, 21;
	xor.b32  	%r1833, %r1831, %r1832;
	shf.l.wrap.b32 	%r1834, %r1829, %r1829, 7;
	xor.b32  	%r1835, %r1833, %r1834;
	and.b32  	%r1836, %r1829, %r1804;
	not.b32 	%r1837, %r1829;
	and.b32  	%r1838, %r1779, %r1837;
	or.b32  	%r1839, %r1836, %r1838;
	add.s32 	%r1840, %r1839, %r1754;
	add.s32 	%r1841, %r1840, %r1835;
	add.s32 	%r1842, %r1841, %r87;
	add.s32 	%r1843, %r1842, %r648;
	shf.l.wrap.b32 	%r1844, %r1830, %r1830, 30;
	shf.l.wrap.b32 	%r1845, %r1830, %r1830, 19;
	xor.b32  	%r1846, %r1844, %r1845;
	shf.l.wrap.b32 	%r1847, %r1830, %r1830, 10;
	xor.b32  	%r1848, %r1846, %r1847;
	xor.b32  	%r1849, %r1805, %r1780;
	and.b32  	%r1850, %r1830, %r1849;
	and.b32  	%r1851, %r1805, %r1780;
	xor.b32  	%r1852, %r1850, %r1851;
	add.s32 	%r1853, %r1848, %r1852;
	add.s32 	%r1854, %r1843, %r1755;
	add.s32 	%r1855, %r1853, %r1843;
	shf.l.wrap.b32 	%r1856, %r1854, %r1854, 26;
	shf.l.wrap.b32 	%r1857, %r1854, %r1854, 21;
	xor.b32  	%r1858, %r1856, %r1857;
	shf.l.wrap.b32 	%r1859, %r1854, %r1854, 7;
	xor.b32  	%r1860, %r1858, %r1859;
	and.b32  	%r1861, %r1854, %r1829;
	not.b32 	%r1862, %r1854;
	and.b32  	%r1863, %r1804, %r1862;
	or.b32  	%r1864, %r1861, %r1863;
	add.s32 	%r1865, %r1864, %r1779;
	add.s32 	%r1866, %r1865, %r1860;
	add.s32 	%r1867, %r1866, %r88;
	add.s32 	%r1868, %r1867, %r660;
	shf.l.wrap.b32 	%r1869, %r1855, %r1855, 30;
	shf.l.wrap.b32 	%r1870, %r1855, %r1855, 19;
	xor.b32  	%r1871, %r1869, %r1870;
	shf.l.wrap.b32 	%r1872, %r1855, %r1855, 10;
	xor.b32  	%r1873, %r1871, %r1872;
	xor.b32  	%r1874, %r1830, %r1805;
	and.b32  	%r1875, %r1855, %r1874;
	and.b32  	%r1876, %r1830, %r1805;
	xor.b32  	%r1877, %r1875, %r1876;
	add.s32 	%r1878, %r1873, %r1877;
	add.s32 	%r1879, %r1868, %r1780;
	add.s32 	%r1880, %r1878, %r1868;
	shf.l.wrap.b32 	%r1881, %r1879, %r1879, 26;
	shf.l.wrap.b32 	%r1882, %r1879, %r1879, 21;
	xor.b32  	%r1883, %r1881, %r1882;
	shf.l.wrap.b32 	%r1884, %r1879, %r1879, 7;
	xor.b32  	%r1885, %r1883, %r1884;
	and.b32  	%r1886, %r1879, %r1854;
	not.b32 	%r1887, %r1879;
	and.b32  	%r1888, %r1829, %r1887;
	or.b32  	%r1889, %r1886, %r1888;
	add.s32 	%r1890, %r1889, %r1804;
	add.s32 	%r1891, %r1890, %r1885;
	add.s32 	%r1892, %r1891, %r89;
	add.s32 	%r1893, %r1892, %r672;
	shf.l.wrap.b32 	%r1894, %r1880, %r1880, 30;
	shf.l.wrap.b32 	%r1895, %r1880, %r1880, 19;
	xor.b32  	%r1896, %r1894, %r1895;
	shf.l.wrap.b32 	%r1897, %r1880, %r1880, 10;
	xor.b32  	%r1898, %r1896, %r1897;
	xor.b32  	%r1899, %r1855, %r1830;
	and.b32  	%r1900, %r1880, %r1899;
	and.b32  	%r1901, %r1855, %r1830;
	xor.b32  	%r1902, %r1900, %r1901;
	add.s32 	%r1903, %r1898, %r1902;
	add.s32 	%r1904, %r1893, %r1805;
	add.s32 	%r1905, %r1903, %r1893;
	shf.l.wrap.b32 	%r1906, %r1904, %r1904, 26;
	shf.l.wrap.b32 	%r1907, %r1904, %r1904, 21;
	xor.b32  	%r1908, %r1906, %r1907;
	shf.l.wrap.b32 	%r1909, %r1904, %r1904, 7;
	xor.b32  	%r1910, %r1908, %r1909;
	and.b32  	%r1911, %r1904, %r1879;
	not.b32 	%r1912, %r1904;
	and.b32  	%r1913, %r1854, %r1912;
	or.b32  	%r1914, %r1911, %r1913;
	add.s32 	%r1915, %r1914, %r1829;
	add.s32 	%r1916, %r1915, %r1910;
	add.s32 	%r1917, %r1916, %r90;
	add.s32 	%r1918, %r1917, %r685;
	shf.l.wrap.b32 	%r1919, %r1905, %r1905, 30;
	shf.l.wrap.b32 	%r1920, %r1905, %r1905, 19;
	xor.b32  	%r1921, %r1919, %r1920;
	shf.l.wrap.b32 	%r1922, %r1905, %r1905, 10;
	xor.b32  	%r1923, %r1921, %r1922;
	xor.b32  	%r1924, %r1880, %r1855;
	and.b32  	%r1925, %r1905, %r1924;
	and.b32  	%r1926, %r1880, %r1855;
	xor.b32  	%r1927, %r1925, %r1926;
	add.s32 	%r1928, %r1923, %r1927;
	add.s32 	%r1929, %r1918, %r1830;
	add.s32 	%r1930, %r1928, %r1918;
	shf.l.wrap.b32 	%r1931, %r1929, %r1929, 26;
	shf.l.wrap.b32 	%r1932, %r1929, %r1929, 21;
	xor.b32  	%r1933, %r1931, %r1932;
	shf.l.wrap.b32 	%r1934, %r1929, %r1929, 7;
	xor.b32  	%r1935, %r1933, %r1934;
	and.b32  	%r1936, %r1929, %r1904;
	not.b32 	%r1937, %r1929;
	and.b32  	%r1938, %r1879, %r1937;
	or.b32  	%r1939, %r1936, %r1938;
	add.s32 	%r1940, %r1939, %r1854;
	add.s32 	%r1941, %r1940, %r1935;
	add.s32 	%r1942, %r1941, %r91;
	add.s32 	%r1943, %r1942, %r698;
	shf.l.wrap.b32 	%r1944, %r1930, %r1930, 30;
	shf.l.wrap.b32 	%r1945, %r1930, %r1930, 19;
	xor.b32  	%r1946, %r1944, %r1945;
	shf.l.wrap.b32 	%r1947, %r1930, %r1930, 10;
	xor.b32  	%r1948, %r1946, %r1947;
	xor.b32  	%r1949, %r1905, %r1880;
	and.b32  	%r1950, %r1930, %r1949;
	and.b32  	%r1951, %r1905, %r1880;
	xor.b32  	%r1952, %r1950, %r1951;
	add.s32 	%r1953, %r1948, %r1952;
	add.s32 	%r1954, %r1943, %r1855;
	add.s32 	%r1955, %r1953, %r1943;
	shf.l.wrap.b32 	%r1956, %r1954, %r1954, 26;
	shf.l.wrap.b32 	%r1957, %r1954, %r1954, 21;
	xor.b32  	%r1958, %r1956, %r1957;
	shf.l.wrap.b32 	%r1959, %r1954, %r1954, 7;
	xor.b32  	%r1960, %r1958, %r1959;
	and.b32  	%r1961, %r1954, %r1929;
	not.b32 	%r1962, %r1954;
	and.b32  	%r1963, %r1904, %r1962;
	or.b32  	%r1964, %r1961, %r1963;
	add.s32 	%r1965, %r1964, %r1879;
	add.s32 	%r1966, %r1965, %r1960;
	add.s32 	%r1967, %r1966, %r92;
	add.s32 	%r1968, %r1967, %r711;
	shf.l.wrap.b32 	%r1969, %r1955, %r1955, 30;
	shf.l.wrap.b32 	%r1970, %r1955, %r1955, 19;
	xor.b32  	%r1971, %r1969, %r1970;
	shf.l.wrap.b32 	%r1972, %r1955, %r1955, 10;
	xor.b32  	%r1973, %r1971, %r1972;
	xor.b32  	%r1974, %r1930, %r1905;
	and.b32  	%r1975, %r1955, %r1974;
	and.b32  	%r1976, %r1930, %r1905;
	xor.b32  	%r1977, %r1975, %r1976;
	add.s32 	%r1978, %r1973, %r1977;
	add.s32 	%r1979, %r1968, %r1880;
	add.s32 	%r1980, %r1978, %r1968;
	shf.l.wrap.b32 	%r1981, %r1979, %r1979, 26;
	shf.l.wrap.b32 	%r1982, %r1979, %r1979, 21;
	xor.b32  	%r1983, %r1981, %r1982;
	shf.l.wrap.b32 	%r1984, %r1979, %r1979, 7;
	xor.b32  	%r1985, %r1983, %r1984;
	and.b32  	%r1986, %r1979, %r1954;
	not.b32 	%r1987, %r1979;
	and.b32  	%r1988, %r1929, %r1987;
	or.b32  	%r1989, %r1986, %r1988;
	add.s32 	%r1990, %r1989, %r1904;
	add.s32 	%r1991, %r1990, %r1985;
	add.s32 	%r1992, %r1991, %r93;
	add.s32 	%r1993, %r1992, %r724;
	shf.l.wrap.b32 	%r1994, %r1980, %r1980, 30;
	shf.l.wrap.b32 	%r1995, %r1980, %r1980, 19;
	xor.b32  	%r1996, %r1994, %r1995;
	shf.l.wrap.b32 	%r1997, %r1980, %r1980, 10;
	xor.b32  	%r1998, %r1996, %r1997;
	xor.b32  	%r1999, %r1955, %r1930;
	and.b32  	%r2000, %r1980, %r1999;
	and.b32  	%r2001, %r1955, %r1930;
	xor.b32  	%r2002, %r2000, %r2001;
	add.s32 	%r2003, %r1998, %r2002;
	add.s32 	%r2004, %r1993, %r1905;
	add.s32 	%r2005, %r2003, %r1993;
	shf.l.wrap.b32 	%r2006, %r2004, %r2004, 26;
	shf.l.wrap.b32 	%r2007, %r2004, %r2004, 21;
	xor.b32  	%r2008, %r2006, %r2007;
	shf.l.wrap.b32 	%r2009, %r2004, %r2004, 7;
	xor.b32  	%r2010, %r2008, %r2009;
	and.b32  	%r2011, %r2004, %r1979;
	not.b32 	%r2012, %r2004;
	and.b32  	%r2013, %r1954, %r2012;
	or.b32  	%r2014, %r2011, %r2013;
	add.s32 	%r2015, %r2014, %r1929;
	add.s32 	%r2016, %r2015, %r2010;
	add.s32 	%r2017, %r2016, %r94;
	add.s32 	%r2018, %r2017, %r737;
	shf.l.wrap.b32 	%r2019, %r2005, %r2005, 30;
	shf.l.wrap.b32 	%r2020, %r2005, %r2005, 19;
	xor.b32  	%r2021, %r2019, %r2020;
	shf.l.wrap.b32 	%r2022, %r2005, %r2005, 10;
	xor.b32  	%r2023, %r2021, %r2022;
	xor.b32  	%r2024, %r1980, %r1955;
	and.b32  	%r2025, %r2005, %r2024;
	and.b32  	%r2026, %r1980, %r1955;
	xor.b32  	%r2027, %r2025, %r2026;
	add.s32 	%r2028, %r2023, %r2027;
	add.s32 	%r2029, %r2018, %r1930;
	add.s32 	%r2030, %r2028, %r2018;
	shf.l.wrap.b32 	%r2031, %r2029, %r2029, 26;
	shf.l.wrap.b32 	%r2032, %r2029, %r2029, 21;
	xor.b32  	%r2033, %r2031, %r2032;
	shf.l.wrap.b32 	%r2034, %r2029, %r2029, 7;
	xor.b32  	%r2035, %r2033, %r2034;
	and.b32  	%r2036, %r2029, %r2004;
	not.b32 	%r2037, %r2029;
	and.b32  	%r2038, %r1979, %r2037;
	or.b32  	%r2039, %r2036, %r2038;
	add.s32 	%r2040, %r2039, %r1954;
	add.s32 	%r2041, %r2040, %r2035;
	add.s32 	%r2042, %r2041, %r95;
	add.s32 	%r2043, %r2042, %r750;
	shf.l.wrap.b32 	%r2044, %r2030, %r2030, 30;
	shf.l.wrap.b32 	%r2045, %r2030, %r2030, 19;
	xor.b32  	%r2046, %r2044, %r2045;
	shf.l.wrap.b32 	%r2047, %r2030, %r2030, 10;
	xor.b32  	%r2048, %r2046, %r2047;
	xor.b32  	%r2049, %r2005, %r1980;
	and.b32  	%r2050, %r2030, %r2049;
	and.b32  	%r2051, %r2005, %r1980;
	xor.b32  	%r2052, %r2050, %r2051;
	add.s32 	%r2053, %r2048, %r2052;
	add.s32 	%r2054, %r2043, %r1955;
	add.s32 	%r2055, %r2053, %r2043;
	shf.l.wrap.b32 	%r2056, %r2054, %r2054, 26;
	shf.l.wrap.b32 	%r2057, %r2054, %r2054, 21;
	xor.b32  	%r2058, %r2056, %r2057;
	shf.l.wrap.b32 	%r2059, %r2054, %r2054, 7;
	xor.b32  	%r2060, %r2058, %r2059;
	and.b32  	%r2061, %r2054, %r2029;
	not.b32 	%r2062, %r2054;
	and.b32  	%r2063, %r2004, %r2062;
	or.b32  	%r2064, %r2061, %r2063;
	add.s32 	%r2065, %r2064, %r1979;
	add.s32 	%r2066, %r2065, %r2060;
	add.s32 	%r2067, %r2066, %r96;
	add.s32 	%r2068, %r2067, %r763;
	shf.l.wrap.b32 	%r2069, %r2055, %r2055, 30;
	shf.l.wrap.b32 	%r2070, %r2055, %r2055, 19;
	xor.b32  	%r2071, %r2069, %r2070;
	shf.l.wrap.b32 	%r2072, %r2055, %r2055, 10;
	xor.b32  	%r2073, %r2071, %r2072;
	xor.b32  	%r2074, %r2030, %r2005;
	and.b32  	%r2075, %r2055, %r2074;
	and.b32  	%r2076, %r2030, %r2005;
	xor.b32  	%r2077, %r2075, %r2076;
	add.s32 	%r2078, %r2073, %r2077;
	add.s32 	%r2079, %r2068, %r1980;
	add.s32 	%r2080, %r2078, %r2068;
	shf.l.wrap.b32 	%r2081, %r2079, %r2079, 26;
	shf.l.wrap.b32 	%r2082, %r2079, %r2079, 21;
	xor.b32  	%r2083, %r2081, %r2082;
	shf.l.wrap.b32 	%r2084, %r2079, %r2079, 7;
	xor.b32  	%r2085, %r2083, %r2084;
	and.b32  	%r2086, %r2079, %r2054;
	not.b32 	%r2087, %r2079;
	and.b32  	%r2088, %r2029, %r2087;
	or.b32  	%r2089, %r2086, %r2088;
	add.s32 	%r2090, %r2089, %r2004;
	add.s32 	%r2091, %r2090, %r2085;
	add.s32 	%r2092, %r2091, %r97;
	add.s32 	%r2093, %r2092, %r776;
	shf.l.wrap.b32 	%r2094, %r2080, %r2080, 30;
	shf.l.wrap.b32 	%r2095, %r2080, %r2080, 19;
	xor.b32  	%r2096, %r2094, %r2095;
	shf.l.wrap.b32 	%r2097, %r2080, %r2080, 10;
	xor.b32  	%r2098, %r2096, %r2097;
	xor.b32  	%r2099, %r2055, %r2030;
	and.b32  	%r2100, %r2080, %r2099;
	and.b32  	%r2101, %r2055, %r2030;
	xor.b32  	%r2102, %r2100, %r2101;
	add.s32 	%r2103, %r2098, %r2102;
	add.s32 	%r2104, %r2093, %r2005;
	add.s32 	%r2105, %r2103, %r2093;
	shf.l.wrap.b32 	%r2106, %r2104, %r2104, 26;
	shf.l.wrap.b32 	%r2107, %r2104, %r2104, 21;
	xor.b32  	%r2108, %r2106, %r2107;
	shf.l.wrap.b32 	%r2109, %r2104, %r2104, 7;
	xor.b32  	%r2110, %r2108, %r2109;
	and.b32  	%r2111, %r2104, %r2079;
	not.b32 	%r2112, %r2104;
	and.b32  	%r2113, %r2054, %r2112;
	or.b32  	%r2114, %r2111, %r2113;
	add.s32 	%r2115, %r2114, %r2029;
	add.s32 	%r2116, %r2115, %r2110;
	add.s32 	%r2117, %r2116, %r98;
	add.s32 	%r2118, %r2117, %r789;
	shf.l.wrap.b32 	%r2119, %r2105, %r2105, 30;
	shf.l.wrap.b32 	%r2120, %r2105, %r2105, 19;
	xor.b32  	%r2121, %r2119, %r2120;
	shf.l.wrap.b32 	%r2122, %r2105, %r2105, 10;
	xor.b32  	%r2123, %r2121, %r2122;
	xor.b32  	%r2124, %r2080, %r2055;
	and.b32  	%r2125, %r2105, %r2124;
	and.b32  	%r2126, %r2080, %r2055;
	xor.b32  	%r2127, %r2125, %r2126;
	add.s32 	%r2128, %r2123, %r2127;
	add.s32 	%r2129, %r2118, %r2030;
	add.s32 	%r2130, %r2128, %r2118;
	shf.l.wrap.b32 	%r2131, %r2129, %r2129, 26;
	shf.l.wrap.b32 	%r2132, %r2129, %r2129, 21;
	xor.b32  	%r2133, %r2131, %r2132;
	shf.l.wrap.b32 	%r2134, %r2129, %r2129, 7;
	xor.b32  	%r2135, %r2133, %r2134;
	and.b32  	%r2136, %r2129, %r2104;
	not.b32 	%r2137, %r2129;
	and.b32  	%r2138, %r2079, %r2137;
	or.b32  	%r2139, %r2136, %r2138;
	add.s32 	%r2140, %r2139, %r2054;
	add.s32 	%r2141, %r2140, %r2135;
	add.s32 	%r2142, %r2141, %r99;
	add.s32 	%r2143, %r2142, %r802;
	shf.l.wrap.b32 	%r2144, %r2130, %r2130, 30;
	shf.l.wrap.b32 	%r2145, %r2130, %r2130, 19;
	xor.b32  	%r2146, %r2144, %r2145;
	shf.l.wrap.b32 	%r2147, %r2130, %r2130, 10;
	xor.b32  	%r2148, %r2146, %r2147;
	xor.b32  	%r2149, %r2105, %r2080;
	and.b32  	%r2150, %r2130, %r2149;
	and.b32  	%r2151, %r2105, %r2080;
	xor.b32  	%r2152, %r2150, %r2151;
	add.s32 	%r2153, %r2148, %r2152;
	add.s32 	%r2154, %r2143, %r2055;
	add.s32 	%r2155, %r2153, %r2143;
	shf.l.wrap.b32 	%r2156, %r2154, %r2154, 26;
	shf.l.wrap.b32 	%r2157, %r2154, %r2154, 21;
	xor.b32  	%r2158, %r2156, %r2157;
	shf.l.wrap.b32 	%r2159, %r2154, %r2154, 7;
	xor.b32  	%r2160, %r2158, %r2159;
	and.b32  	%r2161, %r2154, %r2129;
	not.b32 	%r2162, %r2154;
	and.b32  	%r2163, %r2104, %r2162;
	or.b32  	%r2164, %r2161, %r2163;
	add.s32 	%r2165, %r2164, %r2079;
	add.s32 	%r2166, %r2165, %r2160;
	add.s32 	%r2167, %r2166, %r100;
	add.s32 	%r2168, %r2167, %r815;
	shf.l.wrap.b32 	%r2169, %r2155, %r2155, 30;
	shf.l.wrap.b32 	%r2170, %r2155, %r2155, 19;
	xor.b32  	%r2171, %r2169, %r2170;
	shf.l.wrap.b32 	%r2172, %r2155, %r2155, 10;
	xor.b32  	%r2173, %r2171, %r2172;
	xor.b32  	%r2174, %r2130, %r2105;
	and.b32  	%r2175, %r2155, %r2174;
	and.b32  	%r2176, %r2130, %r2105;
	xor.b32  	%r2177, %r2175, %r2176;
	add.s32 	%r2178, %r2173, %r2177;
	add.s32 	%r2179, %r2168, %r2080;
	add.s32 	%r2180, %r2178, %r2168;
	shf.l.wrap.b32 	%r2181, %r2179, %r2179, 26;
	shf.l.wrap.b32 	%r2182, %r2179, %r2179, 21;
	xor.b32  	%r2183, %r2181, %r2182;
	shf.l.wrap.b32 	%r2184, %r2179, %r2179, 7;
	xor.b32  	%r2185, %r2183, %r2184;
	and.b32  	%r2186, %r2179, %r2154;
	not.b32 	%r2187, %r2179;
	and.b32  	%r2188, %r2129, %r2187;
	or.b32  	%r2189, %r2186, %r2188;
	add.s32 	%r2190, %r2189, %r2104;
	add.s32 	%r2191, %r2190, %r2185;
	add.s32 	%r2192, %r2191, %r101;
	add.s32 	%r2193, %r2192, %r828;
	shf.l.wrap.b32 	%r2194, %r2180, %r2180, 30;
	shf.l.wrap.b32 	%r2195, %r2180, %r2180, 19;
	xor.b32  	%r2196, %r2194, %r2195;
	shf.l.wrap.b32 	%r2197, %r2180, %r2180, 10;
	xor.b32  	%r2198, %r2196, %r2197;
	xor.b32  	%r2199, %r2155, %r2130;
	and.b32  	%r2200, %r2180, %r2199;
	and.b32  	%r2201, %r2155, %r2130;
	xor.b32  	%r2202, %r2200, %r2201;
	add.s32 	%r2203, %r2198, %r2202;
	add.s32 	%r2204, %r2193, %r2105;
	add.s32 	%r2205, %r2203, %r2193;
	shf.l.wrap.b32 	%r2206, %r2204, %r2204, 26;
	shf.l.wrap.b32 	%r2207, %r2204, %r2204, 21;
	xor.b32  	%r2208, %r2206, %r2207;
	shf.l.wrap.b32 	%r2209, %r2204, %r2204, 7;
	xor.b32  	%r2210, %r2208, %r2209;
	and.b32  	%r2211, %r2204, %r2179;
	not.b32 	%r2212, %r2204;
	and.b32  	%r2213, %r2154, %r2212;
	or.b32  	%r2214, %r2211, %r2213;
	add.s32 	%r2215, %r2214, %r2129;
	add.s32 	%r2216, %r2215, %r2210;
	add.s32 	%r2217, %r2216, %r102;
	add.s32 	%r2218, %r2217, %r841;
	shf.l.wrap.b32 	%r2219, %r2205, %r2205, 30;
	shf.l.wrap.b32 	%r2220, %r2205, %r2205, 19;
	xor.b32  	%r2221, %r2219, %r2220;
	shf.l.wrap.b32 	%r2222, %r2205, %r2205, 10;
	xor.b32  	%r2223, %r2221, %r2222;
	xor.b32  	%r2224, %r2180, %r2155;
	and.b32  	%r2225, %r2205, %r2224;
	and.b32  	%r2226, %r2180, %r2155;
	xor.b32  	%r2227, %r2225, %r2226;
	add.s32 	%r2228, %r2223, %r2227;
	add.s32 	%r2229, %r2218, %r2130;
	add.s32 	%r2230, %r2228, %r2218;
	shf.l.wrap.b32 	%r2231, %r2229, %r2229, 26;
	shf.l.wrap.b32 	%r2232, %r2229, %r2229, 21;
	xor.b32  	%r2233, %r2231, %r2232;
	shf.l.wrap.b32 	%r2234, %r2229, %r2229, 7;
	xor.b32  	%r2235, %r2233, %r2234;
	and.b32  	%r2236, %r2229, %r2204;
	not.b32 	%r2237, %r2229;
	and.b32  	%r2238, %r2179, %r2237;
	or.b32  	%r2239, %r2236, %r2238;
	add.s32 	%r2240, %r2239, %r2154;
	add.s32 	%r2241, %r2240, %r2235;
	add.s32 	%r2242, %r2241, %r103;
	add.s32 	%r2243, %r2242, %r854;
	shf.l.wrap.b32 	%r2244, %r2230, %r2230, 30;
	shf.l.wrap.b32 	%r2245, %r2230, %r2230, 19;
	xor.b32  	%r2246, %r2244, %r2245;
	shf.l.wrap.b32 	%r2247, %r2230, %r2230, 10;
	xor.b32  	%r2248, %r2246, %r2247;
	xor.b32  	%r2249, %r2205, %r2180;
	and.b32  	%r2250, %r2230, %r2249;
	and.b32  	%r2251, %r2205, %r2180;
	xor.b32  	%r2252, %r2250, %r2251;
	add.s32 	%r2253, %r2248, %r2252;
	add.s32 	%r2254, %r2243, %r2155;
	add.s32 	%r2255, %r2253, %r2243;
	shf.l.wrap.b32 	%r2256, %r2254, %r2254, 26;
	shf.l.wrap.b32 	%r2257, %r2254, %r2254, 21;
	xor.b32  	%r2258, %r2256, %r2257;
	shf.l.wrap.b32 	%r2259, %r2254, %r2254, 7;
	xor.b32  	%r2260, %r2258, %r2259;
	and.b32  	%r2261, %r2254, %r2229;
	not.b32 	%r2262, %r2254;
	and.b32  	%r2263, %r2204, %r2262;
	or.b32  	%r2264, %r2261, %r2263;
	add.s32 	%r2265, %r2264, %r2179;
	add.s32 	%r2266, %r2265, %r2260;
	add.s32 	%r2267, %r2266, %r104;
	add.s32 	%r2268, %r2267, %r867;
	shf.l.wrap.b32 	%r2269, %r2255, %r2255, 30;
	shf.l.wrap.b32 	%r2270, %r2255, %r2255, 19;
	xor.b32  	%r2271, %r2269, %r2270;
	shf.l.wrap.b32 	%r2272, %r2255, %r2255, 10;
	xor.b32  	%r2273, %r2271, %r2272;
	xor.b32  	%r2274, %r2230, %r2205;
	and.b32  	%r2275, %r2255, %r2274;
	and.b32  	%r2276, %r2230, %r2205;
	xor.b32  	%r2277, %r2275, %r2276;
	add.s32 	%r2278, %r2273, %r2277;
	add.s32 	%r2279, %r2268, %r2180;
	add.s32 	%r2280, %r2278, %r2268;
	shf.l.wrap.b32 	%r2281, %r2279, %r2279, 26;
	shf.l.wrap.b32 	%r2282, %r2279, %r2279, 21;
	xor.b32  	%r2283, %r2281, %r2282;
	shf.l.wrap.b32 	%r2284, %r2279, %r2279, 7;
	xor.b32  	%r2285, %r2283, %r2284;
	and.b32  	%r2286, %r2279, %r2254;
	not.b32 	%r2287, %r2279;
	and.b32  	%r2288, %r2229, %r2287;
	or.b32  	%r2289, %r2286, %r2288;
	add.s32 	%r2290, %r2289, %r2204;
	add.s32 	%r2291, %r2290, %r2285;
	add.s32 	%r2292, %r2291, %r105;
	add.s32 	%r2293, %r2292, %r880;
	shf.l.wrap.b32 	%r2294, %r2280, %r2280, 30;
	shf.l.wrap.b32 	%r2295, %r2280, %r2280, 19;
	xor.b32  	%r2296, %r2294, %r2295;
	shf.l.wrap.b32 	%r2297, %r2280, %r2280, 10;
	xor.b32  	%r2298, %r2296, %r2297;
	xor.b32  	%r2299, %r2255, %r2230;
	and.b32  	%r2300, %r2280, %r2299;
	and.b32  	%r2301, %r2255, %r2230;
	xor.b32  	%r2302, %r2300, %r2301;
	add.s32 	%r2303, %r2298, %r2302;
	add.s32 	%r2304, %r2293, %r2205;
	add.s32 	%r2305, %r2303, %r2293;
	shf.l.wrap.b32 	%r2306, %r2304, %r2304, 26;
	shf.l.wrap.b32 	%r2307, %r2304, %r2304, 21;
	xor.b32  	%r2308, %r2306, %r2307;
	shf.l.wrap.b32 	%r2309, %r2304, %r2304, 7;
	xor.b32  	%r2310, %r2308, %r2309;
	and.b32  	%r2311, %r2304, %r2279;
	not.b32 	%r2312, %r2304;
	and.b32  	%r2313, %r2254, %r2312;
	or.b32  	%r2314, %r2311, %r2313;
	add.s32 	%r2315, %r2314, %r2229;
	add.s32 	%r2316, %r2315, %r2310;
	add.s32 	%r2317, %r2316, %r106;
	add.s32 	%r2318, %r2317, %r893;
	shf.l.wrap.b32 	%r2319, %r2305, %r2305, 30;
	shf.l.wrap.b32 	%r2320, %r2305, %r2305, 19;
	xor.b32  	%r2321, %r2319, %r2320;
	shf.l.wrap.b32 	%r2322, %r2305, %r2305, 10;
	xor.b32  	%r2323, %r2321, %r2322;
	xor.b32  	%r2324, %r2280, %r2255;
	and.b32  	%r2325, %r2305, %r2324;
	and.b32  	%r2326, %r2280, %r2255;
	xor.b32  	%r2327, %r2325, %r2326;
	add.s32 	%r2328, %r2323, %r2327;
	add.s32 	%r2329, %r2318, %r2230;
	add.s32 	%r2330, %r2328, %r2318;
	shf.l.wrap.b32 	%r2331, %r2329, %r2329, 26;
	shf.l.wrap.b32 	%r2332, %r2329, %r2329, 21;
	xor.b32  	%r2333, %r2331, %r2332;
	shf.l.wrap.b32 	%r2334, %r2329, %r2329, 7;
	xor.b32  	%r2335, %r2333, %r2334;
	and.b32  	%r2336, %r2329, %r2304;
	not.b32 	%r2337, %r2329;
	and.b32  	%r2338, %r2279, %r2337;
	or.b32  	%r2339, %r2336, %r2338;
	add.s32 	%r2340, %r2339, %r2254;
	add.s32 	%r2341, %r2340, %r2335;
	add.s32 	%r2342, %r2341, %r107;
	add.s32 	%r2343, %r2342, %r906;
	shf.l.wrap.b32 	%r2344, %r2330, %r2330, 30;
	shf.l.wrap.b32 	%r2345, %r2330, %r2330, 19;
	xor.b32  	%r2346, %r2344, %r2345;
	shf.l.wrap.b32 	%r2347, %r2330, %r2330, 10;
	xor.b32  	%r2348, %r2346, %r2347;
	xor.b32  	%r2349, %r2305, %r2280;
	and.b32  	%r2350, %r2330, %r2349;
	and.b32  	%r2351, %r2305, %r2280;
	xor.b32  	%r2352, %r2350, %r2351;
	add.s32 	%r2353, %r2348, %r2352;
	add.s32 	%r2354, %r2343, %r2255;
	add.s32 	%r2355, %r2353, %r2343;
	shf.l.wrap.b32 	%r2356, %r2354, %r2354, 26;
	shf.l.wrap.b32 	%r2357, %r2354, %r2354, 21;
	xor.b32  	%r2358, %r2356, %r2357;
	shf.l.wrap.b32 	%r2359, %r2354, %r2354, 7;
	xor.b32  	%r2360, %r2358, %r2359;
	and.b32  	%r2361, %r2354, %r2329;
	not.b32 	%r2362, %r2354;
	and.b32  	%r2363, %r2304, %r2362;
	or.b32  	%r2364, %r2361, %r2363;
	add.s32 	%r2365, %r2364, %r2279;
	add.s32 	%r2366, %r2365, %r2360;
	add.s32 	%r2367, %r2366, %r108;
	add.s32 	%r2368, %r2367, %r919;
	shf.l.wrap.b32 	%r2369, %r2355, %r2355, 30;
	shf.l.wrap.b32 	%r2370, %r2355, %r2355, 19;
	xor.b32  	%r2371, %r2369, %r2370;
	shf.l.wrap.b32 	%r2372, %r2355, %r2355, 10;
	xor.b32  	%r2373, %r2371, %r2372;
	xor.b32  	%r2374, %r2330, %r2305;
	and.b32  	%r2375, %r2355, %r2374;
	and.b32  	%r2376, %r2330, %r2305;
	xor.b32  	%r2377, %r2375, %r2376;
	add.s32 	%r2378, %r2373, %r2377;
	add.s32 	%r2379, %r2368, %r2280;
	add.s32 	%r2380, %r2378, %r2368;
	shf.l.wrap.b32 	%r2381, %r2379, %r2379, 26;
	shf.l.wrap.b32 	%r2382, %r2379, %r2379, 21;
	xor.b32  	%r2383, %r2381, %r2382;
	shf.l.wrap.b32 	%r2384, %r2379, %r2379, 7;
	xor.b32  	%r2385, %r2383, %r2384;
	and.b32  	%r2386, %r2379, %r2354;
	not.b32 	%r2387, %r2379;
	and.b32  	%r2388, %r2329, %r2387;
	or.b32  	%r2389, %r2386, %r2388;
	add.s32 	%r2390, %r2389, %r2304;
	add.s32 	%r2391, %r2390, %r2385;
	add.s32 	%r2392, %r2391, %r109;
	add.s32 	%r2393, %r2392, %r932;
	shf.l.wrap.b32 	%r2394, %r2380, %r2380, 30;
	shf.l.wrap.b32 	%r2395, %r2380, %r2380, 19;
	xor.b32  	%r2396, %r2394, %r2395;
	shf.l.wrap.b32 	%r2397, %r2380, %r2380, 10;
	xor.b32  	%r2398, %r2396, %r2397;
	xor.b32  	%r2399, %r2355, %r2330;
	and.b32  	%r2400, %r2380, %r2399;
	and.b32  	%r2401, %r2355, %r2330;
	xor.b32  	%r2402, %r2400, %r2401;
	add.s32 	%r2403, %r2398, %r2402;
	add.s32 	%r2404, %r2393, %r2305;
	add.s32 	%r2405, %r2403, %r2393;
	shf.l.wrap.b32 	%r2406, %r2404, %r2404, 26;
	shf.l.wrap.b32 	%r2407, %r2404, %r2404, 21;
	xor.b32  	%r2408, %r2406, %r2407;
	shf.l.wrap.b32 	%r2409, %r2404, %r2404, 7;
	xor.b32  	%r2410, %r2408, %r2409;
	and.b32  	%r2411, %r2404, %r2379;
	not.b32 	%r2412, %r2404;
	and.b32  	%r2413, %r2354, %r2412;
	or.b32  	%r2414, %r2411, %r2413;
	add.s32 	%r2415, %r2414, %r2329;
	add.s32 	%r2416, %r2415, %r2410;
	add.s32 	%r2417, %r2416, %r110;
	add.s32 	%r2418, %r2417, %r945;
	shf.l.wrap.b32 	%r2419, %r2405, %r2405, 30;
	shf.l.wrap.b32 	%r2420, %r2405, %r2405, 19;
	xor.b32  	%r2421, %r2419, %r2420;
	shf.l.wrap.b32 	%r2422, %r2405, %r2405, 10;
	xor.b32  	%r2423, %r2421, %r2422;
	xor.b32  	%r2424, %r2380, %r2355;
	and.b32  	%r2425, %r2405, %r2424;
	and.b32  	%r2426, %r2380, %r2355;
	xor.b32  	%r2427, %r2425, %r2426;
	add.s32 	%r2428, %r2423, %r2427;
	add.s32 	%r2429, %r2418, %r2330;
	add.s32 	%r2430, %r2428, %r2418;
	shf.l.wrap.b32 	%r2431, %r2429, %r2429, 26;
	shf.l.wrap.b32 	%r2432, %r2429, %r2429, 21;
	xor.b32  	%r2433, %r2431, %r2432;
	shf.l.wrap.b32 	%r2434, %r2429, %r2429, 7;
	xor.b32  	%r2435, %r2433, %r2434;
	and.b32  	%r2436, %r2429, %r2404;
	not.b32 	%r2437, %r2429;
	and.b32  	%r2438, %r2379, %r2437;
	or.b32  	%r2439, %r2436, %r2438;
	add.s32 	%r2440, %r2439, %r2354;
	add.s32 	%r2441, %r2440, %r2435;
	add.s32 	%r2442, %r2441, %r111;
	add.s32 	%r2443, %r2442, %r958;
	shf.l.wrap.b32 	%r2444, %r2430, %r2430, 30;
	shf.l.wrap.b32 	%r2445, %r2430, %r2430, 19;
	xor.b32  	%r2446, %r2444, %r2445;
	shf.l.wrap.b32 	%r2447, %r2430, %r2430, 10;
	xor.b32  	%r2448, %r2446, %r2447;
	xor.b32  	%r2449, %r2405, %r2380;
	and.b32  	%r2450, %r2430, %r2449;
	and.b32  	%r2451, %r2405, %r2380;
	xor.b32  	%r2452, %r2450, %r2451;
	add.s32 	%r2453, %r2448, %r2452;
	add.s32 	%r2454, %r2443, %r2355;
	add.s32 	%r2455, %r2453, %r2443;
	shf.l.wrap.b32 	%r2456, %r2454, %r2454, 26;
	shf.l.wrap.b32 	%r2457, %r2454, %r2454, 21;
	xor.b32  	%r2458, %r2456, %r2457;
	shf.l.wrap.b32 	%r2459, %r2454, %r2454, 7;
	xor.b32  	%r2460, %r2458, %r2459;
	and.b32  	%r2461, %r2454, %r2429;
	not.b32 	%r2462, %r2454;
	and.b32  	%r2463, %r2404, %r2462;
	or.b32  	%r2464, %r2461, %r2463;
	add.s32 	%r2465, %r2464, %r2379;
	add.s32 	%r2466, %r2465, %r2460;
	add.s32 	%r2467, %r2466, %r112;
	add.s32 	%r2468, %r2467, %r971;
	shf.l.wrap.b32 	%r2469, %r2455, %r2455, 30;
	shf.l.wrap.b32 	%r2470, %r2455, %r2455, 19;
	xor.b32  	%r2471, %r2469, %r2470;
	shf.l.wrap.b32 	%r2472, %r2455, %r2455, 10;
	xor.b32  	%r2473, %r2471, %r2472;
	xor.b32  	%r2474, %r2430, %r2405;
	and.b32  	%r2475, %r2455, %r2474;
	and.b32  	%r2476, %r2430, %r2405;
	xor.b32  	%r2477, %r2475, %r2476;
	add.s32 	%r2478, %r2473, %r2477;
	add.s32 	%r2479, %r2468, %r2380;
	add.s32 	%r2480, %r2478, %r2468;
	shf.l.wrap.b32 	%r2481, %r2479, %r2479, 26;
	shf.l.wrap.b32 	%r2482, %r2479, %r2479, 21;
	xor.b32  	%r2483, %r2481, %r2482;
	shf.l.wrap.b32 	%r2484, %r2479, %r2479, 7;
	xor.b32  	%r2485, %r2483, %r2484;
	and.b32  	%r2486, %r2479, %r2454;
	not.b32 	%r2487, %r2479;
	and.b32  	%r2488, %r2429, %r2487;
	or.b32  	%r2489, %r2486, %r2488;
	add.s32 	%r2490, %r2489, %r2404;
	add.s32 	%r2491, %r2490, %r2485;
	add.s32 	%r2492, %r2491, %r113;
	add.s32 	%r2493, %r2492, %r984;
	shf.l.wrap.b32 	%r2494, %r2480, %r2480, 30;
	shf.l.wrap.b32 	%r2495, %r2480, %r2480, 19;
	xor.b32  	%r2496, %r2494, %r2495;
	shf.l.wrap.b32 	%r2497, %r2480, %r2480, 10;
	xor.b32  	%r2498, %r2496, %r2497;
	xor.b32  	%r2499, %r2455, %r2430;
	and.b32  	%r2500, %r2480, %r2499;
	and.b32  	%r2501, %r2455, %r2430;
	xor.b32  	%r2502, %r2500, %r2501;
	add.s32 	%r2503, %r2498, %r2502;
	add.s32 	%r2504, %r2493, %r2405;
	add.s32 	%r2505, %r2503, %r2493;
	shf.l.wrap.b32 	%r2506, %r2504, %r2504, 26;
	shf.l.wrap.b32 	%r2507, %r2504, %r2504, 21;
	xor.b32  	%r2508, %r2506, %r2507;
	shf.l.wrap.b32 	%r2509, %r2504, %r2504, 7;
	xor.b32  	%r2510, %r2508, %r2509;
	and.b32  	%r2511, %r2504, %r2479;
	not.b32 	%r2512, %r2504;
	and.b32  	%r2513, %r2454, %r2512;
	or.b32  	%r2514, %r2511, %r2513;
	add.s32 	%r2515, %r2514, %r2429;
	add.s32 	%r2516, %r2515, %r2510;
	add.s32 	%r2517, %r2516, %r114;
	add.s32 	%r2518, %r2517, %r997;
	shf.l.wrap.b32 	%r2519, %r2505, %r2505, 30;
	shf.l.wrap.b32 	%r2520, %r2505, %r2505, 19;
	xor.b32  	%r2521, %r2519, %r2520;
	shf.l.wrap.b32 	%r2522, %r2505, %r2505, 10;
	xor.b32  	%r2523, %r2521, %r2522;
	xor.b32  	%r2524, %r2480, %r2455;
	and.b32  	%r2525, %r2505, %r2524;
	and.b32  	%r2526, %r2480, %r2455;
	xor.b32  	%r2527, %r2525, %r2526;
	add.s32 	%r2528, %r2523, %r2527;
	add.s32 	%r2529, %r2518, %r2430;
	add.s32 	%r2530, %r2528, %r2518;
	shf.l.wrap.b32 	%r2531, %r2529, %r2529, 26;
	shf.l.wrap.b32 	%r2532, %r2529, %r2529, 21;
	xor.b32  	%r2533, %r2531, %r2532;
	shf.l.wrap.b32 	%r2534, %r2529, %r2529, 7;
	xor.b32  	%r2535, %r2533, %r2534;
	and.b32  	%r2536, %r2529, %r2504;
	not.b32 	%r2537, %r2529;
	and.b32  	%r2538, %r2479, %r2537;
	or.b32  	%r2539, %r2536, %r2538;
	add.s32 	%r2540, %r2539, %r2454;
	add.s32 	%r2541, %r2540, %r2535;
	add.s32 	%r2542, %r2541, %r115;
	add.s32 	%r2543, %r2542, %r1010;
	shf.l.wrap.b32 	%r2544, %r2530, %r2530, 30;
	shf.l.wrap.b32 	%r2545, %r2530, %r2530, 19;
	xor.b32  	%r2546, %r2544, %r2545;
	shf.l.wrap.b32 	%r2547, %r2530, %r2530, 10;
	xor.b32  	%r2548, %r2546, %r2547;
	xor.b32  	%r2549, %r2505, %r2480;
	and.b32  	%r2550, %r2530, %r2549;
	and.b32  	%r2551, %r2505, %r2480;
	xor.b32  	%r2552, %r2550, %r2551;
	add.s32 	%r2553, %r2548, %r2552;
	add.s32 	%r2554, %r2543, %r2455;
	add.s32 	%r2555, %r2553, %r2543;
	shf.l.wrap.b32 	%r2556, %r2554, %r2554, 26;
	shf.l.wrap.b32 	%r2557, %r2554, %r2554, 21;
	xor.b32  	%r2558, %r2556, %r2557;
	shf.l.wrap.b32 	%r2559, %r2554, %r2554, 7;
	xor.b32  	%r2560, %r2558, %r2559;
	and.b32  	%r2561, %r2554, %r2529;
	not.b32 	%r2562, %r2554;
	and.b32  	%r2563, %r2504, %r2562;
	or.b32  	%r2564, %r2561, %r2563;
	add.s32 	%r2565, %r2564, %r2479;
	add.s32 	%r2566, %r2565, %r2560;
	add.s32 	%r2567, %r2566, %r116;
	add.s32 	%r2568, %r2567, %r1023;
	shf.l.wrap.b32 	%r2569, %r2555, %r2555, 30;
	shf.l.wrap.b32 	%r2570, %r2555, %r2555, 19;
	xor.b32  	%r2571, %r2569, %r2570;
	shf.l.wrap.b32 	%r2572, %r2555, %r2555, 10;
	xor.b32  	%r2573, %r2571, %r2572;
	xor.b32  	%r2574, %r2530, %r2505;
	and.b32  	%r2575, %r2555, %r2574;
	and.b32  	%r2576, %r2530, %r2505;
	xor.b32  	%r2577, %r2575, %r2576;
	add.s32 	%r2578, %r2573, %r2577;
	add.s32 	%r2579, %r2578, %r2568;
	add.s32 	%r2580, %r2579, 1779033703;
	shr.u32 	%r2581, %r2580, 24;
	cvt.u16.u32 	%rs529, %r2581;
	setp.eq.s16 	%p217, %rs521, %rs529;
	@%p217 bra 	$L__BB0_20;
	bra.uni 	$L__BB0_26;
$L__BB0_25:
	ld.param.u64 	%rd99, [_Z24test_combinations_kernelPKtS0_S0_S0_S0_ttS0_iiiiiPbPtPyy_param_14];
	ld.param.u64 	%rd98, [_Z24test_combinations_kernelPKtS0_S0_S0_S0_ttS0_iiiiiPbPtPyy_param_13];
	ld.param.u16 	%rs563, [_Z24test_combinations_kernelPKtS0_S0_S0_S0_ttS0_iiiiiPbPtPyy_param_6];
	ld.param.u16 	%rs561, [_Z24test_combinations_kernelPKtS0_S0_S0_S0_ttS0_iiiiiPbPtPyy_param_5];
	cvta.to.global.u64 	%rd91, %rd99;
	cvta.to.global.u64 	%rd92, %rd98;
	mov.b16 	%rs559, 1;
	st.global.u8 	[%rd92], %rs559;
	st.global.u16 	[%rd91], %rs1;
	st.global.u16 	[%rd91+2], %rs2;
	st.global.u16 	[%rd91+4], %rs3;
	st.global.u16 	[%rd91+6], %rs4;
	st.global.u16 	[%rd91+8], %rs5;
	st.global.u16 	[%rd91+10], %rs6;
	st.global.u16 	[%rd91+12], %rs7;
	st.global.u16 	[%rd91+14], %rs8;
	st.global.u16 	[%rd91+16], %rs9;
	st.global.u16 	[%rd91+18], %rs10;
	st.global.u16 	[%rd91+20], %rs11;
	st.global.u16 	[%rd91+22], %rs12;
	st.global.u16 	[%rd91+24], %rs13;
	st.global.u16 	[%rd91+26], %rs14;
	st.global.u16 	[%rd91+28], %rs15;
	st.global.u16 	[%rd91+30], %rs16;
	st.global.u16 	[%rd91+32], %rs17;
	st.global.u16 	[%rd91+34], %rs18;
	st.global.u16 	[%rd91+36], %rs19;
	st.global.u16 	[%rd91+38], %rs20;
	st.global.u16 	[%rd91+40], %rs21;
	st.global.u16 	[%rd91+42], %rs561;
	st.global.u16 	[%rd91+44], %rs563;
	st.global.u16 	[%rd91+46], %rs22;
$L__BB0_26:
	ret;

}


// ===== COMPILED SASS (sm_100) =====

	.target	sm_100

	.elftype	@"ET_EXEC"


//--------------------- .note.nv.tkinfo           --------------------------
	.section	.note.nv.tkinfo,"",@"SHT_NOTE"
	.sectionflags	@"SHF_NOTE_NV_TKINFO"
	.tkinfo
        /*0018*/ 	.word	0x00000002
        /*0030*/ 	.string	""
        /*0030*/ 	.string	"ptxas"
        /*0030*/ 	.string	"Cuda compilation tools, release 13.0, V13.0.88"
        /*0030*/ 	.string	"Build cuda_13.0.r13.0/compiler.36424714_0"
        /*0030*/ 	.string	"-arch sm_100 -m 64 "



//--------------------- .note.nv.cuinfo           --------------------------
	.section	.note.nv.cuinfo,"",@"SHT_NOTE"
	.sectionflags	@"SHF_NOTE_NV_CUINFO"
        /*0018*/ 	.short	0x0002
        /*001a*/ 	.short	0x0064
        /*001c*/ 	.short	0x0082
	.zero		2


//--------------------- .nv.info                  --------------------------
	.section	.nv.info,"",@"SHT_CUDA_INFO"
	.align	4


	//----- nvinfo : EIATTR_REGCOUNT
	.align		4
        /*0000*/ 	.byte	0x04, 0x2f
        /*0002*/ 	.short	(.L_2 - .L_1)
	.align		4
.L_1:
        /*0004*/ 	.word	index@(_Z24test_combinations_kernelPKtS0_S0_S0_S0_ttS0_iiiiiPbPtPyy)
        /*0008*/ 	.word	0x0000005a


	//----- nvinfo : EIATTR_FRAME_SIZE
	.align		4
.L_2:
        /*000c*/ 	.byte	0x04, 0x11
        /*000e*/ 	.short	(.L_4 - .L_3)
	.align		4
.L_3:
        /*0010*/ 	.word	index@($__internal_1_$__cuda_sm20_rem_u64)
        /*0014*/ 	.word	0x00000000


	//----- nvinfo : EIATTR_FRAME_SIZE
	.align		4
.L_4:
        /*0018*/ 	.byte	0x04, 0x11
        /*001a*/ 	.short	(.L_6 - .L_5)
	.align		4
.L_5:
        /*001c*/ 	.word	index@($__internal_0_$__cuda_sm20_div_u64)
        /*0020*/ 	.word	0x00000000


	//----- nvinfo : EIATTR_FRAME_SIZE
	.align		4
.L_6:
        /*0024*/ 	.byte	0x04, 0x11
        /*0026*/ 	.short	(.L_8 - .L_7)
	.align		4
.L_7:
        /*0028*/ 	.word	index@(_Z24test_combinations_kernelPKtS0_S0_S0_S0_ttS0_iiiiiPbPtPyy)
        /*002c*/ 	.word	0x00000000


	//----- nvinfo : EIATTR_MIN_STACK_SIZE
	.align		4
.L_8:
        /*0030*/ 	.byte	0x04, 0x12
        /*0032*/ 	.short	(.L_10 - .L_9)
	.align		4
.L_9:
        /*0034*/ 	.word	index@(_Z24test_combinations_kernelPKtS0_S0_S0_S0_ttS0_iiiiiPbPtPyy)
        /*0038*/ 	.word	0x00000000
.L_10:


//--------------------- .nv.compat                --------------------------
	.section	.nv.compat,"",@"SHT_CUDA_COMPAT_INFO"
	.align	4
        /*0000*/ 	.byte	0x02, 0x09, 0x00, 0x00, 0x02, 0x02, 0x01, 0x00, 0x02, 0x05, 0x05, 0x00, 0x03, 0x07, 0x01, 0x01
        /*0010*/ 	.byte	0x02, 0x03, 0x00, 0x00, 0x02, 0x06, 0x01, 0x00, 0x04, 0x0b, 0x08, 0x00, 0x09, 0x00, 0x00, 0x00
        /*0020*/ 	.byte	0x00, 0x00, 0x00, 0x00


//--------------------- .nv.info._Z24test_combinations_kernelPKtS0_S0_S0_S0_ttS0_iiiiiPbPtPyy --------------------------
	.section	.nv.info._Z24test_combinations_kernelPKtS0_S0_S0_S0_ttS0_iiiiiPbPtPyy,"",@"SHT_CUDA_INFO"
	.sectionflags	@""
	.align	4


	//----- nvinfo : EIATTR_CUDA_API_VERSION
	.align		4
        /*0000*/ 	.byte	0x04, 0x37
        /*0002*/ 	.short	(.L_12 - .L_11)
.L_11:
        /*0004*/ 	.word	0x00000082


	//----- nvinfo : EIATTR_KPARAM_INFO
	.align		4
.L_12:
        /*0008*/ 	.byte	0x04, 0x17
        /*000a*/ 	.short	(.L_14 - .L_13)
.L_13:
        /*000c*/ 	.word	0x00000000
        /*0010*/ 	.short	0x0010
        /*0012*/ 	.short	0x0068
        /*0014*/ 	.byte	0x00, 0xf0, 0x21, 0x00


	//----- nvinfo : EIATTR_KPARAM_INFO
	.align		4
.L_14:
        /*0018*/ 	.byte	0x04, 0x17
        /*001a*/ 	.short	(.L_16 - .L_15)
.L_15:
        /*001c*/ 	.word	0x00000000
        /*0020*/ 	.short	0x000f
        /*0022*/ 	.short	0x0060
        /*0024*/ 	.byte	0x00, 0xf5, 0x21, 0x00


	//----- nvinfo : EIATTR_KPARAM_INFO
	.align		4
.L_16:
        /*0028*/ 	.byte	0x04, 0x17
        /*002a*/ 	.short	(.L_18 - .L_17)
.L_17:
        /*002c*/ 	.word	0x00000000
        /*0030*/ 	.short	0x000e
        /*0032*/ 	.short	0x0058
        /*0034*/ 	.byte	0x00, 0xf5, 0x21, 0x00


	//----- nvinfo : EIATTR_KPARAM_INFO
	.align		4
.L_18:
        /*0038*/ 	.byte	0x04, 0x17
        /*003a*/ 	.short	(.L_20 - .L_19)
.L_19:
        /*003c*/ 	.word	0x00000000
        /*0040*/ 	.short	0x000d
        /*0042*/ 	.short	0x0050
        /*0044*/ 	.byte	0x00, 0xf5, 0x21, 0x00


	//----- nvinfo : EIATTR_KPARAM_INFO
	.align		4
.L_20:
        /*0048*/ 	.byte	0x04, 0x17
        /*004a*/ 	.short	(.L_22 - .L_21)
.L_21:
        /*004c*/ 	.word	0x00000000
        /*0050*/ 	.short	0x000c
        /*0052*/ 	.short	0x0048
        /*0054*/ 	.byte	0x00, 0xf0, 0x11, 0x00


	//----- nvinfo : EIATTR_KPARAM_INFO
	.align		4
.L_22:
        /*0058*/ 	.byte	0x04, 0x17
        /*005a*/ 	.short	(.L_24 - .L_23)
.L_23:
        /*005c*/ 	.word	0x00000000
        /*0060*/ 	.short	0x000b
        /*0062*/ 	.short	0x0044
        /*0064*/ 	.byte	0x00, 0xf0, 0x11, 0x00


	//----- nvinfo : EIATTR_KPARAM_INFO
	.align		4
.L_24:
        /*0068*/ 	.byte	0x04, 0x17
        /*006a*/ 	.short	(.L_26 - .L_25)
.L_25:
        /*006c*/ 	.word	0x00000000
        /*0070*/ 	.short	0x000a
        /*0072*/ 	.short	0x0040
        /*0074*/ 	.byte	0x00, 0xf0, 0x11, 0x00


	//----- nvinfo : EIATTR_KPARAM_INFO
	.align		4
.L_26:
        /*0078*/ 	.byte	0x04, 0x17
        /*007a*/ 	.short	(.L_28 - .L_27)
.L_27:
        /*007c*/ 	.word	0x00000000
        /*0080*/ 	.short	0x0009
        /*0082*/ 	.short	0x003c
        /*0084*/ 	.byte	0x00, 0xf0, 0x11, 0x00


	//----- nvinfo : EIATTR_KPARAM_INFO
	.align		4
.L_28:
        /*0088*/ 	.byte	0x04, 0x17
        /*008a*/ 	.short	(.L_30 - .L_29)
.L_29:
        /*008c*/ 	.word	0x00000000
        /*0090*/ 	.short	0x0008
        /*0092*/ 	.short	0x0038
        /*0094*/ 	.byte	0x00, 0xf0, 0x11, 0x00


	//----- nvinfo : EIATTR_KPARAM_INFO
	.align		4
.L_30:
        /*0098*/ 	.byte	0x04, 0x17
        /*009a*/ 	.short	(.L_32 - .L_31)
.L_31:
        /*009c*/ 	.word	0x00000000
        /*00a0*/ 	.short	0x0007
        /*00a2*/ 	.short	0x0030
        /*00a4*/ 	.byte	0x00, 0xf5, 0x21, 0x00


	//----- nvinfo : EIATTR_KPARAM_INFO
	.align		4
.L_32:
        /*00a8*/ 	.byte	0x04, 0x17
        /*00aa*/ 	.short	(.L_34 - .L_33)
.L_33:
        /*00ac*/ 	.word	0x00000000
        /*00b0*/ 	.short	0x0006
        /*00b2*/ 	.short	0x002a
        /*00b4*/ 	.byte	0x00, 0xf0, 0x09, 0x00


	//----- nvinfo : EIATTR_KPARAM_INFO
	.align		4
.L_34:
        /*00b8*/ 	.byte	0x04, 0x17
        /*00ba*/ 	.short	(.L_36 - .L_35)
.L_35:
        /*00bc*/ 	.word	0x00000000
        /*00c0*/ 	.short	0x0005
        /*00c2*/ 	.short	0x0028
        /*00c4*/ 	.byte	0x00, 0xf0, 0x09, 0x00


	//----- nvinfo : EIATTR_KPARAM_INFO
	.align		4
.L_36:
        /*00c8*/ 	.byte	0x04, 0x17
        /*00ca*/ 	.short	(.L_38 - .L_37)
.L_37:
        /*00cc*/ 	.word	0x00000000
        /*00d0*/ 	.short	0x0004
        /*00d2*/ 	.short	0x0020
        /*00d4*/ 	.byte	0x00, 0xf5, 0x21, 0x00


	//----- nvinfo : EIATTR_KPARAM_INFO
	.align		4
.L_38:
        /*00d8*/ 	.byte	0x04, 0x17
        /*00da*/ 	.short	(.L_40 - .L_39)
.L_39:
        /*00dc*/ 	.word	0x00000000
        /*00e0*/ 	.short	0x0003
        /*00e2*/ 	.short	0x0018
        /*00e4*/ 	.byte	0x00, 0xf5, 0x21, 0x00


	//----- nvinfo : EIATTR_KPARAM_INFO
	.align		4
.L_40:
        /*00e8*/ 	.byte	0x04, 0x17
        /*00ea*/ 	.short	(.L_42 - .L_41)
.L_41:
        /*00ec*/ 	.word	0x00000000
        /*00f0*/ 	.short	0x0002
        /*00f2*/ 	.short	0x0010
        /*00f4*/ 	.byte	0x00, 0xf5, 0x21, 0x00


	//----- nvinfo : EIATTR_KPARAM_INFO
	.align		4
.L_42:
        /*00f8*/ 	.byte	0x04, 0x17
        /*00fa*/ 	.short	(.L_44 - .L_43)
.L_43:
        /*00fc*/ 	.word	0x00000000
        /*0100*/ 	.short	0x0001
        /*0102*/ 	.short	0x0008
        /*0104*/ 	.byte	0x00, 0xf5, 0x21, 0x00


	//----- nvinfo : EIATTR_KPARAM_INFO
	.align		4
.L_44:
        /*0108*/ 	.byte	0x04, 0x17
        /*010a*/ 	.short	(.L_46 - .L_45)
.L_45:
        /*010c*/ 	.word	0x00000000
        /*0110*/ 	.short	0x0000
        /*0112*/ 	.short	0x0000
        /*0114*/ 	.byte	0x00, 0xf5, 0x21, 0x00


	//----- nvinfo : EIATTR_SPARSE_MMA_MASK
	.align		4
.L_46:
        /*0118*/ 	.byte	0x03, 0x50
        /*011a*/ 	.short	0x0000


	//----- nvinfo : EIATTR_MAXREG_COUNT
	.align		4
        /*011c*/ 	.byte	0x03, 0x1b
        /*011e*/ 	.short	0x00ff


	//----- nvinfo : EIATTR_NUM_BARRIERS
	.align		4
        /*0120*/ 	.byte	0x02, 0x4c
        /*0122*/ 	.byte	0x01
	.zero		1


	//----- nvinfo : EIATTR_MERCURY_ISA_VERSION
	.align		4
        /*0124*/ 	.byte	0x03, 0x5f
        /*0126*/ 	.short	0x0101


	//----- nvinfo : EIATTR_INT_WARP_WIDE_INSTR_OFFSETS
	.align		4
        /*0128*/ 	.byte	0x04, 0x31
        /*012a*/ 	.short	(.L_48 - .L_47)


	//   ....[0]....
.L_47:
        /*012c*/ 	.word	0x00004150


	//   ....[1]....
        /*0130*/ 	.word	0x000089e0


	//   ....[2]....
        /*0134*/ 	.word	0x0000d240


	//   ....[3]....
        /*0138*/ 	.word	0x00011aa0


	//----- nvinfo : EIATTR_VRC_CTA_INIT_COUNT
	.align		4
.L_48:
        /*013c*/ 	.byte	0x02, 0x4a
	.zero		1
	.zero		1


	//----- nvinfo : EIATTR_EXIT_INSTR_OFFSETS
	.align		4
        /*0140*/ 	.byte	0x04, 0x1c
        /*0142*/ 	.short	(.L_50 - .L_49)


	//   ....[0]....
.L_49:
        /*0144*/ 	.word	0x00000170


	//   ....[1]....
        /*0148*/ 	.word	0x000002d0


	//   ....[2]....
        /*014c*/ 	.word	0x000089c0


	//   ....[3]....
        /*0150*/ 	.word	0x0000d220


	//   ....[4]....
        /*0154*/ 	.word	0x00011a80


	//   ....[5]....
        /*0158*/ 	.word	0x000162e0


	//   ....[6]....
        /*015c*/ 	.word	0x000164f0


	//----- nvinfo : EIATTR_CRS_STACK_SIZE
	.align		4
.L_50:
        /*0160*/ 	.byte	0x04, 0x1e
        /*0162*/ 	.short	(.L_52 - .L_51)
.L_51:
        /*0164*/ 	.word	0x00000000


	//----- nvinfo : EIATTR_CBANK_PARAM_SIZE
	.align		4
.L_52:
        /*0168*/ 	.byte	0x03, 0x19
        /*016a*/ 	.short	0x0070


	//----- nvinfo : EIATTR_PARAM_CBANK
	.align		4
        /*016c*/ 	.byte	0x04, 0x0a
        /*016e*/ 	.short	(.L_54 - .L_53)
	.align		4
.L_53:
        /*0170*/ 	.word	index@(.nv.constant0._Z24test_combinations_kernelPKtS0_S0_S0_S0_ttS0_iiiiiPbPtPyy)
        /*0174*/ 	.short	0x0380
        /*0176*/ 	.short	0x0070


	//----- nvinfo : EIATTR_SW_WAR
	.align		4
.L_54:
        /*0178*/ 	.byte	0x04, 0x36
        /*017a*/ 	.short	(.L_56 - .L_55)
.L_55:
        /*017c*/ 	.word	0x00000008
.L_56:


//--------------------- .nv.callgraph             --------------------------
	.section	.nv.callgraph,"",@"SHT_CUDA_CALLGRAPH"
	.align	4
	.sectionentsize	8
	.align		4
        /*0000*/ 	.word	0x00000000
	.align		4
        /*0004*/ 	.word	0xffffffff
	.align		4
        /*0008*/ 	.word	0x00000000
	.align		4
        /*000c*/ 	.word	0xfffffffe
	.align		4
        /*0010*/ 	.word	0x00000000
	.align		4
        /*0014*/ 	.word	0xfffffffd
	.align		4
        /*0018*/ 	.word	0x00000000
	.align		4
        /*001c*/ 	.word	0xfffffffc


//--------------------- .nv.constant3             --------------------------
	.section	.nv.constant3,"a",@progbits
	.align	4
.nv.constant3:
	.type		K,@object
	.size		K,(.L_0 - K)
K:
        /*0000*/ 	.byte	0x98, 0x2f, 0x8a, 0x42, 0x91, 0x44, 0x37, 0x71, 0xcf, 0xfb, 0xc0, 0xb5, 0xa5, 0xdb, 0xb5, 0xe9
        /* <DEDUP_REMOVED lines=15> */
.L_0:


//--------------------- .text._Z24test_combinations_kernelPKtS0_S0_S0_S0_ttS0_iiiiiPbPtPyy --------------------------
	.section	.text._Z24test_combinations_kernelPKtS0_S0_S0_S0_ttS0_iiiiiPbPtPyy,"ax",@progbits
	.align	128
        .global         _Z24test_combinations_kernelPKtS0_S0_S0_S0_ttS0_iiiiiPbPtPyy
        .type           _Z24test_combinations_kernelPKtS0_S0_S0_S0_ttS0_iiiiiPbPtPyy,@function
        .size           _Z24test_combinations_kernelPKtS0_S0_S0_S0_ttS0_iiiiiPbPtPyy,(.L_x_18 - _Z24test_combinations_kernelPKtS0_S0_S0_S0_ttS0_iiiiiPbPtPyy)
        .other          _Z24test_combinations_kernelPKtS0_S0_S0_S0_ttS0_iiiiiPbPtPyy,@"STO_CUDA_ENTRY STV_DEFAULT"
_Z24test_combinations_kernelPKtS0_S0_S0_S0_ttS0_iiiiiPbPtPyy:
.text._Z24test_combinations_kernelPKtS0_S0_S0_S0_ttS0_iiiiiPbPtPyy:
[----:B------:R-:W-:Y:S01]  /*0000*/  LDC R1, c[0x0][0x37c] ;  /* 0x0000df00ff017b82 */ /* 0x000fe20000000800 */
[----:B------:R-:W0:Y:S01]  /*0010*/  S2R R4, SR_TID.X ;  /* 0x0000000000047919 */ /* 0x000e220000002100 */
[----:B------:R-:W1:Y:S06]  /*0020*/  LDCU.64 UR62, c[0x0][0x358] ;  /* 0x00006b00ff3e77ac */ /* 0x000e6c0008000a00 */
[----:B------:R-:W2:Y:S01]  /*0030*/  LDC.64 R6, c[0x0][0x3d0] ;  /* 0x0000f400ff067b82 */ /* 0x000ea20000000a00 */
[----:B------:R-:W3:Y:S01]  /*0040*/  LDCU.64 UR6, c[0x0][0x3e8] ;  /* 0x00007d00ff0677ac */ /* 0x000ee20008000a00 */
[----:B0-----:R-:W-:-:S13]  /*0050*/  ISETP.GT.U32.AND P0, PT, R4, 0x7, PT ;  /* 0x000000070400780c */ /* 0x001fda0003f04070 */
[----:B------:R-:W0:Y:S02]  /*0060*/  @!P0 LDC.64 R2, c[0x0][0x3b0] ;  /* 0x0000ec00ff028b82 */ /* 0x000e240000000a00 */
[----:B0-----:R-:W-:-:S06]  /*0070*/  @!P0 IMAD.WIDE.U32 R2, R4, 0x2, R2 ;  /* 0x0000000204028825 */ /* 0x001fcc00078e0002 */
[----:B-1----:R-:W4:Y:S01]  /*0080*/  @!P0 LDG.E.U16 R2, desc[UR62][R2.64] ;  /* 0x0000003e02028981 */ /* 0x002f22000c1e1500 */
[----:B------:R-:W-:Y:S01]  /*0090*/  @!P0 MOV R0, 0x400 ;  /* 0x0000040000008802 */ /* 0x000fe20000000f00 */
[----:B------:R-:W0:Y:S03]  /*00a0*/  @!P0 S2R R5, SR_CgaCtaId ;  /* 0x0000000000058919 */ /* 0x000e260000008800 */
[----:B0-----:R-:W-:-:S05]  /*00b0*/  @!P0 LEA R5, R5, R0, 0x18 ;  /* 0x0000000005058211 */ /* 0x001fca00078ec0ff */
[----:B------:R-:W-:-:S05]  /*00c0*/  @!P0 IMAD R9, R4, 0x2, R5 ;  /* 0x0000000204098824 */ /* 0x000fca00078e0205 */
[----:B----4-:R0:W-:Y:S01]  /*00d0*/  @!P0 STS.U16 [R9], R2 ;  /* 0x0000000209008388 */ /* 0x0101e20000000400 */
[----:B------:R-:W-:Y:S06]  /*00e0*/  BAR.SYNC.DEFER_BLOCKING 0x0 ;  /* 0x0000000000007b1d */ /* 0x000fec0000010000 */
[----:B--2---:R-:W2:Y:S02]  /*00f0*/  LDG.E.U8 R6, desc[UR62][R6.64] ;  /* 0x0000003e06067981 */ /* 0x004ea4000c1e1100 */
[----:B------:R-:W1:Y:S01]  /*0100*/  S2UR UR4, SR_CTAID.X ;  /* 0x00000000000479c3 */ /* 0x000e620000002500 */
[----:B------:R-:W-:-:S07]  /*0110*/  IMAD.MOV.U32 R5, RZ, RZ, RZ ;  /* 0x000000ffff057224 */ /* 0x000fce00078e00ff */
[----:B------:R-:W1:Y:S02]  /*0120*/  LDC R11, c[0x0][0x360] ;  /* 0x0000d800ff0b7b82 */ /* 0x000e640000000800 */
[----:B-1----:R-:W-:-:S03]  /*0130*/  IMAD.WIDE.U32 R4, R11, UR4, R4 ;  /* 0x000000040b047c25 */ /* 0x002fc6000f8e0004 */
[----:B---3--:R-:W-:-:S04]  /*0140*/  IADD3 R0, P1, PT, R4, UR6, RZ ;  /* 0x0000000604007c10 */ /* 0x008fc8000ff3e0ff */
[----:B------:R-:W-:Y:S02]  /*0150*/  IADD3.X R16, PT, PT, R5, UR7, RZ, P1, !PT ;  /* 0x0000000705107c10 */ /* 0x000fe40008ffe4ff */
[----:B--2---:R-:W-:-:S13]  /*0160*/  ISETP.NE.AND P0, PT, R6, RZ, PT ;  /* 0x000000ff0600720c */ /* 0x004fda0003f05270 */
[----:B0-----:R-:W-:Y:S05]  /*0170*/  @P0 EXIT ;  /* 0x000000000000094d */ /* 0x001fea0003800000 */
[----:B------:R-:W0:Y:S01]  /*0180*/  LDCU.64 UR14, c[0x0][0x3b8] ;  /* 0x00007700ff0e77ac */ /* 0x000e220008000a00 */
[----:B------:R-:W1:Y:S01]  /*0190*/  LDCU.64 UR8, c[0x0][0x3c0] ;  /* 0x00007800ff0877ac */ /* 0x000e620008000a00 */
[----:B------:R-:W2:Y:S01]  /*01a0*/  LDCU UR10, c[0x0][0x3c8] ;  /* 0x00007900ff0a77ac */ /* 0x000ea20008000800 */
[----:B0-----:R-:W-:Y:S02]  /*01b0*/  UIMAD.WIDE UR4, UR15, UR14, URZ ;  /* 0x0000000e0f0472a5 */ /* 0x001fe4000f8e02ff */
[----:B-1----:R-:W-:Y:S02]  /*01c0*/  USHF.R.S32.HI UR11, URZ, 0x1f, UR8 ;  /* 0x0000001fff0b7899 */ /* 0x002fe40008011408 */
[----:B------:R-:W-:Y:S02]  /*01d0*/  UIMAD UR5, UR5, UR8, URZ ;  /* 0x00000008050572a4 */ /* 0x000fe4000f8e02ff */
[----:B------:R-:W-:Y:S02]  /*01e0*/  UIMAD.WIDE.U32 UR6, UR4, UR8, URZ ;  /* 0x00000008040672a5 */ /* 0x000fe4000f8e00ff */
[----:B------:R-:W-:-:S02]  /*01f0*/  UIMAD UR4, UR4, UR11, UR5 ;  /* 0x0000000b040472a4 */ /* 0x000fc4000f8e0205 */
[----:B------:R-:W-:Y:S02]  /*0200*/  USHF.R.S32.HI UR12, URZ, 0x1f, UR9 ;  /* 0x0000001fff0c7899 */ /* 0x000fe40008011409 */
[----:B------:R-:W-:-:S04]  /*0210*/  UIADD3 UR4, UPT, UPT, UR7, UR4, URZ ;  /* 0x0000000407047290 */ /* 0x000fc8000fffe0ff */
[----:B------:R-:W-:Y:S02]  /*0220*/  UIMAD UR7, UR4, UR9, URZ ;  /* 0x00000009040772a4 */ /* 0x000fe4000f8e02ff */
[----:B------:R-:W-:Y:S02]  /*0230*/  UIMAD.WIDE.U32 UR4, UR6, UR9, URZ ;  /* 0x00000009060472a5 */ /* 0x000fe4000f8e00ff */
[----:B------:R-:W-:-:S04]  /*0240*/  UIMAD UR6, UR12, UR6, UR7 ;  /* 0x000000060c0672a4 */ /* 0x000fc8000f8e0207 */
[----:B------:R-:W-:Y:S02]  /*0250*/  UIADD3 UR6, UPT, UPT, UR5, UR6, URZ ;  /* 0x0000000605067290 */ /* 0x000fe4000fffe0ff */
[----:B--2---:R-:W-:Y:S02]  /*0260*/  USHF.R.S32.HI UR5, URZ, 0x1f, UR10 ;  /* 0x0000001fff057899 */ /* 0x004fe4000801140a */
[----:B------:R-:W-:Y:S02]  /*0270*/  UIMAD UR8, UR6, UR10, URZ ;  /* 0x0000000a060872a4 */ /* 0x000fe4000f8e02ff */
[----:B------:R-:W-:Y:S02]  /*0280*/  UIMAD.WIDE.U32 UR6, UR4, UR10, URZ ;  /* 0x0000000a040672a5 */ /* 0x000fe4000f8e00ff */
[----:B------:R-:W-:-:S04]  /*0290*/  UIMAD UR4, UR5, UR4, UR8 ;  /* 0x00000004050472a4 */ /* 0x000fc8000f8e0208 */
[----:B------:R-:W-:Y:S01]  /*02a0*/  UIADD3 UR4, UPT, UPT, UR7, UR4, URZ ;  /* 0x0000000407047290 */ /* 0x000fe2000fffe0ff */
[----:B------:R-:W-:-:S05]  /*02b0*/  ISETP.GE.U32.AND P0, PT, R0, UR6, PT ;  /* 0x0000000600007c0c */ /* 0x000fca000bf06070 */
[----:B------:R-:W-:-:S13]  /*02c0*/  ISETP.GE.U32.AND.EX P0, PT, R16, UR4, PT, P0 ;  /* 0x0000000410007c0c */ /* 0x000fda000bf06100 */
[----:B------:R-:W-:Y:S05]  /*02d0*/  @P0 EXIT ;  /* 0x000000000000094d */ /* 0x000fea0003800000 */
[----:B------:R-:W-:Y:S01]  /*02e0*/  USHF.R.S32.HI UR6, URZ, 0x1f, UR14 ;  /* 0x0000001fff067899 */ /* 0x000fe2000801140e */
[----:B------:R-:W-:Y:S01]  /*02f0*/  BSSY.RECONVERGENT B0, `(.L_x_0) ;  /* 0x0000026000007945 */ /* 0x000fe20003800200 */
[----:B------:R-:W-:-:S04]  /*0300*/  USHF.R.S32.HI UR4, URZ, 0x1f, UR15 ;  /* 0x0000001fff047899 */ /* 0x000fc8000801140f */
[----:B------:R-:W-:-:S04]  /*0310*/  LOP3.LUT R2, R16, UR6, RZ, 0xfc, !PT ;  /* 0x0000000610027c12 */ /* 0x000fc8000f8efcff */
[----:B------:R-:W-:-:S13]  /*0320*/  ISETP.NE.U32.AND P0, PT, R2, RZ, PT ;  /* 0x000000ff0200720c */ /* 0x000fda0003f05070 */
[----:B------:R-:W-:Y:S05]  /*0330*/  @P0 BRA `(.L_x_1) ;  /* 0x0000000000580947 */ /* 0x000fea0003800000 */
[----:B------:R-:W0:Y:S01]  /*0340*/  I2F.U32.RP R4, UR14 ;  /* 0x0000000e00047d06 */ /* 0x000e220008209000 */
[----:B------:R-:W-:-:S07]  /*0350*/  ISETP.NE.U32.AND P2, PT, RZ, UR14, PT ;  /* 0x0000000eff007c0c */ /* 0x000fce000bf45070 */
[----:B0-----:R-:W0:Y:S02]  /*0360*/  MUFU.RCP R4, R4 ;  /* 0x0000000400047308 */ /* 0x001e240000001000 */
[----:B0-----:R-:W-:-:S06]  /*0370*/  VIADD R2, R4, 0xffffffe ;  /* 0x0ffffffe04027836 */ /* 0x001fcc0000000000 */
[----:B------:R0:W1:Y:S02]  /*0380*/  F2I.FTZ.U32.TRUNC.NTZ R3, R2 ;  /* 0x0000000200037305 */ /* 0x000064000021f000 */
[----:B0-----:R-:W-:Y:S02]  /*0390*/  IMAD.MOV.U32 R2, RZ, RZ, RZ ;  /* 0x000000ffff027224 */ /* 0x001fe400078e00ff */
[----:B-1----:R-:W-:-:S04]  /*03a0*/  IMAD.MOV R5, RZ, RZ, -R3 ;  /* 0x000000ffff057224 */ /* 0x002fc800078e0a03 */
[----:B------:R-:W-:-:S04]  /*03b0*/  IMAD R5, R5, UR14, RZ ;  /* 0x0000000e05057c24 */ /* 0x000fc8000f8e02ff */
[----:B------:R-:W-:-:S06]  /*03c0*/  IMAD.HI.U32 R3, R3, R5, R2 ;  /* 0x0000000503037227 */ /* 0x000fcc00078e0002 */
[----:B------:R-:W-:-:S04]  /*03d0*/  IMAD.HI.U32 R2, R3, R0, RZ ;  /* 0x0000000003027227 */ /* 0x000fc800078e00ff */
[----:B------:R-:W-:-:S04]  /*03e0*/  IMAD.MOV R3, RZ, RZ, -R2 ;  /* 0x000000ffff037224 */ /* 0x000fc800078e0a02 */
[----:B------:R-:W-:-:S05]  /*03f0*/  IMAD R3, R3, UR14, R0 ;  /* 0x0000000e03037c24 */ /* 0x000fca000f8e0200 */
[----:B------:R-:W-:-:S13]  /*0400*/  ISETP.GE.U32.AND P0, PT, R3, UR14, PT ;  /* 0x0000000e03007c0c */ /* 0x000fda000bf06070 */
[----:B------:R-:W-:Y:S02]  /*0410*/  @P0 VIADD R3, R3, -UR14 ;  /* 0x8000000e03030c36 */ /* 0x000fe40008000000 */
[----:B------:R-:W-:-:S03]  /*0420*/  @P0 VIADD R2, R2, 0x1 ;  /* 0x0000000102020836 */ /* 0x000fc60000000000 */
[----:B------:R-:W-:Y:S01]  /*0430*/  ISETP.GE.U32.AND P1, PT, R3, UR14, PT ;  /* 0x0000000e03007c0c */ /* 0x000fe2000bf26070 */
[----:B------:R-:W-:-:S12]  /*0440*/  IMAD.MOV.U32 R3, RZ, RZ, RZ ;  /* 0x000000ffff037224 */ /* 0x000fd800078e00ff */
[----:B------:R-:W-:Y:S01]  /*0450*/  @P1 VIADD R2, R2, 0x1 ;  /* 0x0000000102021836 */ /* 0x000fe20000000000 */
[----:B------:R-:W-:-:S05]  /*0460*/  @!P2 LOP3.LUT R2, RZ, UR14, RZ, 0x33, !PT ;  /* 0x0000000eff02ac12 */ /* 0x000fca000f8e33ff */
[----:B------:R-:W-:-:S04]  /*0470*/  IMAD.MOV R5, RZ, RZ, -R2 ;  /* 0x000000ffff057224 */ /* 0x000fc800078e0a02 */
[----:B------:R-:W-:Y:S01]  /*0480*/  IMAD R0, R5, UR14, R0 ;  /* 0x0000000e05007c24 */ /* 0x000fe2000f8e0200 */
[----:B------:R-:W-:Y:S06]  /*0490*/  BRA `(.L_x_2) ;  /* 0x00000000002c7947 */ /* 0x000fec0003800000 */
.L_x_1:
[----:B------:R-:W0:Y:S01]  /*04a0*/  LDCU UR7, c[0x0][0x3b8] ;  /* 0x00007700ff0777ac */ /* 0x000e220008000800 */
[----:B------:R-:W-:Y:S01]  /*04b0*/  IMAD.MOV.U32 R14, RZ, RZ, R0 ;  /* 0x000000ffff0e7224 */ /* 0x000fe200078e0000 */
[----:B------:R-:W-:Y:S01]  /*04c0*/  MOV R18, 0x500 ;  /* 0x0000050000127802 */ /* 0x000fe20000000f00 */
[----:B------:R-:W-:Y:S02]  /*04d0*/  IMAD.U32 R17, RZ, RZ, UR6 ;  /* 0x00000006ff117e24 */ /* 0x000fe4000f8e00ff */
[----:B0-----:R-:W-:-:S07]  /*04e0*/  IMAD.U32 R15, RZ, RZ, UR7 ;  /* 0x00000007ff0f7e24 */ /* 0x001fce000f8e00ff */
[----:B------:R-:W-:Y:S05]  /*04f0*/  CALL.REL.NOINC `($__internal_0_$__cuda_sm20_div_u64) ;  /* 0x0000016000007944 */ /* 0x000fea0003c00000 */
[----:B------:R-:W0:Y:S01]  /*0500*/  LDCU UR7, c[0x0][0x3b8] ;  /* 0x00007700ff0777ac */ /* 0x000e220008000800 */
[--C-:B------:R-:W-:Y:S02]  /*0510*/  IMAD.MOV R3, RZ, RZ, -R10.reuse ;  /* 0x000000ffff037224 */ /* 0x100fe400078e0a0a */
[----:B------:R-:W-:Y:S02]  /*0520*/  IMAD.MOV.U32 R2, RZ, RZ, R10 ;  /* 0x000000ffff027224 */ /* 0x000fe400078e000a */
[----:B0-----:R-:W-:Y:S02]  /*0530*/  IMAD R0, R3, UR7, R0 ;  /* 0x0000000703007c24 */ /* 0x001fe4000f8e0200 */
[----:B------:R-:W-:-:S07]  /*0540*/  IMAD.MOV.U32 R3, RZ, RZ, R11 ;  /* 0x000000ffff037224 */ /* 0x000fce00078e000b */
.L_x_2:
[----:B------:R-:W-:Y:S05]  /*0550*/  BSYNC.RECONVERGENT B0 ;  /* 0x0000000000007941 */ /* 0x000fea0003800200 */
.L_x_0:
[----:B------:R-:W-:Y:S01]  /*0560*/  LOP3.LUT R4, R3, UR4, RZ, 0xfc, !PT ;  /* 0x0000000403047c12 */ /* 0x000fe2000f8efcff */
[----:B------:R-:W-:Y:S03]  /*0570*/  BSSY.RECONVERGENT B0, `(.L_x_3) ;  /* 0x0000026000007945 */ /* 0x000fe60003800200 */
[----:B------:R-:W-:-:S13]  /*0580*/  ISETP.NE.U32.AND P0, PT, R4, RZ, PT ;  /* 0x000000ff0400720c */ /* 0x000fda0003f05070 */
[----:B------:R-:W-:Y:S05]  /*0590*/  @P0 BRA `(.L_x_4) ;  /* 0x00000000005c0947 */ /* 0x000fea0003800000 */
[----:B------:R-:W0:Y:S02]  /*05a0*/  LDCU UR6, c[0x0][0x3bc] ;  /* 0x00007780ff0677ac */ /* 0x000e240008000800 */
[----:B0-----:R-:W0:Y:S01]  /*05b0*/  I2F.U32.RP R3, UR6 ;  /* 0x0000000600037d06 */ /* 0x001e220008209000 */
        /* <DEDUP_REMOVED lines=21> */
.L_x_4:
[----:B------:R-:W0:Y:S01]  /*0710*/  LDCU UR6, c[0x0][0x3bc] ;  /* 0x00007780ff0677ac */ /* 0x000e220008000800 */
[----:B------:R-:W-:Y:S01]  /*0720*/  IMAD.MOV.U32 R14, RZ, RZ, R2 ;  /* 0x000000ffff0e7224 */ /* 0x000fe200078e0002 */
[----:B------:R-:W-:Y:S01]  /*0730*/  MOV R18, 0x780 ;  /* 0x0000078000127802 */ /* 0x000fe20000000f00 */
[----:B------:R-:W-:Y:S02]  /*0740*/  IMAD.MOV.U32 R16, RZ, RZ, R3 ;  /* 0x000000ffff107224 */ /* 0x000fe400078e0003 */
[----:B------:R-:W-:Y:S02]  /*0750*/  IMAD.U32 R17, RZ, RZ, UR4 ;  /* 0x00000004ff117e24 */ /* 0x000fe4000f8e00ff */
[----:B0-----:R-:W-:-:S07]  /*0760*/  IMAD.U32 R15, RZ, RZ, UR6 ;  /* 0x00000006ff0f7e24 */ /* 0x001fce000f8e00ff */
[----:B------:R-:W-:Y:S05]  /*0770*/  CALL.REL.NOINC `($__internal_0_$__cuda_sm20_div_u64) ;  /* 0x0000015c00607944 */ /* 0x000fea0003c00000 */
[----:B------:R-:W0:Y:S01]  /*0780*/  LDCU UR6, c[0x0][0x3bc] ;  /* 0x00007780ff0677ac */ /* 0x000e220008000800 */
[--C-:B------:R-:W-:Y:S02]  /*0790*/  IMAD.MOV R3, RZ, RZ, -R10.reuse ;  /* 0x000000ffff037224 */ /* 0x100fe400078e0a0a */
[----:B------:R-:W-:Y:S02]  /*07a0*/  IMAD.MOV.U32 R4, RZ, RZ, R10 ;  /* 0x000000ffff047224 */ /* 0x000fe400078e000a */
[----:B------:R-:W-:Y:S02]  /*07b0*/  IMAD.MOV.U32 R5, RZ, RZ, R11 ;  /* 0x000000ffff057224 */ /* 0x000fe400078e000b */
[----:B0-----:R-:W-:-:S07]  /*07c0*/  IMAD R2, R3, UR6, R2 ;  /* 0x0000000603027c24 */ /* 0x001fce000f8e0202 */
.L_x_5:
[----:B------:R-:W-:Y:S05]  /*07d0*/  BSYNC.RECONVERGENT B0 ;  /* 0x0000000000007941 */ /* 0x000fea0003800200 */
.L_x_3:
        /* <DEDUP_REMOVED lines=15> */
[----:B------:R-:W-:Y:S02]  /*08d0*/  IMAD.MOV R5, RZ, RZ, -R6 ;  /* 0x000000ffff057224 */ /* 0x000fe400078e0a06 */
[----:B------:R-:W-:Y:S02]  /*08e0*/  IMAD.MOV.U32 R7, RZ, RZ, RZ ;  /* 0x000000ffff077224 */ /* 0x000fe400078e00ff */
[----:B------:R-:W-:-:S05]  /*08f0*/  IMAD R5, R5, UR4, R4 ;  /* 0x0000000405057c24 */ /* 0x000fca000f8e0204 */
[----:B------:R-:W-:-:S13]  /*0900*/  ISETP.GE.U32.AND P0, PT, R5, UR4, PT ;  /* 0x0000000405007c0c */ /* 0x000fda000bf06070 */
[----:B------:R-:W-:Y:S02]  /*0910*/  @P0 VIADD R5, R5, -UR4 ;  /* 0x8000000405050c36 */ /* 0x000fe40008000000 */
[----:B------:R-:W-:-:S03]  /*0920*/  @P0 VIADD R6, R6, 0x1 ;  /* 0x0000000106060836 */ /* 0x000fc60000000000 */
[----:B------:R-:W-:-:S13]  /*0930*/  ISETP.GE.U32.AND P1, PT, R5, UR4, PT ;  /* 0x0000000405007c0c */ /* 0x000fda000bf26070 */
[----:B------:R-:W-:Y:S01]  /*0940*/  @P1 VIADD R6, R6, 0x1 ;  /* 0x0000000106061836 */ /* 0x000fe20000000000 */
[----:B------:R-:W-:-:S05]  /*0950*/  @!P2 LOP3.LUT R6, RZ, UR4, RZ, 0x33, !PT ;  /* 0x00000004ff06ac12 */ /* 0x000fca000f8e33ff */
[----:B------:R-:W-:-:S04]  /*0960*/  IMAD.MOV R5, RZ, RZ, -R6 ;  /* 0x000000ffff057224 */ /* 0x000fc800078e0a06 */
[----:B------:R-:W-:Y:S01]  /*0970*/  IMAD R5, R5, UR4, R4 ;  /* 0x0000000405057c24 */ /* 0x000fe2000f8e0204 */
[----:B------:R-:W-:Y:S06]  /*0980*/  BRA `(.L_x_8) ;  /* 0x0000000000307947 */ /* 0x000fec0003800000 */
.L_x_7:
        /* <DEDUP_REMOVED lines=12> */
.L_x_8:
[----:B------:R-:W-:Y:S05]  /*0a50*/  BSYNC.RECONVERGENT B0 ;  /* 0x0000000000007941 */ /* 0x000fea0003800200 */
.L_x_6:
        /* <DEDUP_REMOVED lines=16> */
[----:B------:R-:W-:Y:S02]  /*0b60*/  IMAD R4, R7, UR4, R6 ;  /* 0x0000000407047c24 */ /* 0x000fe4000f8e0206 */
[----:B------:R-:W-:-:S03]  /*0b70*/  IMAD.MOV.U32 R7, RZ, RZ, RZ ;  /* 0x000000ffff077224 */ /* 0x000fc600078e00ff */
[----:B------:R-:W-:-:S13]  /*0b80*/  ISETP.GE.U32.AND P0, PT, R4, UR4, PT ;  /* 0x0000000404007c0c */ /* 0x000fda000bf06070 */
[----:B------:R-:W-:Y:S02]  /*0b90*/  @P0 VIADD R4, R4, -UR4 ;  /* 0x8000000404040c36 */ /* 0x000fe40008000000 */
[----:B------:R-:W-:-:S03]  /*0ba0*/  @P0 VIADD R9, R9, 0x1 ;  /* 0x0000000109090836 */ /* 0x000fc60000000000 */
[----:B------:R-:W-:-:S13]  /*0bb0*/  ISETP.GE.U32.AND P1, PT, R4, UR4, PT ;  /* 0x0000000404007c0c */ /* 0x000fda000bf26070 */
[----:B------:R-:W-:Y:S01]  /*0bc0*/  @P1 VIADD R9, R9, 0x1 ;  /* 0x0000000109091836 */ /* 0x000fe20000000000 */
[----:B------:R-:W-:-:S05]  /*0bd0*/  @!P2 LOP3.LUT R9, RZ, UR4, RZ, 0x33, !PT ;  /* 0x00000004ff09ac12 */ /* 0x000fca000f8e33ff */
[----:B------:R-:W-:-:S04]  /*0be0*/  IMAD.MOV R3, RZ, RZ, -R9 ;  /* 0x000000ffff037224 */ /* 0x000fc800078e0a09 */
[----:B------:R-:W-:Y:S02]  /*0bf0*/  IMAD R3, R3, UR4, R6 ;  /* 0x0000000403037c24 */ /* 0x000fe4000f8e0206 */
[----:B------:R-:W-:Y:S01]  /*0c00*/  IMAD.MOV.U32 R6, RZ, RZ, R9 ;  /* 0x000000ffff067224 */ /* 0x000fe200078e0009 */
[----:B------:R-:W-:Y:S06]  /*0c10*/  BRA `(.L_x_11) ;  /* 0x0000000000307947 */ /* 0x000fec0003800000 */
.L_x_10:
        /* <DEDUP_REMOVED lines=8> */
[----:B------:R-:W-:Y:S02]  /*0ca0*/  IMAD.MOV R3, RZ, RZ, -R10 ;  /* 0x000000ffff037224 */ /* 0x000fe400078e0a0a */
[----:B------:R-:W-:Y:S02]  /*0cb0*/  IMAD.MOV.U32 R7, RZ, RZ, R11 ;  /* 0x000000ffff077224 */ /* 0x000fe400078e000b */
[----:B0-----:R-:W-:Y:S02]  /*0cc0*/  IMAD R3, R3, UR4, R6 ;  /* 0x0000000403037c24 */ /* 0x001fe4000f8e0206 */
[----:B------:R-:W-:-:S07]  /*0cd0*/  IMAD.MOV.U32 R6, RZ, RZ, R10 ;  /* 0x000000ffff067224 */ /* 0x000fce00078e000a */
.L_x_11:
[----:B------:R-:W-:Y:S05]  /*0ce0*/  BSYNC.RECONVERGENT B0 ;  /* 0x0000000000007941 */ /* 0x000fea0003800200 */
.L_x_9:
        /* <DEDUP_REMOVED lines=18> */
[----:B------:R-:W-:-:S05]  /*0e10*/  @P0 VIADD R4, R4, -UR4 ;  /* 0x8000000404040c36 */ /* 0x000fca0008000000 */
[----:B------:R-:W-:-:S13]  /*0e20*/  ISETP.GE.U32.AND P0, PT, R4, UR4, PT ;  /* 0x0000000404007c0c */ /* 0x000fda000bf06070 */
[----:B------:R-:W-:Y:S01]  /*0e30*/  @P0 VIADD R4, R4, -UR4 ;  /* 0x8000000404040c36 */ /* 0x000fe20008000000 */
[----:B------:R-:W-:Y:S01]  /*0e40*/  @!P1 LOP3.LUT R4, RZ, UR4, RZ, 0x33, !PT ;  /* 0x00000004ff049c12 */ /* 0x000fe2000f8e33ff */
[----:B------:R-:W-:Y:S06]  /*0e50*/  BRA `(.L_x_14) ;  /* 0x0000000000107947 */ /* 0x000fec0003800000 */
.L_x_13:
[----:B------:R-:W-:Y:S01]  /*0e60*/  IMAD.MOV.U32 R10, RZ, RZ, R6 ;  /* 0x000000ffff0a7224 */ /* 0x000fe200078e0006 */
[----:B------:R-:W-:Y:S01]  /*0e70*/  MOV R13, 0xea0 ;  /* 0x00000ea0000d7802 */ /* 0x000fe20000000f00 */
[----:B------:R-:W-:-:S07]  /*0e80*/  IMAD.MOV.U32 R12, RZ, RZ, R7 ;  /* 0x000000ffff0c7224 */ /* 0x000fce00078e0007 */
[----:B------:R-:W-:Y:S05]  /*0e90*/  CALL.REL.NOINC `($__internal_1_$__cuda_sm20_rem_u64) ;  /* 0x0000015800b07944 */ /* 0x000fea0003c00000 */
.L_x_14:
[----:B------:R-:W-:Y:S05]  /*0ea0*/  BSYNC.RECONVERGENT B0 ;  /* 0x0000000000007941 */ /* 0x000fea0003800200 */
.L_x_12:
[----:B------:R-:W0:Y:S01]  /*0eb0*/  LDCU.64 UR4, c[0x0][0x380] ;  /* 0x00007000ff0477ac */ /* 0x000e220008000a00 */
[----:B------:R-:W-:Y:S01]  /*0ec0*/  IMAD R0, R0, 0xe, RZ ;  /* 0x0000000e00007824 */ /* 0x000fe200078e02ff */
[----:B------:R-:W-:Y:S01]  /*0ed0*/  SHF.R.S64 R22, RZ, 0x1f, R5 ;  /* 0x0000001fff167819 */ /* 0x000fe20000001005 */
[----:B------:R-:W-:Y:S01]  /*0ee0*/  IMAD.SHL.U32 R3, R3, 0x2, RZ ;  /* 0x0000000203037824 */ /* 0x000fe200078e00ff */
[----:B------:R-:W1:Y:S02]  /*0ef0*/  LDCU UR66, c[0x3][0x38] ;  /* 0x00c00700ff4277ac */ /* 0x000e640008000800 */
[----:B------:R-:W-:Y:S01]  /*0f00*/  SHF.R.S64 R20, RZ, 0x1f, R0 ;  /* 0x0000001fff147819 */ /* 0x000fe20000001000 */
[----:B------:R-:W2:Y:S01]  /*0f10*/  LDCU.64 UR64, c[0x3][0x30] ;  /* 0x00c00600ff4077ac */ /* 0x000ea20008000a00 */
[----:B------:R-:W3:Y:S01]  /*0f20*/  LDCU.128 UR56, c[0x3][0x20] ;  /* 0x00c00400ff3877ac */ /* 0x000ee20008000c00 */
[----:B------:R-:W4:Y:S01]  /*0f30*/  LDCU.128 UR52, c[0x3][0x40] ;  /* 0x00c00800ff3477ac */ /* 0x000f220008000c00 */
[----:B0-----:R-:W-:Y:S01]  /*0f40*/  IADD3 R20, P0, PT, R20, UR4, RZ ;  /* 0x0000000414147c10 */ /* 0x001fe2000ff1e0ff */
[----:B------:R-:W0:Y:S03]  /*0f50*/  LDCU.128 UR48, c[0x3][0x50] ;  /* 0x00c00a00ff3077ac */ /* 0x000e260008000c00 */
[----:B------:R-:W-:Y:S01]  /*0f60*/  LEA.HI.X.SX32 R21, R0, UR5, 0x1, P0 ;  /* 0x0000000500157c11 */ /* 0x000fe200080f0eff */
[----:B------:R-:W5:Y:S04]  /*0f70*/  LDCU.64 UR4, c[0x0][0x390] ;  /* 0x00007200ff0477ac */ /* 0x000f680008000a00 */
[----:B------:R-:W2:Y:S01]  /*0f80*/  LDG.E.U16 R0, desc[UR62][R20.64] ;  /* 0x0000003e14007981 */ /* 0x000ea2000c1e1500 */
[----:B------:R-:W0:Y:S03]  /*0f90*/  LDCU.128 UR44, c[0x3][0x60] ;  /* 0x00c00c00ff2c77ac */ /* 0x000e260008000c00 */
[----:B------:R-:W3:Y:S01]  /*0fa0*/  LDG.E.U16 R6, desc[UR62][R20.64+0x2] ;  /* 0x0000023e14067981 */ /* 0x000ee2000c1e1500 */
[----:B------:R-:W0:Y:S03]  /*0fb0*/  LDCU.128 UR40, c[0x3][0x70] ;  /* 0x00c00e00ff2877ac */ /* 0x000e260008000c00 */
[----:B------:R-:W4:Y:S01]  /*0fc0*/  LDG.E.U16 R7, desc[UR62][R20.64+0x4] ;  /* 0x0000043e14077981 */ /* 0x000f22000c1e1500 */
        /* <DEDUP_REMOVED lines=15> */
[----:B------:R-:W4:Y:S04]  /*10c0*/  LDG.E.U16 R15, desc[UR62][R20.64+0xe] ;  /* 0x00000e3e140f7981 */ /* 0x000f28000c1e1500 */
[----:B------:R-:W4:Y:S01]  /*10d0*/  LDG.E.U16 R16, desc[UR62][R20.64+0x16] ;  /* 0x0000163e14107981 */ /* 0x000f22000c1e1500 */
[----:B--2---:R-:W-:-:S02]  /*10e0*/  R2P PR, R0.B1, 0x7 ;  /* 0x0000000700007804 */ /* 0x004fc40000001000 */
[----:B------:R-:W-:Y:S02]  /*10f0*/  LOP3.LUT P3, RZ, R0, 0x80, RZ, 0xc0, !PT ;  /* 0x0000008000ff7812 */ /* 0x000fe4000786c0ff */
[----:B-----5:R-:W-:Y:S02]  /*1100*/  IADD3 R22, P4, PT, R22, UR4, RZ ;  /* 0x0000000416167c10 */ /* 0x020fe4000ff9e0ff */
[----:B------:R-:W-:Y:S02]  /*1110*/  SEL R18, RZ, 0xff80, !P2 ;  /* 0x0000ff80ff127807 */ /* 0x000fe40005000000 */
[C---:B------:R-:W-:Y:S02]  /*1120*/  LOP3.LUT P2, RZ, R0.reuse, 0x40, RZ, 0xc0, !PT ;  /* 0x0000004000ff7812 */ /* 0x040fe4000784c0ff */
[----:B------:R-:W-:Y:S01]  /*1130*/  LEA.HI.X.SX32 R23, R5, UR5, 0x1, P4 ;  /* 0x0000000505177c11 */ /* 0x000fe2000a0f0eff */
[----:B------:R-:W2:Y:S01]  /*1140*/  LDCU.128 UR4, c[0x3][0x10] ;  /* 0x00c00200ff0477ac */ /* 0x000ea20008000c00 */
[----:B------:R-:W-:Y:S01]  /*1150*/  LOP3.LUT P4, RZ, R0, 0x2, RZ, 0xc0, !PT ;  /* 0x0000000200ff7812 */ /* 0x000fe2000788c0ff */
[----:B------:R-:W-:Y:S01]  /*1160*/  @P1 VIADD R18, R18, 0x40 ;  /* 0x0000004012121836 */ /* 0x000fe20000000000 */
[C---:B------:R-:W-:Y:S01]  /*1170*/  LOP3.LUT P1, RZ, R0.reuse, 0x20, RZ, 0xc0, !PT ;  /* 0x0000002000ff7812 */ /* 0x040fe2000782c0ff */
[----:B------:R5:W2:Y:S01]  /*1180*/  LDG.E.U16 R17, desc[UR62][R22.64] ;  /* 0x0000003e16117981 */ /* 0x000aa2000c1e1500 */
[----:B------:R-:W-:Y:S01]  /*1190*/  LOP3.LUT R5, R0, 0x1, RZ, 0xc0, !PT ;  /* 0x0000000100057812 */ /* 0x000fe200078ec0ff */
[----:B------:R-:W-:Y:S01]  /*11a0*/  @P0 VIADD R18, R18, 0x20 ;  /* 0x0000002012120836 */ /* 0x000fe20000000000 */
[----:B------:R-:W-:-:S02]  /*11b0*/  LOP3.LUT P0, RZ, R0, 0x10, RZ, 0xc0, !PT ;  /* 0x0000001000ff7812 */ /* 0x000fc4000780c0ff */
[----:B------:R-:W-:Y:S01]  /*11c0*/  LOP3.LUT P5, RZ, R0, 0x4, RZ, 0xc0, !PT ;  /* 0x0000000400ff7812 */ /* 0x000fe200078ac0ff */
[----:B------:R-:W-:Y:S01]  /*11d0*/  @P3 VIADD R18, R18, 0x10 ;  /* 0x0000001012123836 */ /* 0x000fe20000000000 */
[----:B------:R-:W-:Y:S02]  /*11e0*/  ISETP.NE.U32.AND P3, PT, R5, 0x1, PT ;  /* 0x000000010500780c */ /* 0x000fe40003f65070 */
[----:B------:R-:W-:Y:S01]  /*11f0*/  SEL R19, RZ, 0xff80, !P5 ;  /* 0x0000ff80ff137807 */ /* 0x000fe20006800000 */
[----:B------:R-:W-:Y:S01]  /*1200*/  @P2 VIADD R18, R18, 0x8 ;  /* 0x0000000812122836 */ /* 0x000fe20000000000 */
[----:B---3--:R-:W-:Y:S02]  /*1210*/  LOP3.LUT P2, RZ, R6, 0x400, RZ, 0xc0, !PT ;  /* 0x0000040006ff7812 */ /* 0x008fe4000784c0ff */
[----:B----4-:R-:W-:Y:S01]  /*1220*/  LOP3.LUT P6, RZ, R7, 0x80, RZ, 0xc0, !PT ;  /* 0x0000008007ff7812 */ /* 0x010fe200078cc0ff */
[----:B------:R-:W-:Y:S01]  /*1230*/  @P1 VIADD R18, R18, 0x4 ;  /* 0x0000000412121836 */ /* 0x000fe20000000000 */
[C---:B------:R-:W-:Y:S01]  /*1240*/  LOP3.LUT P1, RZ, R6.reuse, 0x200, RZ, 0xc0, !PT ;  /* 0x0000020006ff7812 */ /* 0x040fe2000782c0ff */
[----:B------:R-:W-:Y:S01]  /*1250*/  @P4 VIADD R19, R19, 0x40 ;  /* 0x0000004013134836 */ /* 0x000fe20000000000 */
[----:B------:R-:W-:Y:S01]  /*1260*/  LOP3.LUT R25, R6, 0x1, RZ, 0xc0, !PT ;  /* 0x0000000106197812 */ /* 0x000fe200078ec0ff */
[----:B------:R-:W-:Y:S01]  /*1270*/  @P0 VIADD R18, R18, 0x2 ;  /* 0x0000000212120836 */ /* 0x000fe20000000000 */
[C---:B------:R-:W-:Y:S01]  /*1280*/  LOP3.LUT P0, RZ, R6.reuse, 0x100, RZ, 0xc0, !PT ;  /* 0x0000010006ff7812 */ /* 0x040fe2000780c0ff */
[----:B------:R-:W-:Y:S01]  /*1290*/  @!P3 VIADD R19, R19, 0x20 ;  /* 0x000000201313b836 */ /* 0x000fe20000000000 */
[----:B------:R-:W-:-:S02]  /*12a0*/  LOP3.LUT P4, RZ, R6, 0x80, RZ, 0xc0, !PT ;  /* 0x0000008006ff7812 */ /* 0x000fc4000788c0ff */
[C---:B------:R-:W-:Y:S01]  /*12b0*/  LOP3.LUT P3, RZ, R6.reuse, 0x10, RZ, 0xc0, !PT ;  /* 0x0000001006ff7812 */ /* 0x040fe2000786c0ff */
[----:B------:R-:W-:Y:S01]  /*12c0*/  @P2 VIADD R19, R19, 0x10 ;  /* 0x0000001013132836 */ /* 0x000fe20000000000 */
[C---:B------:R-:W-:Y:S02]  /*12d0*/  LOP3.LUT P5, RZ, R6.reuse, 0x20, RZ, 0xc0, !PT ;  /* 0x0000002006ff7812 */ /* 0x040fe400078ac0ff */
[C---:B------:R-:W-:Y:S01]  /*12e0*/  LOP3.LUT P2, RZ, R6.reuse, 0x8, RZ, 0xc0, !PT ;  /* 0x0000000806ff7812 */ /* 0x040fe2000784c0ff */
[----:B------:R-:W-:Y:S01]  /*12f0*/  @P1 VIADD R19, R19, 0x8 ;  /* 0x0000000813131836 */ /* 0x000fe20000000000 */
[----:B-----5:R-:W-:Y:S02]  /*1300*/  SEL R23, RZ, 0xff80, !P5 ;  /* 0x0000ff80ff177807 */ /* 0x020fe40006800000 */
[----:B------:R-:W-:Y:S01]  /*1310*/  LOP3.LUT P1, RZ, R6, 0x4, RZ, 0xc0, !PT ;  /* 0x0000000406ff7812 */ /* 0x000fe2000782c0ff */
[----:B------:R-:W-:Y:S01]  /*1320*/  @P0 VIADD R19, R19, 0x4 ;  /* 0x0000000413130836 */ /* 0x000fe20000000000 */
[----:B------:R-:W-:-:S02]  /*1330*/  LOP3.LUT P5, RZ, R7, 0x100, RZ, 0xc0, !PT ;  /* 0x0000010007ff7812 */ /* 0x000fc400078ac0ff */
[----:B------:R-:W-:Y:S01]  /*1340*/  LOP3.LUT P0, RZ, R7, 0x40, RZ, 0xc0, !PT ;  /* 0x0000004007ff7812 */ /* 0x000fe2000780c0ff */
[----:B------:R-:W-:Y:S01]  /*1350*/  @P4 VIADD R19, R19, 0x2 ;  /* 0x0000000213134836 */ /* 0x000fe20000000000 */
[----:B------:R-:W-:Y:S01]  /*1360*/  SEL R24, RZ, 0xff80, !P5 ;  /* 0x0000ff80ff187807 */ /* 0x000fe20006800000 */
[----:B------:R-:W-:Y:S01]  /*1370*/  @P3 VIADD R23, R23, 0x40 ;  /* 0x0000004017173836 */ /* 0x000fe20000000000 */
[C---:B------:R-:W-:Y:S02]  /*1380*/  LOP3.LUT P4, RZ, R7.reuse, 0x20, RZ, 0xc0, !PT ;  /* 0x0000002007ff7812 */ /* 0x040fe4000788c0ff */
[----:B------:R-:W-:Y:S01]  /*1390*/  LOP3.LUT P3, RZ, R6, 0x2, RZ, 0xc0, !PT ;  /* 0x0000000206ff7812 */ /* 0x000fe2000786c0ff */
[----:B------:R-:W-:Y:S01]  /*13a0*/  @P6 VIADD R24, R24, 0x40 ;  /* 0x0000004018186836 */ /* 0x000fe20000000000 */
[----:B------:R-:W-:Y:S01]  /*13b0*/  LOP3.LUT P5, RZ, R7, 0x10, RZ, 0xc0, !PT ;  /* 0x0000001007ff7812 */ /* 0x000fe200078ac0ff */
[----:B------:R-:W-:Y:S01]  /*13c0*/  @P2 VIADD R23, R23, 0x20 ;  /* 0x0000002017172836 */ /* 0x000fe20000000000 */
[----:B------:R-:W-:-:S02]  /*13d0*/  LOP3.LUT R22, R6, 0x40, RZ, 0xc0, !PT ;  /* 0x0000004006167812 */ /* 0x000fc400078ec0ff */
[----:B------:R-:W-:Y:S01]  /*13e0*/  ISETP.NE.U32.AND P6, PT, R25, 0x1, PT ;  /* 0x000000011900780c */ /* 0x000fe20003fc5070 */
[----:B------:R-:W-:Y:S01]  /*13f0*/  @P1 VIADD R23, R23, 0x10 ;  /* 0x0000001017171836 */ /* 0x000fe20000000000 */
[C---:B------:R-:W-:Y:S01]  /*1400*/  LOP3.LUT P2, RZ, R7.reuse, 0x8, RZ, 0xc0, !PT ;  /* 0x0000000807ff7812 */ /* 0x040fe2000784c0ff */
[----:B------:R-:W-:Y:S01]  /*1410*/  @P0 VIADD R24, R24, 0x20 ;  /* 0x0000002018180836 */ /* 0x000fe20000000000 */
[----:B------:R-:W-:Y:S02]  /*1420*/  LOP3.LUT R5, R0, 0x8, RZ, 0xc0, !PT ;  /* 0x0000000800057812 */ /* 0x000fe400078ec0ff */
[----:B------:R-:W-:Y:S02]  /*1430*/  LEA.HI R22, R22, R19, RZ, 0x1a ;  /* 0x0000001316167211 */ /* 0x000fe400078fd0ff */
[C---:B------:R-:W-:Y:S01]  /*1440*/  LOP3.LUT P1, RZ, R7.reuse, 0x400, RZ, 0xc0, !PT ;  /* 0x0000040007ff7812 */ /* 0x040fe2000782c0ff */
[----:B------:R-:W-:Y:S01]  /*1450*/  @P4 VIADD R24, R24, 0x10 ;  /* 0x0000001018184836 */ /* 0x000fe20000000000 */
[----:B------:R-:W-:Y:S01]  /*1460*/  LOP3.LUT P0, RZ, R7, 0x4, RZ, 0xc0, !PT ;  /* 0x0000000407ff7812 */ /* 0x000fe2000780c0ff */
[----:B------:R-:W-:Y:S01]  /*1470*/  IMAD.U32 R22, R22, 0x10000, RZ ;  /* 0x0001000016167824 */ /* 0x000fe200078e00ff */
[----:B------:R-:W-:Y:S01]  /*1480*/  LEA.HI R5, R5, R18, RZ, 0x1d ;  /* 0x0000001205057211 */ /* 0x000fe200078fe8ff */
[----:B------:R-:W-:Y:S01]  /*1490*/  @P3 VIADD R23, R23, 0x8 ;  /* 0x0000000817173836 */ /* 0x000fe20000000000 */
[----:B------:R-:W3:Y:S01]  /*14a0*/  LDG.E.U16 R18, desc[UR62][R20.64+0x18] ;  /* 0x0000183e14127981 */ /* 0x000ee2000c1e1500 */
[----:B------:R-:W-:Y:S01]  /*14b0*/  @P5 VIADD R24, R24, 0x8 ;  /* 0x0000000818185836 */ /* 0x000fe20000000000 */
[----:B------:R-:W-:Y:S01]  /*14c0*/  LOP3.LUT R22, R22, 0xff0000, RZ, 0xc0, !PT ;  /* 0x00ff000016167812 */ /* 0x000fe200078ec0ff */
[----:B------:R-:W-:Y:S01]  /*14d0*/  @!P6 VIADD R23, R23, 0x4 ;  /* 0x000000041717e836 */ /* 0x000fe20000000000 */
[----:B------:R-:W-:Y:S01]  /*14e0*/  LOP3.LUT R25, R7, 0x2, RZ, 0xc0, !PT ;  /* 0x0000000207197812 */ /* 0x000fe200078ec0ff */
[----:B------:R-:W-:Y:S01]  /*14f0*/  @P2 VIADD R24, R24, 0x4 ;  /* 0x0000000418182836 */ /* 0x000fe20000000000 */
[----:B------:R4:W5:Y:S01]  /*1500*/  LDG.E.U16 R19, desc[UR62][R20.64+0x1a] ;  /* 0x00001a3e14137981 */ /* 0x000962000c1e1500 */
[----:B------:R-:W-:Y:S01]  /*1510*/  @P1 VIADD R23, R23, 0x2 ;  /* 0x0000000217171836 */ /* 0x000fe20000000000 */
[----:B------:R-:W-:Y:S01]  /*1520*/  LOP3.LUT P1, RZ, R8, 0x10, RZ, 0xc0, !PT ;  /* 0x0000001008ff7812 */ /* 0x000fe2000782c0ff */
[----:B------:R-:W-:Y:S01]  /*1530*/  IMAD R26, R5, 0x1000000, R22 ;  /* 0x01000000051a7824 */ /* 0x000fe200078e0216 */
[----:B------:R-:W-:Y:S01]  /*1540*/  LOP3.LUT R22, R7, 0x200, RZ, 0xc0, !PT ;  /* 0x0000020007167812 */ /* 0x000fe200078ec0ff */
[----:B------:R-:W-:Y:S01]  /*1550*/  @P0 VIADD R24, R24, 0x2 ;  /* 0x0000000218180836 */ /* 0x000fe20000000000 */
[----:B------:R-:W-:-:S02]  /*1560*/  LOP3.LUT P2, RZ, R8, 0x20, RZ, 0xc0, !PT ;  /* 0x0000002008ff7812 */ /* 0x000fc4000784c0ff */
[----:B------:R-:W-:Y:S02]  /*1570*/  LOP3.LUT P0, RZ, R8, 0x8, RZ, 0xc0, !PT ;  /* 0x0000000808ff7812 */ /* 0x000fe4000780c0ff */
[----:B------:R-:W-:Y:S02]  /*1580*/  LOP3.LUT R5, R7, 0x1, RZ, 0xc0, !PT ;  /* 0x0000000107057812 */ /* 0x000fe400078ec0ff */
[----:B------:R-:W-:Y:S02]  /*1590*/  LEA.HI R22, R22, R23, RZ, 0x17 ;  /* 0x0000001716167211 */ /* 0x000fe400078fb8ff */
[----:B------:R-:W-:Y:S02]  /*15a0*/  LEA.HI R25, R25, R24, RZ, 0x1f ;  /* 0x0000001819197211 */ /* 0x000fe400078ff8ff */
[C---:B------:R-:W-:Y:S02]  /*15b0*/  LOP3.LUT P5, RZ, R9.reuse, 0x2, RZ, 0xc0, !PT ;  /* 0x0000000209ff7812 */ /* 0x040fe400078ac0ff */
[----:B----4-:R-:W-:-:S02]  /*15c0*/  LOP3.LUT R20, R9, 0x1, RZ, 0xc0, !PT ;  /* 0x0000000109147812 */ /* 0x010fc400078ec0ff */
[----:B------:R-:W-:Y:S02]  /*15d0*/  LOP3.LUT P6, RZ, R8, 0x4, RZ, 0xc0, !PT ;  /* 0x0000000408ff7812 */ /* 0x000fe400078cc0ff */
[----:B------:R-:W-:Y:S02]  /*15e0*/  SEL R24, RZ, 0xff80, !P2 ;  /* 0x0000ff80ff187807 */ /* 0x000fe40005000000 */
[----:B------:R-:W-:Y:S02]  /*15f0*/  ISETP.NE.U32.AND P3, PT, R5, 0x1, PT ;  /* 0x000000010500780c */ /* 0x000fe40003f65070 */
[----:B------:R-:W-:Y:S01]  /*1600*/  LOP3.LUT R5, R22, 0xff, RZ, 0xc0, !PT ;  /* 0x000000ff16057812 */ /* 0x000fe200078ec0ff */
[----:B------:R-:W-:Y:S01]  /*1610*/  @P1 VIADD R24, R24, 0x40 ;  /* 0x0000004018181836 */ /* 0x000fe20000000000 */
[----:B------:R-:W-:Y:S01]  /*1620*/  ISETP.NE.U32.AND P2, PT, R20, 0x1, PT ;  /* 0x000000011400780c */ /* 0x000fe20003f45070 */
[----:B------:R-:W4:Y:S01]  /*1630*/  LDC.64 R22, c[0x0][0x388] ;  /* 0x0000e200ff167b82 */ /* 0x000f220000000a00 */
[----:B------:R-:W-:Y:S01]  /*1640*/  LOP3.LUT P4, RZ, R9, 0x4, RZ, 0xc0, !PT ;  /* 0x0000000409ff7812 */ /* 0x000fe2000788c0ff */
[----:B------:R-:W-:-:S02]  /*1650*/  IMAD R5, R5, 0x100, R26 ;  /* 0x0000010005057824 */ /* 0x000fc400078e021a */
[----:B------:R-:W-:Y:S01]  /*1660*/  @P0 VIADD R24, R24, 0x20 ;  /* 0x0000002018180836 */ /* 0x000fe20000000000 */
[----:B------:R-:W-:Y:S02]  /*1670*/  SEL R26, RZ, 0xff80, !P4 ;  /* 0x0000ff80ff1a7807 */ /* 0x000fe40006000000 */
[----:B------:R-:W-:Y:S01]  /*1680*/  LOP3.LUT P4, RZ, R10, 0x80, RZ, 0xc0, !PT ;  /* 0x000000800aff7812 */ /* 0x000fe2000788c0ff */
[----:B------:R-:W-:Y:S01]  /*1690*/  @P6 VIADD R24, R24, 0x10 ;  /* 0x0000001018186836 */ /* 0x000fe20000000000 */
[----:B------:R-:W-:Y:S01]  /*16a0*/  LOP3.LUT P6, RZ, R10, 0x100, RZ, 0xc0, !PT ;  /* 0x000001000aff7812 */ /* 0x000fe200078cc0ff */
[----:B------:R-:W-:Y:S01]  /*16b0*/  @P5 VIADD R26, R26, 0x40 ;  /* 0x000000401a1a5836 */ /* 0x000fe20000000000 */
[----:B------:R-:W-:Y:S02]  /*16c0*/  LOP3.LUT P5, RZ, R10, 0x40, RZ, 0xc0, !PT ;  /* 0x000000400aff7812 */ /* 0x000fe400078ac0ff */
[----:B------:R-:W-:Y:S01]  /*16d0*/  LOP3.LUT P1, RZ, R8, 0x400, RZ, 0xc0, !PT ;  /* 0x0000040008ff7812 */ /* 0x000fe2000782c0ff */
[----:B------:R-:W-:Y:S01]  /*16e0*/  @!P2 VIADD R26, R26, 0x20 ;  /* 0x000000201a1aa836 */ /* 0x000fe20000000000 */
[----:B------:R-:W-:-:S02]  /*16f0*/  LOP3.LUT P0, RZ, R8, 0x2, RZ, 0xc0, !PT ;  /* 0x0000000208ff7812 */ /* 0x000fc4000780c0ff */
[----:B------:R-:W-:Y:S02]  /*1700*/  LOP3.LUT P2, RZ, R10, 0x20, RZ, 0xc0, !PT ;  /* 0x000000200aff7812 */ /* 0x000fe4000784c0ff */
[----:B------:R-:W-:Y:S02]  /*1710*/  SEL R27, RZ, 0xff80, !P6 ;  /* 0x0000ff80ff1b7807 */ /* 0x000fe40007000000 */
[----:B------:R-:W-:-:S03]  /*1720*/  LOP3.LUT P6, RZ, R8, 0x200, RZ, 0xc0, !PT ;  /* 0x0000020008ff7812 */ /* 0x000fc600078cc0ff */
[----:B------:R-:W-:Y:S01]  /*1730*/  @P4 VIADD R27, R27, 0x40 ;  /* 0x000000401b1b4836 */ /* 0x000fe20000000000 */
[----:B------:R-:W-:-:S03]  /*1740*/  LOP3.LUT P4, RZ, R10, 0x10, RZ, 0xc0, !PT ;  /* 0x000000100aff7812 */ /* 0x000fc6000788c0ff */
[----:B------:R-:W-:Y:S01]  /*1750*/  @P5 VIADD R27, R27, 0x20 ;  /* 0x000000201b1b5836 */ /* 0x000fe20000000000 */
[----:B------:R-:W-:Y:S01]  /*1760*/  LOP3.LUT P5, RZ, R10, 0x8, RZ, 0xc0, !PT ;  /* 0x000000080aff7812 */ /* 0x000fe200078ac0ff */
[----:B------:R-:W-:Y:S02]  /*1770*/  @P1 VIADD R26, R26, 0x10 ;  /* 0x000000101a1a1836 */ /* 0x000fe40000000000 */
[----:B------:R-:W-:Y:S01]  /*1780*/  @P0 VIADD R24, R24, 0x8 ;  /* 0x0000000818180836 */ /* 0x000fe20000000000 */
[----:B------:R-:W-:Y:S01]  /*1790*/  LOP3.LUT P0, RZ, R11, 0x400, RZ, 0xc0, !PT ;  /* 0x000004000bff7812 */ /* 0x000fe2000780c0ff */
[----:B------:R-:W-:Y:S01]  /*17a0*/  @P2 VIADD R27, R27, 0x10 ;  /* 0x000000101b1b2836 */ /* 0x000fe20000000000 */
[C---:B------:R-:W-:Y:S02]  /*17b0*/  LOP3.LUT P2, RZ, R8.reuse, 0x100, RZ, 0xc0, !PT ;  /* 0x0000010008ff7812 */ /* 0x040fe4000784c0ff */
[----:B------:R-:W-:Y:S01]  /*17c0*/  LOP3.LUT R20, R8, 0x1, RZ, 0xc0, !PT ;  /* 0x0000000108147812 */ /* 0x000fe200078ec0ff */
[----:B------:R-:W-:-:S02]  /*17d0*/  IMAD.SHL.U32 R21, R2, 0x2, RZ ;  /* 0x0000000202157824 */ /* 0x000fc400078e00ff */
[----:B------:R-:W-:Y:S01]  /*17e0*/  @P6 VIADD R26, R26, 0x8 ;  /* 0x000000081a1a6836 */ /* 0x000fe20000000000 */
[----:B------:R-:W-:Y:S02]  /*17f0*/  LOP3.LUT P6, RZ, R11, 0x200, RZ, 0xc0, !PT ;  /* 0x000002000bff7812 */ /* 0x000fe400078cc0ff */
[----:B------:R-:W-:Y:S01]  /*1800*/  ISETP.NE.U32.AND P1, PT, R20, 0x1, PT ;  /* 0x000000011400780c */ /* 0x000fe20003f25070 */
[----:B----4-:R-:W-:Y:S01]  /*1810*/  IMAD.WIDE R22, R21, 0x2, R22 ;  /* 0x0000000215167825 */ /* 0x010fe200078e0216 */
[----:B------:R-:W-:Y:S02]  /*1820*/  SEL R21, RZ, 0xff80, P3 ;  /* 0x0000ff80ff157807 */ /* 0x000fe40001800000 */
[----:B------:R-:W-:Y:S01]  /*1830*/  LOP3.LUT P3, RZ, R9, 0x200, RZ, 0xc0, !PT ;  /* 0x0000020009ff7812 */ /* 0x000fe2000786c0ff */
[----:B------:R-:W-:Y:S01]  /*1840*/  @P4 VIADD R27, R27, 0x8 ;  /* 0x000000081b1b4836 */ /* 0x000fe20000000000 */
[----:B------:R-:W-:Y:S01]  /*1850*/  LOP3.LUT R20, R25, 0xff, RZ, 0xc0, !PT ;  /* 0x000000ff19147812 */ /* 0x000fe200078ec0ff */
[----:B------:R-:W-:Y:S01]  /*1860*/  @P0 VIADD R21, R21, 0x40 ;  /* 0x0000004015150836 */ /* 0x000fe20000000000 */
[----:B------:R-:W-:Y:S01]  /*1870*/  LOP3.LUT P4, RZ, R10, 0x4, RZ, 0xc0, !PT ;  /* 0x000000040aff7812 */ /* 0x000fe2000788c0ff */
[----:B------:R-:W-:Y:S01]  /*1880*/  @P5 VIADD R27, R27, 0x4 ;  /* 0x000000041b1b5836 */ /* 0x000fe20000000000 */
[C---:B------:R-:W-:Y:S01]  /*1890*/  LOP3.LUT P5, RZ, R9.reuse, 0x100, RZ, 0xc0, !PT ;  /* 0x0000010009ff7812 */ /* 0x040fe200078ac0ff */
[----:B------:R-:W-:Y:S01]  /*18a0*/  @P2 VIADD R26, R26, 0x4 ;  /* 0x000000041a1a2836 */ /* 0x000fe20000000000 */
[----:B------:R-:W-:Y:S01]  /*18b0*/  LOP3.LUT P2, RZ, R9, 0x400, RZ, 0xc0, !PT ;  /* 0x0000040009ff7812 */ /* 0x000fe2000784c0ff */
[----:B------:R-:W-:Y:S01]  /*18c0*/  @P6 VIADD R21, R21, 0x20 ;  /* 0x0000002015156836 */ /* 0x000fe20000000000 */
[----:B------:R-:W-:Y:S01]  /*18d0*/  LOP3.LUT P6, RZ, R9, 0x80, RZ, 0xc0, !PT ;  /* 0x0000008009ff7812 */ /* 0x000fe200078cc0ff */
[----:B------:R-:W-:Y:S01]  /*18e0*/  IMAD.IADD R5, R5, 0x1, R20 ;  /* 0x0000000105057824 */ /* 0x000fe200078e0214 */
[----:B------:R-:W-:Y:S01]  /*18f0*/  SEL R28, RZ, 0xff80, !P2 ;  /* 0x0000ff80ff1c7807 */ /* 0x000fe20005000000 */
[----:B------:R-:W-:Y:S01]  /*1900*/  @!P1 VIADD R24, R24, 0x4 ;  /* 0x0000000418189836 */ /* 0x000fe20000000000 */
[----:B------:R-:W4:Y:S01]  /*1910*/  LDG.E.U16 R20, desc[UR62][R22.64] ;  /* 0x0000003e16147981 */ /* 0x000f22000c1e1500 */
[----:B------:R-:W-:-:S02]  /*1920*/  LOP3.LUT P1, RZ, R10, 0x400, RZ, 0xc0, !PT ;  /* 0x000004000aff7812 */ /* 0x000fc4000782c0ff */
[----:B------:R-:W-:Y:S01]  /*1930*/  LOP3.LUT P2, RZ, R9, 0x40, RZ, 0xc0, !PT ;  /* 0x0000004009ff7812 */ /* 0x000fe2000784c0ff */
[----:B------:R-:W-:Y:S02]  /*1940*/  @P3 VIADD R28, R28, 0x40 ;  /* 0x000000401c1c3836 */ /* 0x000fe40000000000 */
[----:B------:R-:W-:Y:S01]  /*1950*/  @P4 VIADD R27, R27, 0x2 ;  /* 0x000000021b1b4836 */ /* 0x000fe20000000000 */
[----:B------:R-:W-:Y:S01]  /*1960*/  LOP3.LUT P4, RZ, R11, 0x100, RZ, 0xc0, !PT ;  /* 0x000001000bff7812 */ /* 0x000fe2000788c0ff */
[----:B------:R-:W-:Y:S01]  /*1970*/  @P5 VIADD R28, R28, 0x20 ;  /* 0x000000201c1c5836 */ /* 0x000fe20000000000 */
[----:B------:R-:W-:-:S03]  /*1980*/  LOP3.LUT P3, RZ, R9, 0x20, RZ, 0xc0, !PT ;  /* 0x0000002009ff7812 */ /* 0x000fc6000786c0ff */
[----:B------:R-:W-:Y:S01]  /*1990*/  @P6 VIADD R28, R28, 0x10 ;  /* 0x000000101c1c6836 */ /* 0x000fe20000000000 */
[----:B------:R-:W-:Y:S01]  /*19a0*/  LOP3.LUT P6, RZ, R11, 0x80, RZ, 0xc0, !PT ;  /* 0x000000800bff7812 */ /* 0x000fe200078cc0ff */
[----:B------:R-:W-:Y:S01]  /*19b0*/  @P1 VIADD R24, R24, 0x2 ;  /* 0x0000000218181836 */ /* 0x000fe20000000000 */
[----:B------:R-:W-:Y:S01]  /*19c0*/  LOP3.LUT P1, RZ, R8, 0x80, RZ, 0xc0, !PT ;  /* 0x0000008008ff7812 */ /* 0x000fe2000782c0ff */
[----:B------:R-:W-:Y:S01]  /*19d0*/  @P2 VIADD R28, R28, 0x8 ;  /* 0x000000081c1c2836 */ /* 0x000fe20000000000 */
[----:B------:R-:W-:Y:S02]  /*19e0*/  LOP3.LUT P5, RZ, R9, 0x10, RZ, 0xc0, !PT ;  /* 0x0000001009ff7812 */ /* 0x000fe400078ac0ff */
[----:B------:R-:W-:Y:S02]  /*19f0*/  LOP3.LUT P2, RZ, R11, 0x40, RZ, 0xc0, !PT ;  /* 0x000000400bff7812 */ /* 0x000fe4000784c0ff */
[C---:B------:R-:W-:Y:S01]  /*1a00*/  LOP3.LUT R2, R10.reuse, 0x1, RZ, 0xc0, !PT ;  /* 0x000000010a027812 */ /* 0x040fe200078ec0ff */
[----:B------:R-:W-:Y:S01]  /*1a10*/  @P4 VIADD R21, R21, 0x10 ;  /* 0x0000001015154836 */ /* 0x000fe20000000000 */
[----:B------:R-:W-:Y:S01]  /*1a20*/  LOP3.LUT R25, R10, 0x200, RZ, 0xc0, !PT ;  /* 0x000002000a197812 */ /* 0x000fe200078ec0ff */
[----:B------:R-:W-:Y:S01]  /*1a30*/  @P3 VIADD R28, R28, 0x4 ;  /* 0x000000041c1c3836 */ /* 0x000fe20000000000 */
[----:B------:R-:W-:Y:S01]  /*1a40*/  ISETP.NE.U32.AND P0, PT, R2, 0x1, PT ;  /* 0x000000010200780c */ /* 0x000fe20003f05070 */
[----:B------:R-:W-:Y:S01]  /*1a50*/  @P6 VIADD R21, R21, 0x8 ;  /* 0x0000000815156836 */ /* 0x000fe20000000000 */
[----:B------:R-:W-:Y:S01]  /*1a60*/  LOP3.LUT R2, R10, 0x2, RZ, 0xc0, !PT ;  /* 0x000000020a027812 */ /* 0x000fe200078ec0ff */
[----:B------:R-:W-:Y:S01]  /*1a70*/  @P1 VIADD R26, R26, 0x2 ;  /* 0x000000021a1a1836 */ /* 0x000fe20000000000 */
[----:B------:R-:W-:-:S02]  /*1a80*/  LOP3.LUT P3, RZ, R11, 0x20, RZ, 0xc0, !PT ;  /* 0x000000200bff7812 */ /* 0x000fc4000786c0ff */
[----:B------:R-:W-:Y:S01]  /*1a90*/  LOP3.LUT P6, RZ, R11, 0x4, RZ, 0xc0, !PT ;  /* 0x000000040bff7812 */ /* 0x000fe200078cc0ff */
[----:B------:R-:W-:Y:S01]  /*1aa0*/  @P5 VIADD R28, R28, 0x2 ;  /* 0x000000021c1c5836 */ /* 0x000fe20000000000 */
[----:B------:R-:W-:Y:S01]  /*1ab0*/  LOP3.LUT R29, R8, 0x40, RZ, 0xc0, !PT ;  /* 0x00000040081d7812 */ /* 0x000fe200078ec0ff */
[----:B------:R-:W-:Y:S01]  /*1ac0*/  @P2 VIADD R21, R21, 0x4 ;  /* 0x0000000415152836 */ /* 0x000fe20000000000 */
[----:B------:R-:W-:Y:S02]  /*1ad0*/  LEA.HI R34, R2, R27, RZ, 0x1f ;  /* 0x0000001b02227211 */ /* 0x000fe400078ff8ff */
[----:B------:R-:W-:Y:S02]  /*1ae0*/  LOP3.LUT R27, R9, 0x8, RZ, 0xc0, !PT ;  /* 0x00000008091b7812 */ /* 0x000fe400078ec0ff */
[----:B------:R-:W-:Y:S02]  /*1af0*/  LEA.HI R33, R25, R24, RZ, 0x17 ;  /* 0x0000001819217211 */ /* 0x000fe400078fb8ff */
[----:B------:R-:W-:Y:S01]  /*1b00*/  LOP3.LUT P2, RZ, R11, 0x8, RZ, 0xc0, !PT ;  /* 0x000000080bff7812 */ /* 0x000fe2000784c0ff */
[----:B------:R-:W1:Y:S01]  /*1b10*/  LDC.64 R24, c[0x0][0x398] ;  /* 0x0000e600ff187b82 */ /* 0x000e620000000a00 */
[----:B------:R-:W-:-:S02]  /*1b20*/  LEA.HI R32, R29, R26, RZ, 0x1a ;  /* 0x0000001a1d207211 */ /* 0x000fc400078fd0ff */
[C---:B------:R-:W-:Y:S02]  /*1b30*/  LOP3.LUT P1, RZ, R11.reuse, 0x2, RZ, 0xc0, !PT ;  /* 0x000000020bff7812 */ /* 0x040fe4000782c0ff */
[----:B------:R-:W-:Y:S02]  /*1b40*/  LOP3.LUT R26, R11, 0x1, RZ, 0xc0, !PT ;  /* 0x000000010b1a7812 */ /* 0x000fe400078ec0ff */
[----:B------:R-:W-:Y:S02]  /*1b50*/  LEA.HI R28, R27, R28, RZ, 0x1d ;  /* 0x0000001c1b1c7211 */ /* 0x000fe400078fe8ff */
[----:B------:R-:W-:Y:S02]  /*1b60*/  SEL R27, RZ, 0xff80, !P2 ;  /* 0x0000ff80ff1b7807 */ /* 0x000fe40005000000 */
[----:B------:R-:W-:Y:S02]  /*1b70*/  ISETP.NE.U32.AND P5, PT, R26, 0x1, PT ;  /* 0x000000011a00780c */ /* 0x000fe40003fa5070 */
[C---:B------:R-:W-:Y:S01]  /*1b80*/  LOP3.LUT P4, RZ, R12.reuse, 0x20, RZ, 0xc0, !PT ;  /* 0x000000200cff7812 */ /* 0x040fe2000788c0ff */
[----:B------:R-:W-:Y:S01]  /*1b90*/  @P3 VIADD R21, R21, 0x2 ;  /* 0x0000000215153836 */ /* 0x000fe20000000000 */
[C---:B------:R-:W-:Y:S01]  /*1ba0*/  LOP3.LUT P3, RZ, R12.reuse, 0x10, RZ, 0xc0, !PT ;  /* 0x000000100cff7812 */ /* 0x040fe2000786c0ff */
[----:B------:R-:W-:Y:S01]  /*1bb0*/  @P6 VIADD R27, R27, 0x40 ;  /* 0x000000401b1b6836 */ /* 0x000fe20000000000 */
[----:B------:R-:W-:-:S02]  /*1bc0*/  LOP3.LUT P6, RZ, R12, 0x40, RZ, 0xc0, !PT ;  /* 0x000000400cff7812 */ /* 0x000fc400078cc0ff */
[C---:B------:R-:W-:Y:S01]  /*1bd0*/  LOP3.LUT P2, RZ, R12.reuse, 0x400, RZ, 0xc0, !PT ;  /* 0x000004000cff7812 */ /* 0x040fe2000784c0ff */
[----:B------:R-:W-:Y:S01]  /*1be0*/  @P1 VIADD R27, R27, 0x20 ;  /* 0x000000201b1b1836 */ /* 0x000fe20000000000 */
[----:B------:R-:W-:Y:S02]  /*1bf0*/  SEL R29, RZ, 0xff80, !P6 ;  /* 0x0000ff80ff1d7807 */ /* 0x000fe40007000000 */
[C---:B------:R-:W-:Y:S02]  /*1c00*/  LOP3.LUT P1, RZ, R12.reuse, 0x8, RZ, 0xc0, !PT ;  /* 0x000000080cff7812 */ /* 0x040fe4000782c0ff */
[C---:B------:R-:W-:Y:S01]  /*1c10*/  LOP3.LUT P6, RZ, R12.reuse, 0x200, RZ, 0xc0, !PT ;  /* 0x000002000cff7812 */ /* 0x040fe200078cc0ff */
[----:B------:R-:W-:Y:S01]  /*1c20*/  @P4 VIADD R29, R29, 0x40 ;  /* 0x000000401d1d4836 */ /* 0x000fe20000000000 */
[----:B------:R-:W-:Y:S01]  /*1c30*/  LOP3.LUT R2, R11, 0x10, RZ, 0xc0, !PT ;  /* 0x000000100b027812 */ /* 0x000fe200078ec0ff */
[----:B------:R-:W-:Y:S01]  /*1c40*/  @!P5 VIADD R27, R27, 0x10 ;  /* 0x000000101b1bd836 */ /* 0x000fe20000000000 */
[----:B------:R-:W-:-:S02]  /*1c50*/  LOP3.LUT P4, RZ, R12, 0x100, RZ, 0xc0, !PT ;  /* 0x000001000cff7812 */ /* 0x000fc4000788c0ff */
[----:B------:R-:W-:Y:S01]  /*1c60*/  LOP3.LUT P5, RZ, R13, 0x8, RZ, 0xc0, !PT ;  /* 0x000000080dff7812 */ /* 0x000fe200078ac0ff */
[----:B------:R-:W-:Y:S01]  /*1c70*/  @P3 VIADD R29, R29, 0x20 ;  /* 0x000000201d1d3836 */ /* 0x000fe20000000000 */
[----:B------:R-:W-:Y:S01]  /*1c80*/  LEA.HI R26, R2, R21, RZ, 0x1c ;  /* 0x00000015021a7211 */ /* 0x000fe200078fe0ff */
[----:B------:R-:W-:Y:S01]  /*1c90*/  @P2 VIADD R27, R27, 0x8 ;  /* 0x000000081b1b2836 */ /* 0x000fe20000000000 */
[----:B------:R-:W-:Y:S01]  /*1ca0*/  LOP3.LUT P3, RZ, R13, 0x10, RZ, 0xc0, !PT ;  /* 0x000000100dff7812 */ /* 0x000fe2000786c0ff */
[----:B-1----:R-:W-:Y:S01]  /*1cb0*/  IMAD.WIDE R2, R3, 0x2, R24 ;  /* 0x0000000203027825 */ /* 0x002fe200078e0218 */
[----:B------:R-:W-:Y:S01]  /*1cc0*/  LOP3.LUT P2, RZ, R13, 0x4, RZ, 0xc0, !PT ;  /* 0x000000040dff7812 */ /* 0x000fe2000784c0ff */
[----:B------:R-:W2:Y:S01]  /*1cd0*/  LDG.E.U16 R21, desc[UR62][R22.64+0x2] ;  /* 0x0000023e16157981 */ /* 0x000ea2000c1e1500 */
[----:B------:R-:W-:Y:S01]  /*1ce0*/  LOP3.LUT R24, R14, 0x1, RZ, 0xc0, !PT ;  /* 0x000000010e187812 */ /* 0x000fe200078ec0ff */
[----:B------:R-:W-:Y:S01]  /*1cf0*/  @P1 VIADD R29, R29, 0x10 ;  /* 0x000000101d1d1836 */ /* 0x000fe20000000000 */
[----:B------:R-:W-:Y:S01]  /*1d00*/  SEL R31, RZ, 0xff80, !P3 ;  /* 0x0000ff80ff1f7807 */ /* 0x000fe20005800000 */
[----:B------:R-:W-:Y:S01]  /*1d10*/  @P6 VIADD R27, R27, 0x4 ;  /* 0x000000041b1b6836 */ /* 0x000fe20000000000 */
[----:B------:R-:W-:-:S03]  /*1d20*/  ISETP.NE.U32.AND P1, PT, R24, 0x1, PT ;  /* 0x000000011800780c */ /* 0x000fc60003f25070 */
[----:B------:R-:W-:Y:S01]  /*1d30*/  @P5 VIADD R31, R31, 0x40 ;  /* 0x000000401f1f5836 */ /* 0x000fe20000000000 */
[----:B------:R-:W-:Y:S01]  /*1d40*/  LOP3.LUT P5, RZ, R14, 0x2, RZ, 0xc0, !PT ;  /* 0x000000020eff7812 */ /* 0x000fe200078ac0ff */
[----:B------:R-:W-:Y:S01]  /*1d50*/  @P4 VIADD R27, R27, 0x2 ;  /* 0x000000021b1b4836 */ /* 0x000fe20000000000 */
[----:B------:R-:W-:Y:S01]  /*1d60*/  LOP3.LUT P4, RZ, R13, 0x400, RZ, 0xc0, !PT ;  /* 0x000004000dff7812 */ /* 0x000fe2000788c0ff */
[----:B------:R-:W-:Y:S01]  /*1d70*/  @P2 VIADD R31, R31, 0x20 ;  /* 0x000000201f1f2836 */ /* 0x000fe20000000000 */
[C---:B------:R-:W-:Y:S01]  /*1d80*/  LOP3.LUT P3, RZ, R12.reuse, 0x4, RZ, 0xc0, !PT ;  /* 0x000000040cff7812 */ /* 0x040fe2000786c0ff */
[----:B------:R-:W2:Y:S01]  /*1d90*/  LDG.E.U16 R22, desc[UR62][R2.64+0x2] ;  /* 0x0000023e02167981 */ /* 0x000ea2000c1e1500 */
[----:B------:R-:W-:Y:S02]  /*1da0*/  LOP3.LUT P2, RZ, R13, 0x200, RZ, 0xc0, !PT ;  /* 0x000002000dff7812 */ /* 0x000fe4000784c0ff */
[----:B------:R-:W-:Y:S01]  /*1db0*/  SEL R30, RZ, 0xff80, !P5 ;  /* 0x0000ff80ff1e7807 */ /* 0x000fe20006800000 */
[----:B------:R1:W2:Y:S01]  /*1dc0*/  LDG.E.U16 R23, desc[UR62][R2.64] ;  /* 0x0000003e02177981 */ /* 0x0002a2000c1e1500 */
[----:B------:R-:W-:-:S02]  /*1dd0*/  LOP3.LUT R24, R12, 0x80, RZ, 0xc0, !PT ;  /* 0x000000800c187812 */ /* 0x000fc400078ec0ff */
[C---:B------:R-:W-:Y:S01]  /*1de0*/  LOP3.LUT P5, RZ, R13.reuse, 0x100, RZ, 0xc0, !PT ;  /* 0x000001000dff7812 */ /* 0x040fe200078ac0ff */
[----:B------:R-:W-:Y:S01]  /*1df0*/  @!P1 VIADD R30, R30, 0x40 ;  /* 0x000000401e1e9836 */ /* 0x000fe20000000000 */
[----:B------:R-:W-:Y:S02]  /*1e00*/  LEA.HI R24, R24, R27, RZ, 0x19 ;  /* 0x0000001b18187211 */ /* 0x000fe400078fc8ff */
[----:B------:R-:W-:Y:S01]  /*1e10*/  LOP3.LUT P6, RZ, R13, 0x2, RZ, 0xc0, !PT ;  /* 0x000000020dff7812 */ /* 0x000fe200078cc0ff */
[----:B------:R-:W-:Y:S01]  /*1e20*/  @P4 VIADD R30, R30, 0x20 ;  /* 0x000000201e1e4836 */ /* 0x000fe20000000000 */
[----:B------:R-:W-:Y:S01]  /*1e30*/  LOP3.LUT P4, RZ, R14, 0x100, RZ, 0xc0, !PT ;  /* 0x000001000eff7812 */ /* 0x000fe2000788c0ff */
[----:B------:R-:W-:Y:S02]  /*1e40*/  IMAD.U32 R24, R24, 0x10000, RZ ;  /* 0x0001000018187824 */ /* 0x000fe400078e00ff */
[----:B------:R-:W-:Y:S01]  /*1e50*/  @P3 VIADD R29, R29, 0x8 ;  /* 0x000000081d1d3836 */ /* 0x000fe20000000000 */
[----:B------:R-:W-:Y:S01]  /*1e60*/  LOP3.LUT P3, RZ, R14, 0x200, RZ, 0xc0, !PT ;  /* 0x000002000eff7812 */ /* 0x000fe2000786c0ff */
[----:B------:R-:W-:Y:S01]  /*1e70*/  @P2 VIADD R30, R30, 0x10 ;  /* 0x000000101e1e2836 */ /* 0x000fe20000000000 */
[----:B------:R-:W-:Y:S01]  /*1e80*/  LOP3.LUT P2, RZ, R14, 0x80, RZ, 0xc0, !PT ;  /* 0x000000800eff7812 */ /* 0x000fe2000784c0ff */
[----:B------:R-:W-:Y:S01]  /*1e90*/  IMAD.U32 R33, R33, 0x10000, RZ ;  /* 0x0001000021217824 */ /* 0x000fe200078e00ff */
[----:B-1----:R-:W-:Y:S01]  /*1ea0*/  LOP3.LUT R3, R24, 0xff0000, RZ, 0xc0, !PT ;  /* 0x00ff000018037812 */ /* 0x002fe200078ec0ff */
[----:B------:R-:W-:Y:S01]  /*1eb0*/  @P5 VIADD R30, R30, 0x8 ;  /* 0x000000081e1e5836 */ /* 0x000fe20000000000 */
[----:B------:R-:W-:-:S02]  /*1ec0*/  LOP3.LUT P5, RZ, R14, 0x40, RZ, 0xc0, !PT ;  /* 0x000000400eff7812 */ /* 0x000fc400078ac0ff */
[----:B------:R-:W-:Y:S01]  /*1ed0*/  SEL R24, RZ, 0xff80, !P3 ;  /* 0x0000ff80ff187807 */ /* 0x000fe20005800000 */
[----:B------:R-:W-:Y:S01]  /*1ee0*/  @P6 VIADD R31, R31, 0x10 ;  /* 0x000000101f1f6836 */ /* 0x000fe20000000000 */
[----:B------:R-:W-:Y:S02]  /*1ef0*/  LOP3.LUT R33, R33, 0xff0000, RZ, 0xc0, !PT ;  /* 0x00ff000021217812 */ /* 0x000fe400078ec0ff */
[----:B------:R-:W-:Y:S01]  /*1f00*/  LOP3.LUT P6, RZ, R12, 0x2, RZ, 0xc0, !PT ;  /* 0x000000020cff7812 */ /* 0x000fe200078cc0ff */
[----:B------:R-:W-:Y:S01]  /*1f10*/  @P4 VIADD R24, R24, 0x40 ;  /* 0x0000004018184836 */ /* 0x000fe20000000000 */
[----:B------:R-:W-:Y:S01]  /*1f20*/  LOP3.LUT P3, RZ, R14, 0x20, RZ, 0xc0, !PT ;  /* 0x000000200eff7812 */ /* 0x000fe2000786c0ff */
[----:B------:R-:W-:Y:S01]  /*1f30*/  IMAD R35, R32, 0x1000000, R33 ;  /* 0x0100000020237824 */ /* 0x000fe200078e0221 */
[----:B------:R-:W-:Y:S01]  /*1f40*/  LOP3.LUT P1, RZ, R12, 0x1, RZ, 0xc0, !PT ;  /* 0x000000010cff7812 */ /* 0x000fe2000782c0ff */
[----:B------:R-:W-:Y:S01]  /*1f50*/  IMAD R32, R26, 0x1000000, R3 ;  /* 0x010000001a207824 */ /* 0x000fe200078e0203 */
[----:B------:R-:W-:Y:S01]  /*1f60*/  LOP3.LUT P4, RZ, R14, 0x10, RZ, 0xc0, !PT ;  /* 0x000000100eff7812 */ /* 0x000fe2000788c0ff */
[----:B------:R-:W-:Y:S01]  /*1f70*/  @P2 VIADD R24, R24, 0x20 ;  /* 0x0000002018182836 */ /* 0x000fe20000000000 */
[----:B------:R-:W-:-:S03]  /*1f80*/  LOP3.LUT R3, R13, 0x1, RZ, 0xc0, !PT ;  /* 0x000000010d037812 */ /* 0x000fc600078ec0ff */
[----:B------:R-:W-:Y:S01]  /*1f90*/  @P5 VIADD R24, R24, 0x10 ;  /* 0x0000001018185836 */ /* 0x000fe20000000000 */
[----:B------:R-:W-:Y:S01]  /*1fa0*/  ISETP.NE.U32.AND P5, PT, R3, 0x1, PT ;  /* 0x000000010300780c */ /* 0x000fe20003fa5070 */
[----:B------:R-:W-:Y:S01]  /*1fb0*/  @P6 VIADD R29, R29, 0x4 ;  /* 0x000000041d1d6836 */ /* 0x000fe20000000000 */
[----:B------:R-:W-:Y:S01]  /*1fc0*/  LOP3.LUT P2, RZ, R14, 0x8, RZ, 0xc0, !PT ;  /* 0x000000080eff7812 */ /* 0x000fe2000784c0ff */
[----:B------:R-:W-:Y:S01]  /*1fd0*/  @P3 VIADD R24, R24, 0x8 ;  /* 0x0000000818183836 */ /* 0x000fe20000000000 */
[----:B------:R-:W-:Y:S01]  /*1fe0*/  LOP3.LUT P3, RZ, R15, 0x400, RZ, 0xc0, !PT ;  /* 0x000004000fff7812 */ /* 0x000fe2000786c0ff */
[----:B------:R-:W-:Y:S01]  /*1ff0*/  @P1 VIADD R29, R29, 0x2 ;  /* 0x000000021d1d1836 */ /* 0x000fe20000000000 */
[----:B------:R-:W-:Y:S01]  /*2000*/  LOP3.LUT R2, R14, 0x400, RZ, 0xc0, !PT ;  /* 0x000004000e027812 */ /* 0x000fe200078ec0ff */
[----:B------:R-:W-:Y:S01]  /*2010*/  @P4 VIADD R24, R24, 0x4 ;  /* 0x0000000418184836 */ /* 0x000fe20000000000 */
[----:B------:R-:W-:Y:S02]  /*2020*/  LOP3.LUT P4, RZ, R15, 0x200, RZ, 0xc0, !PT ;  /* 0x000002000fff7812 */ /* 0x000fe4000788c0ff */
[----:B------:R-:W-:-:S02]  /*2030*/  LEA.HI R29, R2, R29, RZ, 0x16 ;  /* 0x0000001d021d7211 */ /* 0x000fc400078fb0ff */
[----:B------:R-:W1:Y:S01]  /*2040*/  LDC.64 R2, c[0x0][0x3a0] ;  /* 0x0000e800ff027b82 */ /* 0x000e620000000a00 */
[----:B------:R-:W-:Y:S01]  /*2050*/  @!P5 VIADD R31, R31, 0x8 ;  /* 0x000000081f1fd836 */ /* 0x000fe20000000000 */
[----:B------:R-:W-:Y:S01]  /*2060*/  LOP3.LUT P6, RZ, R13, 0x80, RZ, 0xc0, !PT ;  /* 0x000000800dff7812 */ /* 0x000fe200078cc0ff */
[----:B------:R-:W-:Y:S01]  /*2070*/  @P2 VIADD R24, R24, 0x2 ;  /* 0x0000000218182836 */ /* 0x000fe20000000000 */
[----:B------:R-:W-:Y:S01]  /*2080*/  LOP3.LUT R25, R14, 0x4, RZ, 0xc0, !PT ;  /* 0x000000040e197812 */ /* 0x000fe200078ec0ff */
[----:B------:R-:W-:Y:S01]  /*2090*/  @P3 VIADD R31, R31, 0x4 ;  /* 0x000000041f1f3836 */ /* 0x000fe20000000000 */
[----:B------:R-:W-:Y:S02]  /*20a0*/  LOP3.LUT P1, RZ, R13, 0x40, RZ, 0xc0, !PT ;  /* 0x000000400dff7812 */ /* 0x000fe4000782c0ff */
[----:B------:R-:W-:Y:S01]  /*20b0*/  LEA.HI R26, R25, R24, RZ, 0x1e ;  /* 0x00000018191a7211 */ /* 0x000fe200078ff0ff */
[----:B------:R-:W-:Y:S01]  /*20c0*/  @P4 VIADD R31, R31, 0x2 ;  /* 0x000000021f1f4836 */ /* 0x000fe20000000000 */
[----:B------:R-:W-:-:S04]  /*20d0*/  LOP3.LUT R24, R15, 0x100, RZ, 0xc0, !PT ;  /* 0x000001000f187812 */ /* 0x000fc800078ec0ff */
[----:B------:R-:W-:Y:S01]  /*20e0*/  LEA.HI R24, R24, R31, RZ, 0x18 ;  /* 0x0000001f18187211 */ /* 0x000fe200078fc0ff */
[----:B------:R-:W-:Y:S01]  /*20f0*/  @P6 VIADD R30, R30, 0x4 ;  /* 0x000000041e1e6836 */ /* 0x000fe20000000000 */
[----:B------:R-:W-:Y:S01]  /*2100*/  LOP3.LUT R27, R13, 0x20, RZ, 0xc0, !PT ;  /* 0x000000200d1b7812 */ /* 0x000fe200078ec0ff */
[----:B------:R-:W-:Y:S02]  /*2110*/  IMAD.SHL.U32 R25, R4, 0x2, RZ ;  /* 0x0000000204197824 */ /* 0x000fe400078e00ff */
[----:B------:R-:W-:Y:S02]  /*2120*/  @P1 VIADD R30, R30, 0x2 ;  /* 0x000000021e1e1836 */ /* 0x000fe40000000000 */
[----:B------:R-:W-:-:S03]  /*2130*/  IMAD.U32 R24, R24, 0x10000, RZ ;  /* 0x0001000018187824 */ /* 0x000fc600078e00ff */
[----:B------:R-:W-:Y:S01]  /*2140*/  LEA.HI R27, R27, R30, RZ, 0x1b ;  /* 0x0000001e1b1b7211 */ /* 0x000fe200078fd8ff */
[----:B-1----:R-:W-:Y:S01]  /*2150*/  IMAD.WIDE R2, R25, 0x2, R2 ;  /* 0x0000000219027825 */ /* 0x002fe200078e0202 */
[----:B------:R-:W-:-:S05]  /*2160*/  LOP3.LUT R24, R24, 0xff0000, RZ, 0xc0, !PT ;  /* 0x00ff000018187812 */ /* 0x000fca00078ec0ff */
[----:B------:R-:W-:Y:S02]  /*2170*/  IMAD R27, R27, 0x1000000, R24 ;  /* 0x010000001b1b7824 */ /* 0x000fe400078e0218 */
[----:B------:R-:W2:Y:S01]  /*2180*/  LDG.E.U16 R24, desc[UR62][R2.64] ;  /* 0x0000003e02187981 */ /* 0x000ea2000c1e1500 */
[----:B------:R-:W-:-:S05]  /*2190*/  LOP3.LUT R29, R29, 0xff, RZ, 0xc0, !PT ;  /* 0x000000ff1d1d7812 */ /* 0x000fca00078ec0ff */
[----:B------:R-:W-:Y:S01]  /*21a0*/  IMAD R33, R29, 0x100, R32 ;  /* 0x000001001d217824 */ /* 0x000fe200078e0220 */
[----:B------:R-:W-:-:S04]  /*21b0*/  LOP3.LUT P1, RZ, R16, 0x400, RZ, 0xc0, !PT ;  /* 0x0000040010ff7812 */ /* 0x000fc8000782c0ff */
[----:B------:R-:W-:Y:S02]  /*21c0*/  LOP3.LUT R4, R33, 0xff, R26, 0xf8, !PT ;  /* 0x000000ff21047812 */ /* 0x000fe400078ef81a */
[----:B------:R-:W-:Y:S02]  /*21d0*/  LOP3.LUT R30, R15, 0x20, RZ, 0xc0, !PT ;  /* 0x000000200f1e7812 */ /* 0x000fe400078ec0ff */
[--C-:B------:R-:W-:Y:S02]  /*21e0*/  SHF.L.W.U32.HI R25, R4, 0x19, R4.reuse ;  /* 0x0000001904197819 */ /* 0x100fe40000010e04 */
[----:B------:R-:W-:Y:S02]  /*21f0*/  LOP3.LUT P4, RZ, R16, 0x200, RZ, 0xc0, !PT ;  /* 0x0000020010ff7812 */ /* 0x000fe4000788c0ff */
[--C-:B------:R-:W-:Y:S02]  /*2200*/  SHF.L.W.U32.HI R26, R33, 0xe, R4.reuse ;  /* 0x0000000e211a7819 */ /* 0x100fe40000010e04 */
[----:B------:R-:W-:-:S02]  /*2210*/  SHF.R.U32.HI R31, RZ, 0x3, R4 ;  /* 0x00000003ff1f7819 */ /* 0x000fc40000011604 */
[--C-:B------:R-:W-:Y:S02]  /*2220*/  LOP3.LUT R30, R30, 0xc0, R15.reuse, 0xf8, !PT ;  /* 0x000000c01e1e7812 */ /* 0x100fe400078ef80f */
[----:B------:R-:W-:Y:S02]  /*2230*/  LOP3.LUT P3, RZ, R16, 0x100, RZ, 0xc0, !PT ;  /* 0x0000010010ff7812 */ /* 0x000fe4000786c0ff */
[----:B------:R-:W-:Y:S02]  /*2240*/  SEL R29, RZ, 0xff80, P0 ;  /* 0x0000ff80ff1d7807 */ /* 0x000fe40000000000 */
[----:B------:R-:W-:Y:S02]  /*2250*/  LOP3.LUT R26, R31, R25, R26, 0x96, !PT ;  /* 0x000000191f1a7212 */ /* 0x000fe400078e961a */
[----:B------:R1:W2:Y:S01]  /*2260*/  LDG.E.U16 R25, desc[UR62][R2.64+0x2] ;  /* 0x0000023e02197981 */ /* 0x0002a2000c1e1500 */
[----:B------:R-:W-:Y:S01]  /*2270*/  LOP3.LUT R30, R30, 0x10, R15, 0xf8, !PT ;  /* 0x000000101e1e7812 */ /* 0x000fe200078ef80f */
[----:B------:R-:W-:Y:S01]  /*2280*/  @P1 VIADD R29, R29, 0x40 ;  /* 0x000000401d1d1836 */ /* 0x000fe20000000000 */
[----:B------:R-:W-:-:S02]  /*2290*/  LOP3.LUT P2, RZ, R16, 0x80, RZ, 0xc0, !PT ;  /* 0x0000008010ff7812 */ /* 0x000fc4000784c0ff */
[--C-:B------:R-:W-:Y:S01]  /*22a0*/  LOP3.LUT R30, R30, 0x8, R15.reuse, 0xf8, !PT ;  /* 0x000000081e1e7812 */ /* 0x100fe200078ef80f */
[----:B------:R-:W-:Y:S01]  /*22b0*/  @P4 VIADD R29, R29, 0x20 ;  /* 0x000000201d1d4836 */ /* 0x000fe20000000000 */
[----:B------:R-:W-:Y:S02]  /*22c0*/  LOP3.LUT P1, RZ, R16, 0x40, RZ, 0xc0, !PT ;  /* 0x0000004010ff7812 */ /* 0x000fe4000782c0ff */
[--C-:B------:R-:W-:Y:S01]  /*22d0*/  LOP3.LUT R30, R30, 0x4, R15.reuse, 0xf8, !PT ;  /* 0x000000041e1e7812 */ /* 0x100fe200078ef80f */
[----:B------:R-:W-:Y:S01]  /*22e0*/  @P3 VIADD R29, R29, 0x10 ;  /* 0x000000101d1d3836 */ /* 0x000fe20000000000 */
[----:B------:R-:W-:Y:S02]  /*22f0*/  LOP3.LUT P0, RZ, R16, 0x20, RZ, 0xc0, !PT ;  /* 0x0000002010ff7812 */ /* 0x000fe4000780c0ff */
[----:B------:R-:W-:-:S03]  /*2300*/  LOP3.LUT R32, R30, 0x2, R15, 0xf8, !PT ;  /* 0x000000021e207812 */ /* 0x000fc600078ef80f */
[----:B------:R-:W-:Y:S01]  /*2310*/  @P2 VIADD R29, R29, 0x8 ;  /* 0x000000081d1d2836 */ /* 0x000fe20000000000 */
[----:B------:R-:W-:-:S03]  /*2320*/  LOP3.LUT R32, R32, 0x1, R15, 0xf8, !PT ;  /* 0x0000000120207812 */ /* 0x000fc600078ef80f */
[----:B------:R-:W-:Y:S01]  /*2330*/  @P1 VIADD R29, R29, 0x4 ;  /* 0x000000041d1d1836 */ /* 0x000fe20000000000 */
[----:B------:R-:W-:Y:S01]  /*2340*/  LOP3.LUT R34, R34, 0xff, RZ, 0xc0, !PT ;  /* 0x000000ff22227812 */ /* 0x000fe200078ec0ff */
[----:B------:R-:W-:Y:S01]  /*2350*/  IMAD R27, R32, 0x100, R27 ;  /* 0x00000100201b7824 */ /* 0x000fe200078e021b */
[----:B------:R-:W-:Y:S01]  /*2360*/  LOP3.LUT R30, R16, 0x10, RZ, 0xc0, !PT ;  /* 0x00000010101e7812 */ /* 0x000fe200078ec0ff */
[----:B------:R-:W-:Y:S01]  /*2370*/  @P0 VIADD R29, R29, 0x2 ;  /* 0x000000021d1d0836 */ /* 0x000fe20000000000 */
[----:B------:R-:W0:Y:S01]  /*2380*/  LDC.64 R32, c[0x3][RZ] ;  /* 0x00c00000ff207b82 */ /* 0x000e220000000a00 */
[----:B------:R-:W-:Y:S01]  /*2390*/  IMAD.IADD R26, R5, 0x1, R26 ;  /* 0x00000001051a7824 */ /* 0x000fe200078e021a */
[--C-:B------:R-:W-:Y:S01]  /*23a0*/  LOP3.LUT R31, R27, 0xff, R28.reuse, 0xf8, !PT ;  /* 0x000000ff1b1f7812 */ /* 0x100fe200078ef81c */
[----:B------:R-:W-:Y:S01]  /*23b0*/  IMAD R35, R34, 0x100, R35 ;  /* 0x0000010022237824 */ /* 0x000fe200078e0223 */
[----:B------:R-:W-:Y:S02]  /*23c0*/  LEA.HI R30, R30, R29, RZ, 0x1c ;  /* 0x0000001d1e1e7211 */ /* 0x000fe400078fe0ff */
[----:B------:R-:W-:-:S02]  /*23d0*/  SHF.L.W.U32.HI R28, R31, 0x19, R28 ;  /* 0x000000191f1c7819 */ /* 0x000fc40000010e1c */
[--C-:B------:R-:W-:Y:S02]  /*23e0*/  SHF.L.W.U32.HI R27, R27, 0xe, R31.reuse ;  /* 0x0000000e1b1b7819 */ /* 0x100fe40000010e1f */
[----:B------:R-:W-:Y:S02]  /*23f0*/  SHF.R.U32.HI R29, RZ, 0x3, R31 ;  /* 0x00000003ff1d7819 */ /* 0x000fe4000001161f */
[C-C-:B------:R-:W-:Y:S02]  /*2400*/  SHF.L.W.U32.HI R39, R26.reuse, 0x19, R26.reuse ;  /* 0x000000191a277819 */ /* 0x140fe40000010e1a */
[--C-:B------:R-:W-:Y:S02]  /*2410*/  SHF.L.W.U32.HI R40, R26, 0xe, R26.reuse ;  /* 0x0000000e1a287819 */ /* 0x100fe40000010e1a */
[----:B-1----:R-:W-:Y:S02]  /*2420*/  SHF.R.U32.HI R2, RZ, 0x3, R26 ;  /* 0x00000003ff027819 */ /* 0x002fe4000001161a */
[----:B------:R-:W-:-:S02]  /*2430*/  LOP3.LUT R34, R35, 0xff, R30, 0xf8, !PT ;  /* 0x000000ff23227812 */ /* 0x000fc400078ef81e */
[----:B------:R-:W-:Y:S02]  /*2440*/  LOP3.LUT R29, R29, R28, R27, 0x96, !PT ;  /* 0x0000001c1d1d7212 */ /* 0x000fe400078e961b */
[----:B------:R-:W-:Y:S02]  /*2450*/  LOP3.LUT R27, R2, R39, R40, 0x96, !PT ;  /* 0x00000027021b7212 */ /* 0x000fe400078e9628 */
[C-C-:B------:R-:W-:Y:S02]  /*2460*/  SHF.L.W.U32.HI R36, R26.reuse, 0xf, R26.reuse ;  /* 0x0000000f1a247819 */ /* 0x140fe40000010e1a */
[--C-:B------:R-:W-:Y:S02]  /*2470*/  SHF.L.W.U32.HI R37, R26, 0xd, R26.reuse ;  /* 0x0000000d1a257819 */ /* 0x100fe40000010e1a */
[----:B------:R-:W-:Y:S02]  /*2480*/  SHF.R.U32.HI R38, RZ, 0xa, R26 ;  /* 0x0000000aff267819 */ /* 0x000fe4000001161a */
[----:B------:R-:W-:-:S02]  /*2490*/  SHF.L.W.U32.HI R35, R35, 0xe, R34 ;  /* 0x0000000e23237819 */ /* 0x000fc40000010e22 */
[--C-:B------:R-:W-:Y:S02]  /*24a0*/  SHF.L.W.U32.HI R2, R34, 0x19, R34.reuse ;  /* 0x0000001922027819 */ /* 0x100fe40000010e22 */
[----:B------:R-:W-:Y:S02]  /*24b0*/  SHF.R.U32.HI R3, RZ, 0x3, R34 ;  /* 0x00000003ff037819 */ /* 0x000fe40000011622 */
[----:B------:R-:W-:Y:S02]  /*24c0*/  IADD3 R28, PT, PT, R4, 0xa00000, R29 ;  /* 0x00a00000041c7810 */ /* 0x000fe40007ffe01d */
[----:B------:R-:W-:Y:S02]  /*24d0*/  LOP3.LUT R30, R38, R36, R37, 0x96, !PT ;  /* 0x00000024261e7212 */ /* 0x000fe400078e9625 */
[----:B------:R-:W-:Y:S02]  /*24e0*/  LOP3.LUT R2, R3, R2, R35, 0x96, !PT ;  /* 0x0000000203027212 */ /* 0x000fe400078e9623 */
[----:B------:R-:W-:-:S02]  /*24f0*/  SHF.L.W.U32.HI R29, R28, 0xf, R28 ;  /* 0x0000000f1c1d7819 */ /* 0x000fc40000010e1c */
[--C-:B------:R-:W-:Y:S02]  /*2500*/  SHF.L.W.U32.HI R36, R28, 0xd, R28.reuse ;  /* 0x0000000d1c247819 */ /* 0x100fe40000010e1c */
[----:B------:R-:W-:Y:S02]  /*2510*/  SHF.R.U32.HI R37, RZ, 0xa, R28 ;  /* 0x0000000aff257819 */ /* 0x000fe4000001161c */
[----:B------:R-:W-:Y:S02]  /*2520*/  LOP3.LUT R3, R16, 0x1, RZ, 0xc0, !PT ;  /* 0x0000000110037812 */ /* 0x000fe400078ec0ff */
[----:B------:R-:W-:Y:S02]  /*2530*/  IADD3 R30, PT, PT, R2, R30, R31 ;  /* 0x0000001e021e7210 */ /* 0x000fe40007ffe01f */
[----:B------:R-:W-:Y:S02]  /*2540*/  LOP3.LUT P2, RZ, R16, 0x4, RZ, 0xc0, !PT ;  /* 0x0000000410ff7812 */ /* 0x000fe4000784c0ff */
[----:B------:R-:W-:-:S02]  /*2550*/  LOP3.LUT R35, R37, R29, R36, 0x96, !PT ;  /* 0x0000001d25237212 */ /* 0x000fc400078e9624 */
[----:B------:R-:W-:Y:S02]  /*2560*/  ISETP.NE.U32.AND P3, PT, R3, 0x1, PT ;  /* 0x000000010300780c */ /* 0x000fe40003f65070 */
[C-C-:B------:R-:W-:Y:S02]  /*2570*/  SHF.L.W.U32.HI R36, R30.reuse, 0xf, R30.reuse ;  /* 0x0000000f1e247819 */ /* 0x140fe40000010e1e */
[--C-:B------:R-:W-:Y:S02]  /*2580*/  SHF.L.W.U32.HI R3, R30, 0xd, R30.reuse ;  /* 0x0000000d1e037819 */ /* 0x100fe40000010e1e */
[----:B------:R-:W-:Y:S02]  /*2590*/  SHF.R.U32.HI R2, RZ, 0xa, R30 ;  /* 0x0000000aff027819 */ /* 0x000fe4000001161e */
[C---:B------:R-:W-:Y:S02]  /*25a0*/  LOP3.LUT P1, RZ, R16.reuse, 0x8, RZ, 0xc0, !PT ;  /* 0x0000000810ff7812 */ /* 0x040fe4000782c0ff */
[----:B------:R-:W-:-:S02]  /*25b0*/  LOP3.LUT P0, RZ, R16, 0x2, RZ, 0xc0, !PT ;  /* 0x0000000210ff7812 */ /* 0x000fc4000780c0ff */
[----:B------:R-:W-:Y:S02]  /*25c0*/  LOP3.LUT R36, R2, R36, R3, 0x96, !PT ;  /* 0x0000002402247212 */ /* 0x000fe400078e9603 */
[C-C-:B------:R-:W-:Y:S02]  /*25d0*/  SHF.L.W.U32.HI R38, R28.reuse, 0x19, R28.reuse ;  /* 0x000000191c267819 */ /* 0x140fe40000010e1c */
[--C-:B------:R-:W-:Y:S02]  /*25e0*/  SHF.L.W.U32.HI R39, R28, 0xe, R28.reuse ;  /* 0x0000000e1c277819 */ /* 0x100fe40000010e1c */
[----:B------:R-:W-:Y:S02]  /*25f0*/  SHF.R.U32.HI R40, RZ, 0x3, R28 ;  /* 0x00000003ff287819 */ /* 0x000fe4000001161c */
[----:B0-----:R-:W-:Y:S02]  /*2600*/  IADD3 R32, PT, PT, R5, -0x4f124230, R32 ;  /* 0xb0edbdd005207810 */ /* 0x001fe40007ffe020 */
[----:B------:R-:W-:-:S02]  /*2610*/  SEL R2, RZ, 0xff80, !P1 ;  /* 0x0000ff80ff027807 */ /* 0x000fc40004800000 */
[----:B------:R-:W-:Y:S01]  /*2620*/  LOP3.LUT R29, R40, R38, R39, 0x96, !PT ;  /* 0x00000026281d7212 */ /* 0x000fe200078e9627 */
[----:B------:R-:W-:Y:S01]  /*2630*/  VIADD R39, R32, 0xa54ff53a ;  /* 0xa54ff53a20277836 */ /* 0x000fe20000000000 */
[----:B---3--:R-:W-:Y:S01]  /*2640*/  LOP3.LUT P1, RZ, R18, 0x400, RZ, 0xc0, !PT ;  /* 0x0000040012ff7812 */ /* 0x008fe2000782c0ff */
[----:B------:R-:W-:Y:S01]  /*2650*/  @P2 VIADD R2, R2, 0x40 ;  /* 0x0000004002022836 */ /* 0x000fe20000000000 */
[----:B------:R-:W-:Y:S02]  /*2660*/  LOP3.LUT P2, RZ, R18, 0x200, RZ, 0xc0, !PT ;  /* 0x0000020012ff7812 */ /* 0x000fe4000784c0ff */
[----:B------:R-:W-:Y:S01]  /*2670*/  IADD3 R40, PT, PT, -R32, 0x5ab00ac5, RZ ;  /* 0x5ab00ac520287810 */ /* 0x000fe20007ffe1ff */
[----:B------:R-:W-:Y:S01]  /*2680*/  @P0 VIADD R2, R2, 0x20 ;  /* 0x0000002002020836 */ /* 0x000fe20000000000 */
[----:B------:R-:W-:Y:S02]  /*2690*/  LOP3.LUT R37, R39, 0x510e527f, RZ, 0xc0, !PT ;  /* 0x510e527f27257812 */ /* 0x000fe400078ec0ff */
[----:B------:R-:W-:Y:S01]  /*26a0*/  LOP3.LUT P0, RZ, R18, 0x100, RZ, 0xc0, !PT ;  /* 0x0000010012ff7812 */ /* 0x000fe2000780c0ff */
[----:B------:R-:W-:Y:S01]  /*26b0*/  @!P3 VIADD R2, R2, 0x10 ;  /* 0x000000100202b836 */ /* 0x000fe20000000000 */
[----:B------:R-:W-:Y:S01]  /*26c0*/  LOP3.LUT R40, R37, 0x9b05688c, R40, 0xf8, !PT ;  /* 0x9b05688c25287812 */ /* 0x000fe200078ef828 */
[----:B------:R-:W-:Y:S01]  /*26d0*/  VIADD R37, R32, 0x8909ae5 ;  /* 0x08909ae520257836 */ /* 0x000fe20000000000 */
[----:B------:R-:W-:-:S02]  /*26e0*/  SHF.L.W.U32.HI R3, R39, 0x1a, R39 ;  /* 0x0000001a27037819 */ /* 0x000fc40000010e27 */
[C-C-:B------:R-:W-:Y:S02]  /*26f0*/  SHF.L.W.U32.HI R38, R39.reuse, 0x15, R39.reuse ;  /* 0x0000001527267819 */ /* 0x140fe40000010e27 */
[----:B------:R-:W-:Y:S01]  /*2700*/  SHF.L.W.U32.HI R5, R39, 0x7, R39 ;  /* 0x0000000727057819 */ /* 0x000fe20000010e27 */
[----:B------:R-:W-:Y:S01]  /*2710*/  @P1 VIADD R2, R2, 0x8 ;  /* 0x0000000802021836 */ /* 0x000fe20000000000 */
[--C-:B------:R-:W-:Y:S02]  /*2720*/  SHF.L.W.U32.HI R32, R37, 0x13, R37.reuse ;  /* 0x0000001325207819 */ /* 0x100fe40000010e25 */
[----:B------:R-:W-:Y:S01]  /*2730*/  LOP3.LUT R38, R5, R3, R38, 0x96, !PT ;  /* 0x0000000305267212 */ /* 0x000fe200078e9626 */
[----:B------:R-:W-:Y:S01]  /*2740*/  @P2 VIADD R2, R2, 0x4 ;  /* 0x0000000402022836 */ /* 0x000fe20000000000 */
[C-C-:B------:R-:W-:Y:S02]  /*2750*/  SHF.L.W.U32.HI R3, R37.reuse, 0x1e, R37.reuse ;  /* 0x0000001e25037819 */ /* 0x140fe40000010e25 */
[----:B------:R-:W-:-:S02]  /*2760*/  SHF.L.W.U32.HI R5, R37, 0xa, R37 ;  /* 0x0000000a25057819 */ /* 0x000fc40000010e25 */
[----:B------:R-:W-:Y:S02]  /*2770*/  LOP3.LUT P2, RZ, R18, 0x20, RZ, 0xc0, !PT ;  /* 0x0000002012ff7812 */ /* 0x000fe4000784c0ff */
[----:B------:R-:W-:Y:S01]  /*2780*/  IADD3 R33, PT, PT, R40, R33, R38 ;  /* 0x0000002128217210 */ /* 0x000fe20007ffe026 */
[----:B------:R-:W-:Y:S01]  /*2790*/  @P0 VIADD R2, R2, 0x2 ;  /* 0x0000000202020836 */ /* 0x000fe20000000000 */
[----:B------:R-:W-:Y:S02]  /*27a0*/  LOP3.LUT R38, R5, R3, R32, 0x96, !PT ;  /* 0x0000000305267212 */ /* 0x000fe400078e9620 */
[C---:B------:R-:W-:Y:S02]  /*27b0*/  LOP3.LUT R3, R18.reuse, 0x80, RZ, 0xc0, !PT ;  /* 0x0000008012037812 */ /* 0x040fe400078ec0ff */
[C---:B------:R-:W-:Y:S02]  /*27c0*/  LOP3.LUT P0, RZ, R18.reuse, 0x10, RZ, 0xc0, !PT ;  /* 0x0000001012ff7812 */ /* 0x040fe4000780c0ff */
[----:B------:R-:W-:-:S02]  /*27d0*/  LOP3.LUT P3, RZ, R18, 0x40, RZ, 0xc0, !PT ;  /* 0x0000004012ff7812 */ /* 0x000fc4000786c0ff */
[----:B------:R-:W-:Y:S02]  /*27e0*/  LEA.HI R32, R3, R2, RZ, 0x19 ;  /* 0x0000000203207211 */ /* 0x000fe400078fc8ff */
[----:B------:R-:W-:Y:S01]  /*27f0*/  SEL R5, RZ, 0xff80, !P3 ;  /* 0x0000ff80ff057807 */ /* 0x000fe20005800000 */
[----:B------:R-:W0:Y:S01]  /*2800*/  LDC.64 R2, c[0x3][0x8] ;  /* 0x00c00200ff027b82 */ /* 0x000e220000000a00 */
[----:B------:R-:W-:Y:S01]  /*2810*/  LOP3.LUT P5, RZ, R18, 0x8, RZ, 0xc0, !PT ;  /* 0x0000000812ff7812 */ /* 0x000fe200078ac0ff */
[----:B------:R-:W-:Y:S01]  /*2820*/  IMAD.IADD R33, R4, 0x1, R33 ;  /* 0x0000000104217824 */ /* 0x000fe200078e0221 */
[----:B-----5:R-:W-:Y:S01]  /*2830*/  LOP3.LUT P6, RZ, R19, 0x100, RZ, 0xc0, !PT ;  /* 0x0000010013ff7812 */ /* 0x020fe200078cc0ff */
[----:B------:R-:W-:Y:S01]  /*2840*/  @P2 VIADD R5, R5, 0x40 ;  /* 0x0000004005052836 */ /* 0x000fe20000000000 */
[----:B------:R-:W-:Y:S02]  /*2850*/  LOP3.LUT R4, R37, 0xd16e48e2, RZ, 0xc0, !PT ;  /* 0xd16e48e225047812 */ /* 0x000fe400078ec0ff */
[----:B------:R-:W-:-:S02]  /*2860*/  LOP3.LUT P3, RZ, R19, 0x200, RZ, 0xc0, !PT ;  /* 0x0000020013ff7812 */ /* 0x000fc4000786c0ff */
[----:B------:R-:W-:Y:S01]  /*2870*/  LOP3.LUT P2, RZ, R19, 0x80, RZ, 0xc0, !PT ;  /* 0x0000008013ff7812 */ /* 0x000fe2000784c0ff */
[----:B------:R-:W-:Y:S01]  /*2880*/  @P0 VIADD R5, R5, 0x20 ;  /* 0x0000002005050836 */ /* 0x000fe20000000000 */
[C---:B------:R-:W-:Y:S01]  /*2890*/  IADD3 R38, PT, PT, R33.reuse, R38, R4 ;  /* 0x0000002621267210 */ /* 0x040fe20007ffe004 */
[C---:B------:R-:W-:Y:S01]  /*28a0*/  VIADD R4, R33.reuse, 0x5bf2cd1d ;  /* 0x5bf2cd1d21047836 */ /* 0x040fe20000000000 */
[C---:B------:R-:W-:Y:S02]  /*28b0*/  LOP3.LUT P4, RZ, R18.reuse, 0x4, RZ, 0xc0, !PT ;  /* 0x0000000412ff7812 */ /* 0x040fe4000788c0ff */
[----:B------:R-:W-:Y:S02]  /*28c0*/  IADD3 R44, PT, PT, -R33, 0x240d32e2, RZ ;  /* 0x240d32e2212c7810 */ /* 0x000fe40007ffe1ff */
[----:B------:R-:W-:Y:S02]  /*28d0*/  LOP3.LUT P0, RZ, R19, 0x40, RZ, 0xc0, !PT ;  /* 0x0000004013ff7812 */ /* 0x000fe4000780c0ff */
[----:B------:R-:W-:Y:S01]  /*28e0*/  SEL R33, RZ, 0xff80, !P3 ;  /* 0x0000ff80ff217807 */ /* 0x000fe20005800000 */
[----:B------:R-:W-:Y:S01]  /*28f0*/  @P5 VIADD R5, R5, 0x10 ;  /* 0x0000001005055836 */ /* 0x000fe20000000000 */
[----:B------:R-:W-:-:S02]  /*2900*/  LOP3.LUT R41, R18, 0x1, RZ, 0xc0, !PT ;  /* 0x0000000112297812 */ /* 0x000fc400078ec0ff */
[----:B------:R-:W-:Y:S01]  /*2910*/  LOP3.LUT P3, RZ, R18, 0x2, RZ, 0xc0, !PT ;  /* 0x0000000212ff7812 */ /* 0x000fe2000786c0ff */
[----:B------:R-:W-:Y:S01]  /*2920*/  @P6 VIADD R33, R33, 0x40 ;  /* 0x0000004021216836 */ /* 0x000fe20000000000 */
[----:B------:R-:W-:Y:S02]  /*2930*/  LOP3.LUT P5, RZ, R19, 0x20, RZ, 0xc0, !PT ;  /* 0x0000002013ff7812 */ /* 0x000fe400078ac0ff */
[----:B------:R-:W-:Y:S02]  /*2940*/  ISETP.NE.U32.AND P1, PT, R41, 0x1, PT ;  /* 0x000000012900780c */ /* 0x000fe40003f25070 */
[C-C-:B------:R-:W-:Y:S02]  /*2950*/  SHF.L.W.U32.HI R40, R4.reuse, 0x1a, R4.reuse ;  /* 0x0000001a04287819 */ /* 0x140fe40000010e04 */
[C-C-:B------:R-:W-:Y:S02]  /*2960*/  SHF.L.W.U32.HI R41, R4.reuse, 0x15, R4.reuse ;  /* 0x0000001504297819 */ /* 0x140fe40000010e04 */
[----:B------:R-:W-:-:S02]  /*2970*/  SHF.L.W.U32.HI R42, R4, 0x7, R4 ;  /* 0x00000007042a7819 */ /* 0x000fc40000010e04 */
[----:B------:R-:W-:Y:S01]  /*2980*/  LOP3.LUT R43, R4, R39, RZ, 0xc0, !PT ;  /* 0x00000027042b7212 */ /* 0x000fe200078ec0ff */
[----:B------:R-:W-:Y:S01]  /*2990*/  @P2 VIADD R33, R33, 0x20 ;  /* 0x0000002021212836 */ /* 0x000fe20000000000 */
[----:B------:R-:W-:Y:S01]  /*29a0*/  LOP3.LUT P6, RZ, R19, 0x10, RZ, 0xc0, !PT ;  /* 0x0000001013ff7812 */ /* 0x000fe200078cc0ff */
[----:B------:R-:W-:Y:S01]  /*29b0*/  @P4 VIADD R5, R5, 0x8 ;  /* 0x0000000805054836 */ /* 0x000fe20000000000 */
[----:B------:R-:W-:Y:S02]  /*29c0*/  LOP3.LUT R41, R42, R40, R41, 0x96, !PT ;  /* 0x000000282a297212 */ /* 0x000fe400078e9629 */
[----:B------:R-:W-:Y:S01]  /*29d0*/  LOP3.LUT R43, R43, 0x510e527f, R44, 0xf8, !PT ;  /* 0x510e527f2b2b7812 */ /* 0x000fe200078ef82c */
[----:B------:R-:W-:Y:S01]  /*29e0*/  @P0 VIADD R33, R33, 0x10 ;  /* 0x0000001021210836 */ /* 0x000fe20000000000 */
[----:B------:R-:W-:Y:S01]  /*29f0*/  LOP3.LUT P2, RZ, R19, 0x8, RZ, 0xc0, !PT ;  /* 0x0000000813ff7812 */ /* 0x000fe2000784c0ff */
[----:B------:R-:W-:Y:S01]  /*2a00*/  VIADD R38, R38, 0x49857fb0 ;  /* 0x49857fb026267836 */ /* 0x000fe20000000000 */
[----:B0-----:R-:W-:Y:S01]  /*2a10*/  IADD3 R2, PT, PT, R43, R2, R41 ;  /* 0x000000022b027210 */ /* 0x001fe20007ffe029 */
[----:B------:R-:W-:-:S02]  /*2a20*/  @P3 VIADD R5, R5, 0x4 ;  /* 0x0000000405053836 */ /* 0x000fc40000000000 */
[----:B------:R-:W-:Y:S01]  /*2a30*/  @P5 VIADD R33, R33, 0x8 ;  /* 0x0000000821215836 */ /* 0x000fe20000000000 */
[C---:B------:R-:W-:Y:S01]  /*2a40*/  SHF.L.W.U32.HI R40, R38.reuse, 0x1e, R38 ;  /* 0x0000001e26287819 */ /* 0x040fe20000010e26 */
[----:B------:R-:W-:Y:S01]  /*2a50*/  IMAD.IADD R31, R31, 0x1, R2 ;  /* 0x000000011f1f7824 */ /* 0x000fe200078e0202 */
[C-C-:B------:R-:W-:Y:S01]  /*2a60*/  SHF.L.W.U32.HI R45, R38.reuse, 0x13, R38.reuse ;  /* 0x00000013262d7819 */ /* 0x140fe20000010e26 */
[----:B------:R-:W-:Y:S01]  /*2a70*/  @!P1 VIADD R5, R5, 0x2 ;  /* 0x0000000205059836 */ /* 0x000fe20000000000 */
[----:B------:R-:W-:Y:S01]  /*2a80*/  SHF.L.W.U32.HI R42, R38, 0xa, R38 ;  /* 0x0000000a262a7819 */ /* 0x000fe20000010e26 */
[----:B------:R-:W-:Y:S01]  /*2a90*/  @P6 VIADD R33, R33, 0x4 ;  /* 0x0000000421216836 */ /* 0x000fe20000000000 */
[C---:B------:R-:W-:Y:S02]  /*2aa0*/  LOP3.LUT R2, R19.reuse, 0x400, RZ, 0xc0, !PT ;  /* 0x0000040013027812 */ /* 0x040fe400078ec0ff */
[----:B------:R-:W-:Y:S01]  /*2ab0*/  LOP3.LUT R44, R19, 0x1, RZ, 0xc0, !PT ;  /* 0x00000001132c7812 */ /* 0x000fe200078ec0ff */
[----:B------:R-:W-:Y:S01]  /*2ac0*/  @P2 VIADD R33, R33, 0x2 ;  /* 0x0000000221212836 */ /* 0x000fe20000000000 */
[----:B------:R-:W-:-:S02]  /*2ad0*/  LOP3.LUT R42, R42, R40, R45, 0x96, !PT ;  /* 0x000000282a2a7212 */ /* 0x000fc400078e962d */
[----:B------:R-:W-:Y:S01]  /*2ae0*/  LEA.HI R2, R2, R5, RZ, 0x16 ;  /* 0x0000000502027211 */ /* 0x000fe200078fb0ff */
[----:B------:R-:W-:Y:S01]  /*2af0*/  VIADD R5, R31, 0x566d1711 ;  /* 0x566d17111f057836 */ /* 0x000fe20000000000 */
[----:B------:R-:W-:Y:S02]  /*2b00*/  LOP3.LUT R40, R19, 0x4, RZ, 0xc0, !PT ;  /* 0x0000000413287812 */ /* 0x000fe400078ec0ff */
[----:B------:R-:W-:Y:S02]  /*2b10*/  LOP3.LUT R41, R37, 0x6a09e667, R38, 0xe8, !PT ;  /* 0x6a09e66725297812 */ /* 0x000fe400078ee826 */
[----:B------:R-:W-:Y:S02]  /*2b20*/  ISETP.NE.U32.AND P0, PT, R44, 0x1, PT ;  /* 0x000000012c00780c */ /* 0x000fe40003f05070 */
[----:B------:R-:W-:Y:S02]  /*2b30*/  LEA.HI R40, R40, R33, RZ, 0x1e ;  /* 0x0000002128287211 */ /* 0x000fe400078ff0ff */
[----:B------:R-:W-:-:S02]  /*2b40*/  IADD3 R41, PT, PT, R31, R42, R41 ;  /* 0x0000002a1f297210 */ /* 0x000fc40007ffe029 */
[C-C-:B------:R-:W-:Y:S02]  /*2b50*/  SHF.L.W.U32.HI R33, R5.reuse, 0x1a, R5.reuse ;  /* 0x0000001a05217819 */ /* 0x140fe40000010e05 */
[C-C-:B------:R-:W-:Y:S02]  /*2b60*/  SHF.L.W.U32.HI R42, R5.reuse, 0x15, R5.reuse ;  /* 0x00000015052a7819 */ /* 0x140fe40000010e05 */
[----:B------:R-:W-:Y:S02]  /*2b70*/  SHF.L.W.U32.HI R43, R5, 0x7, R5 ;  /* 0x00000007052b7819 */ /* 0x000fe40000010e05 */
[----:B----4-:R-:W-:Y:S02]  /*2b80*/  LOP3.LUT P1, RZ, R20, 0x400, RZ, 0xc0, !PT ;  /* 0x0000040014ff7812 */ /* 0x010fe4000782c0ff */
[----:B------:R-:W-:Y:S02]  /*2b90*/  LOP3.LUT P2, RZ, R19, 0x2, RZ, 0xc0, !PT ;  /* 0x0000000213ff7812 */ /* 0x000fe4000784c0ff */
[----:B------:R-:W-:-:S02]  /*2ba0*/  LOP3.LUT R42, R43, R33, R42, 0x96, !PT ;  /* 0x000000212b2a7212 */ /* 0x000fc400078e962a */
[----:B------:R-:W-:Y:S02]  /*2bb0*/  SEL R33, RZ, 0xff80, !P2 ;  /* 0x0000ff80ff217807 */ /* 0x000fe40005000000 */
[----:B------:R-:W-:Y:S01]  /*2bc0*/  LOP3.LUT P3, RZ, R20, 0x200, RZ, 0xc0, !PT ;  /* 0x0000020014ff7812 */ /* 0x000fe2000786c0ff */
[----:B------:R-:W-:Y:S01]  /*2bd0*/  IMAD.U32 R2, R2, 0x10000, RZ ;  /* 0x0001000002027824 */ /* 0x000fe200078e00ff */
[C---:B------:R-:W-:Y:S01]  /*2be0*/  LOP3.LUT P2, RZ, R20.reuse, 0x100, RZ, 0xc0, !PT ;  /* 0x0000010014ff7812 */ /* 0x040fe2000784c0ff */
[----:B------:R-:W-:Y:S01]  /*2bf0*/  @!P0 VIADD R33, R33, 0x40 ;  /* 0x0000004021218836 */ /* 0x000fe20000000000 */
[----:B------:R-:W-:Y:S02]  /*2c00*/  IADD3 R31, PT, PT, -R31, -0x566d1712, RZ ;  /* 0xa992e8ee1f1f7810 */ /* 0x000fe40007ffe1ff */
[----:B------:R-:W-:Y:S01]  /*2c10*/  LOP3.LUT R44, R5, R4, RZ, 0xc0, !PT ;  /* 0x00000004052c7212 */ /* 0x000fe200078ec0ff */
[----:B------:R-:W-:Y:S01]  /*2c20*/  @P1 VIADD R33, R33, 0x20 ;  /* 0x0000002021211836 */ /* 0x000fe20000000000 */
[----:B------:R-:W-:-:S02]  /*2c30*/  LOP3.LUT P1, RZ, R20, 0x80, RZ, 0xc0, !PT ;  /* 0x0000008014ff7812 */ /* 0x000fc4000782c0ff */
[----:B------:R-:W-:Y:S01]  /*2c40*/  LOP3.LUT R44, R44, R39, R31, 0xf8, !PT ;  /* 0x000000272c2c7212 */ /* 0x000fe200078ef81f */
[----:B------:R-:W-:Y:S01]  /*2c50*/  VIADD R43, R41, 0x9b05688c ;  /* 0x9b05688c292b7836 */ /* 0x000fe20000000000 */
[----:B------:R-:W-:Y:S01]  /*2c60*/  LOP3.LUT R31, R2, 0xff0000, RZ, 0xc0, !PT ;  /* 0x00ff0000021f7812 */ /* 0x000fe200078ec0ff */
[----:B------:R-:W-:Y:S01]  /*2c70*/  @P3 VIADD R33, R33, 0x10 ;  /* 0x0000001021213836 */ /* 0x000fe20000000000 */
[----:B------:R-:W-:Y:S02]  /*2c80*/  LOP3.LUT P0, RZ, R20, 0x40, RZ, 0xc0, !PT ;  /* 0x0000004014ff7812 */ /* 0x000fe4000780c0ff */
[----:B------:R-:W-:Y:S01]  /*2c90*/  IADD3 R3, PT, PT, R44, R3, R42 ;  /* 0x000000032c037210 */ /* 0x000fe20007ffe02a */
[----:B------:R-:W-:Y:S01]  /*2ca0*/  IMAD R41, R32, 0x1000000, R31 ;  /* 0x0100000020297824 */ /* 0x000fe200078e021f */
[--C-:B------:R-:W-:Y:S01]  /*2cb0*/  SHF.L.W.U32.HI R2, R43, 0x1e, R43.reuse ;  /* 0x0000001e2b027819 */ /* 0x100fe20000010e2b */
[----:B------:R-:W-:Y:S01]  /*2cc0*/  @P2 VIADD R33, R33, 0x8 ;  /* 0x0000000821212836 */ /* 0x000fe20000000000 */
[----:B------:R-:W-:-:S02]  /*2cd0*/  SHF.L.W.U32.HI R31, R43, 0x13, R43 ;  /* 0x000000132b1f7819 */ /* 0x000fc40000010e2b */
[----:B------:R-:W-:Y:S01]  /*2ce0*/  SHF.L.W.U32.HI R32, R43, 0xa, R43 ;  /* 0x0000000a2b207819 */ /* 0x000fe20000010e2b */
[----:B------:R-:W-:Y:S02]  /*2cf0*/  IMAD.IADD R3, R34, 0x1, R3 ;  /* 0x0000000122037824 */ /* 0x000fe400078e0203 */
[----:B------:R-:W-:Y:S01]  /*2d00*/  @P1 VIADD R33, R33, 0x4 ;  /* 0x0000000421211836 */ /* 0x000fe20000000000 */
[----:B------:R-:W-:Y:S02]  /*2d10*/  LOP3.LUT R32, R32, R2, R31, 0x96, !PT ;  /* 0x0000000220207212 */ /* 0x000fe400078e961f */
[----:B------:R-:W-:Y:S01]  /*2d20*/  LOP3.LUT R31, R38, R37, R43, 0xe8, !PT ;  /* 0x00000025261f7212 */ /* 0x000fe200078ee82b */
[----:B------:R-:W-:Y:S01]  /*2d30*/  @P0 VIADD R33, R33, 0x2 ;  /* 0x0000000221210836 */ /* 0x000fe20000000000 */
[----:B------:R-:W-:Y:S02]  /*2d40*/  LOP3.LUT R40, R40, 0xff, RZ, 0xc0, !PT ;  /* 0x000000ff28287812 */ /* 0x000fe400078ec0ff */
[----:B------:R-:W-:-:S02]  /*2d50*/  IADD3 R31, PT, PT, R3, R32, R31 ;  /* 0x00000020031f7210 */ /* 0x000fc40007ffe01f */
[----:B------:R-:W-:Y:S01]  /*2d60*/  LOP3.LUT R32, R20, 0x20, RZ, 0xc0, !PT ;  /* 0x0000002014207812 */ /* 0x000fe200078ec0ff */
[C---:B------:R-:W-:Y:S01]  /*2d70*/  VIADD R2, R3.reuse, 0xbb1838e6 ;  /* 0xbb1838e603027836 */ /* 0x040fe20000000000 */
[----:B------:R-:W-:Y:S01]  /*2d80*/  IADD3 R46, PT, PT, -R3, 0x44e7c719, RZ ;  /* 0x44e7c719032e7810 */ /* 0x000fe20007ffe1ff */
[----:B------:R-:W-:Y:S01]  /*2d90*/  IMAD R40, R40, 0x100, R41 ;  /* 0x0000010028287824 */ /* 0x000fe200078e0229 */
[----:B------:R-:W-:Y:S02]  /*2da0*/  LEA.HI R3, R32, R33, RZ, 0x1b ;  /* 0x0000002120037211 */ /* 0x000fe400078fd8ff */
[----:B------:R-:W-:Y:S02]  /*2db0*/  LOP3.LUT P4, RZ, R20, 0x8, RZ, 0xc0, !PT ;  /* 0x0000000814ff7812 */ /* 0x000fe4000788c0ff */
[----:B------:R-:W-:Y:S02]  /*2dc0*/  LOP3.LUT R3, R40, 0xff, R3, 0xf8, !PT ;  /* 0x000000ff28037812 */ /* 0x000fe400078ef803 */
[----:B------:R-:W-:-:S02]  /*2dd0*/  LOP3.LUT P0, RZ, R20, 0x10, RZ, 0xc0, !PT ;  /* 0x0000001014ff7812 */ /* 0x000fc4000780c0ff */
[----:B------:R-:W-:Y:S02]  /*2de0*/  LOP3.LUT P3, RZ, R20, 0x4, RZ, 0xc0, !PT ;  /* 0x0000000414ff7812 */ /* 0x000fe4000786c0ff */
[----:B------:R-:W-:Y:S02]  /*2df0*/  SHF.L.W.U32.HI R33, R40, 0xe, R3 ;  /* 0x0000000e28217819 */ /* 0x000fe40000010e03 */
[C---:B------:R-:W-:Y:S02]  /*2e00*/  LOP3.LUT R41, R20.reuse, 0x1, RZ, 0xc0, !PT ;  /* 0x0000000114297812 */ /* 0x040fe400078ec0ff */
[----:B------:R-:W-:Y:S02]  /*2e10*/  LOP3.LUT P2, RZ, R20, 0x2, RZ, 0xc0, !PT ;  /* 0x0000000214ff7812 */ /* 0x000fe4000784c0ff */
[----:B------:R-:W-:Y:S02]  /*2e20*/  SEL R40, RZ, 0xff80, !P0 ;  /* 0x0000ff80ff287807 */ /* 0x000fe40004000000 */
[----:B------:R-:W-:-:S03]  /*2e30*/  ISETP.NE.U32.AND P0, PT, R41, 0x1, PT ;  /* 0x000000012900780c */ /* 0x000fc60003f05070 */
[----:B------:R-:W-:Y:S01]  /*2e40*/  @P4 VIADD R40, R40, 0x40 ;  /* 0x0000004028284836 */ /* 0x000fe20000000000 */
[C-C-:B------:R-:W-:Y:S02]  /*2e50*/  SHF.L.W.U32.HI R42, R2.reuse, 0x1a, R2.reuse ;  /* 0x0000001a022a7819 */ /* 0x140fe40000010e02 */
[C-C-:B------:R-:W-:Y:S02]  /*2e60*/  SHF.L.W.U32.HI R45, R2.reuse, 0x15, R2.reuse ;  /* 0x00000015022d7819 */ /* 0x140fe40000010e02 */
[C---:B------:R-:W-:Y:S02]  /*2e70*/  SHF.L.W.U32.HI R44, R2.reuse, 0x7, R2 ;  /* 0x00000007022c7819 */ /* 0x040fe40000010e02 */
[----:B------:R-:W-:Y:S01]  /*2e80*/  LOP3.LUT R47, R2, R5, RZ, 0xc0, !PT ;  /* 0x00000005022f7212 */ /* 0x000fe200078ec0ff */
[----:B------:R-:W-:Y:S01]  /*2e90*/  @P3 VIADD R40, R40, 0x20 ;  /* 0x0000002028283836 */ /* 0x000fe20000000000 */
[----:B------:R-:W-:Y:S02]  /*2ea0*/  LOP3.LUT R42, R44, R42, R45, 0x96, !PT ;  /* 0x0000002a2c2a7212 */ /* 0x000fe400078e962d */
[----:B------:R-:W-:Y:S01]  /*2eb0*/  LOP3.LUT R46, R47, R4, R46, 0xf8, !PT ;  /* 0x000000042f2e7212 */ /* 0x000fe200078ef82e */
[----:B------:R-:W-:Y:S01]  /*2ec0*/  @P2 VIADD R40, R40, 0x10 ;  /* 0x0000001028282836 */ /* 0x000fe20000000000 */
[----:B--2---:R-:W-:Y:S01]  /*2ed0*/  LOP3.LUT P1, RZ, R21, 0x400, RZ, 0xc0, !PT ;  /* 0x0000040015ff7812 */ /* 0x004fe2000782c0ff */
[----:B------:R-:W-:Y:S01]  /*2ee0*/  VIADD R31, R31, 0x510e527f ;  /* 0x510e527f1f1f7836 */ /* 0x000fe20000000000 */
[----:B------:R-:W-:Y:S01]  /*2ef0*/  IADD3 R42, PT, PT, R42, R46, R39 ;  /* 0x0000002e2a2a7210 */ /* 0x000fe20007ffe027 */
[----:B------:R-:W-:Y:S01]  /*2f00*/  @!P0 VIADD R40, R40, 0x8 ;  /* 0x0000000828288836 */ /* 0x000fe20000000000 */
[----:B------:R-:W-:-:S02]  /*2f10*/  SHF.L.W.U32.HI R32, R3, 0x19, R3 ;  /* 0x0000001903207819 */ /* 0x000fc40000010e03 */
[----:B------:R-:W-:Y:S02]  /*2f20*/  SHF.R.U32.HI R39, RZ, 0x3, R3 ;  /* 0x00000003ff277819 */ /* 0x000fe40000011603 */
[----:B------:R-:W-:Y:S02]  /*2f30*/  LOP3.LUT P0, RZ, R21, 0x200, RZ, 0xc0, !PT ;  /* 0x0000020015ff7812 */ /* 0x000fe4000780c0ff */
[C-C-:B------:R-:W-:Y:S02]  /*2f40*/  SHF.L.W.U32.HI R44, R31.reuse, 0x1e, R31.reuse ;  /* 0x0000001e1f2c7819 */ /* 0x140fe40000010e1f */
[C-C-:B------:R-:W-:Y:S02]  /*2f50*/  SHF.L.W.U32.HI R45, R31.reuse, 0x13, R31.reuse ;  /* 0x000000131f2d7819 */ /* 0x140fe40000010e1f */
[----:B------:R-:W-:Y:S02]  /*2f60*/  SHF.L.W.U32.HI R47, R31, 0xa, R31 ;  /* 0x0000000a1f2f7819 */ /* 0x000fe40000010e1f */
[----:B------:R-:W-:-:S02]  /*2f70*/  LOP3.LUT R33, R39, R32, R33, 0x96, !PT ;  /* 0x0000002027217212 */ /* 0x000fc400078e9621 */
[----:B------:R-:W-:Y:S02]  /*2f80*/  IADD3 R42, PT, PT, R3, UR4, R42 ;  /* 0x00000004032a7c10 */ /* 0x000fe4000fffe02a */
[----:B------:R-:W-:Y:S02]  /*2f90*/  LOP3.LUT R45, R47, R44, R45, 0x96, !PT ;  /* 0x0000002c2f2d7212 */ /* 0x000fe400078e962d */
[----:B------:R-:W-:Y:S01]  /*2fa0*/  IADD3 R33, PT, PT, R33, R35, R34 ;  /* 0x0000002321217210 */ /* 0x000fe20007ffe022 */
[----:B------:R-:W-:Y:S01]  /*2fb0*/  IMAD.IADD R35, R37, 0x1, R42 ;  /* 0x0000000125237824 */ /* 0x000fe200078e022a */
[----:B------:R-:W-:Y:S01]  /*2fc0*/  LOP3.LUT R44, R43, R38, R31, 0xe8, !PT ;  /* 0x000000262b2c7212 */ /* 0x000fe200078ee81f */
[----:B------:R-:W-:Y:S01]  /*2fd0*/  @P1 VIADD R40, R40, 0x4 ;  /* 0x0000000428281836 */ /* 0x000fe20000000000 */
[----:B------:R-:W-:Y:S02]  /*2fe0*/  LOP3.LUT P4, RZ, R22, 0x80, RZ, 0xc0, !PT ;  /* 0x0000008016ff7812 */ /* 0x000fe4000788c0ff */
[----:B------:R-:W-:Y:S01]  /*2ff0*/  IADD3 R34, PT, PT, R42, R45, R44 ;  /* 0x0000002d2a227210 */ /* 0x000fe20007ffe02c */
[----:B------:R-:W-:Y:S01]  /*3000*/  @P0 VIADD R40, R40, 0x2 ;  /* 0x0000000228280836 */ /* 0x000fe20000000000 */
[----:B------:R-:W-:-:S02]  /*3010*/  SHF.L.W.U32.HI R44, R35, 0x1a, R35 ;  /* 0x0000001a232c7819 */ /* 0x000fc40000010e23 */
[C-C-:B------:R-:W-:Y:S02]  /*3020*/  SHF.L.W.U32.HI R45, R35.reuse, 0x15, R35.reuse ;  /* 0x00000015232d7819 */ /* 0x140fe40000010e23 */
[----:B------:R-:W-:Y:S02]  /*3030*/  SHF.L.W.U32.HI R46, R35, 0x7, R35 ;  /* 0x00000007232e7819 */ /* 0x000fe40000010e23 */
[----:B------:R-:W-:Y:S02]  /*3040*/  LOP3.LUT P1, RZ, R22, 0x100, RZ, 0xc0, !PT ;  /* 0x0000010016ff7812 */ /* 0x000fe4000782c0ff */
[----:B------:R-:W-:Y:S02]  /*3050*/  LOP3.LUT P0, RZ, R23, 0x10, RZ, 0xc0, !PT ;  /* 0x0000001017ff7812 */ /* 0x000fe4000780c0ff */
[----:B------:R-:W-:Y:S02]  /*3060*/  LOP3.LUT R51, R46, R44, R45, 0x96, !PT ;  /* 0x0000002c2e337212 */ /* 0x000fe400078e962d */
[----:B------:R-:W-:-:S02]  /*3070*/  SEL R46, RZ, 0xff80, !P1 ;  /* 0x0000ff80ff2e7807 */ /* 0x000fc40004800000 */
[C---:B------:R-:W-:Y:S02]  /*3080*/  LOP3.LUT P5, RZ, R22.reuse, 0x40, RZ, 0xc0, !PT ;  /* 0x0000004016ff7812 */ /* 0x040fe400078ac0ff */
[C---:B------:R-:W-:Y:S02]  /*3090*/  LOP3.LUT P6, RZ, R23.reuse, 0x20, RZ, 0xc0, !PT ;  /* 0x0000002017ff7812 */ /* 0x040fe400078cc0ff */
[C---:B------:R-:W-:Y:S02]  /*30a0*/  LOP3.LUT P1, RZ, R23.reuse, 0x8, RZ, 0xc0, !PT ;  /* 0x0000000817ff7812 */ /* 0x040fe4000782c0ff */
[C---:B------:R-:W-:Y:S02]  /*30b0*/  LOP3.LUT P3, RZ, R23.reuse, 0x4, RZ, 0xc0, !PT ;  /* 0x0000000417ff7812 */ /* 0x040fe4000786c0ff */
[----:B------:R-:W-:Y:S02]  /*30c0*/  LOP3.LUT P2, RZ, R22, 0x20, RZ, 0xc0, !PT ;  /* 0x0000002016ff7812 */ /* 0x000fe4000784c0ff */
[----:B------:R-:W-:Y:S01]  /*30d0*/  SEL R45, RZ, 0xff80, !P6 ;  /* 0x0000ff80ff2d7807 */ /* 0x000fe20007000000 */
[----:B------:R-:W-:Y:S01]  /*30e0*/  @P4 VIADD R46, R46, 0x40 ;  /* 0x000000402e2e4836 */ /* 0x000fe20000000000 */
[----:B------:R-:W-:-:S02]  /*30f0*/  LOP3.LUT P4, RZ, R23, 0x2, RZ, 0xc0, !PT ;  /* 0x0000000217ff7812 */ /* 0x000fc4000788c0ff */
[----:B------:R-:W-:Y:S01]  /*3100*/  LOP3.LUT P6, RZ, R22, 0x10, RZ, 0xc0, !PT ;  /* 0x0000001016ff7812 */ /* 0x000fe200078cc0ff */
[----:B------:R-:W-:Y:S01]  /*3110*/  @P0 VIADD R45, R45, 0x40 ;  /* 0x000000402d2d0836 */ /* 0x000fe20000000000 */
[----:B------:R-:W-:Y:S02]  /*3120*/  LOP3.LUT R37, R21, 0x100, RZ, 0xc0, !PT ;  /* 0x0000010015257812 */ /* 0x000fe400078ec0ff */
[C-C-:B------:R-:W-:Y:S02]  /*3130*/  SHF.L.W.U32.HI R32, R30.reuse, 0x19, R30.reuse ;  /* 0x000000191e207819 */ /* 0x140fe40000010e1e */
[--C-:B------:R-:W-:Y:S02]  /*3140*/  SHF.L.W.U32.HI R39, R30, 0xe, R30.reuse ;  /* 0x0000000e1e277819 */ /* 0x100fe40000010e1e */
[----:B------:R-:W-:Y:S01]  /*3150*/  SHF.R.U32.HI R41, RZ, 0x3, R30 ;  /* 0x00000003ff297819 */ /* 0x000fe2000001161e */
[----:B------:R-:W-:Y:S01]  /*3160*/  @P5 VIADD R46, R46, 0x20 ;  /* 0x000000202e2e5836 */ /* 0x000fe20000000000 */
[----:B------:R-:W-:Y:S01]  /*3170*/  LEA.HI R37, R37, R40, RZ, 0x18 ;  /* 0x0000002825257211 */ /* 0x000fe200078fc0ff */
[----:B------:R-:W-:Y:S01]  /*3180*/  @P1 VIADD R45, R45, 0x20 ;  /* 0x000000202d2d1836 */ /* 0x000fe20000000000 */
[----:B------:R-:W-:-:S02]  /*3190*/  LOP3.LUT R40, R23, 0x1, RZ, 0xc0, !PT ;  /* 0x0000000117287812 */ /* 0x000fc400078ec0ff */
[----:B------:R-:W-:Y:S01]  /*31a0*/  LOP3.LUT R32, R41, R32, R39, 0x96, !PT ;  /* 0x0000002029207212 */ /* 0x000fe200078e9627 */
[----:B------:R-:W-:Y:S01]  /*31b0*/  @P2 VIADD R46, R46, 0x10 ;  /* 0x000000102e2e2836 */ /* 0x000fe20000000000 */
[--C-:B------:R-:W-:Y:S01]  /*31c0*/  SHF.L.W.U32.HI R41, R33, 0xf, R33.reuse ;  /* 0x0000000f21297819 */ /* 0x100fe20000010e21 */
[----:B------:R-:W-:Y:S01]  /*31d0*/  @P3 VIADD R45, R45, 0x10 ;  /* 0x000000102d2d3836 */ /* 0x000fe20000000000 */
[--C-:B------:R-:W-:Y:S02]  /*31e0*/  SHF.L.W.U32.HI R42, R33, 0xd, R33.reuse ;  /* 0x0000000d212a7819 */ /* 0x100fe40000010e21 */
[----:B------:R-:W-:Y:S02]  /*31f0*/  SHF.R.U32.HI R39, RZ, 0xa, R33 ;  /* 0x0000000aff277819 */ /* 0x000fe40000011621 */
[----:B------:R-:W-:Y:S02]  /*3200*/  ISETP.NE.U32.AND P5, PT, R40, 0x1, PT ;  /* 0x000000012800780c */ /* 0x000fe40003fa5070 */
[----:B------:R-:W-:Y:S01]  /*3210*/  LOP3.LUT P2, RZ, R17, 0x200, RZ, 0xc0, !PT ;  /* 0x0000020011ff7812 */ /* 0x000fe2000784c0ff */
[----:B------:R-:W-:Y:S01]  /*3220*/  @P6 VIADD R46, R46, 0x8 ;  /* 0x000000082e2e6836 */ /* 0x000fe20000000000 */
[----:B------:R-:W-:Y:S01]  /*3230*/  LOP3.LUT R41, R39, R41, R42, 0x96, !PT ;  /* 0x0000002927297212 */ /* 0x000fe200078e962a */
[----:B------:R-:W-:Y:S01]  /*3240*/  @P4 VIADD R45, R45, 0x8 ;  /* 0x000000082d2d4836 */ /* 0x000fe20000000000 */
[----:B------:R-:W-:-:S02]  /*3250*/  LOP3.LUT R42, R17, 0x1, RZ, 0xc0, !PT ;  /* 0x00000001112a7812 */ /* 0x000fc400078ec0ff */
[C---:B------:R-:W-:Y:S02]  /*3260*/  LOP3.LUT P6, RZ, R17.reuse, 0x400, RZ, 0xc0, !PT ;  /* 0x0000040011ff7812 */ /* 0x040fe400078cc0ff */
[----:B------:R-:W-:Y:S02]  /*3270*/  LOP3.LUT P4, RZ, R22, 0x400, RZ, 0xc0, !PT ;  /* 0x0000040016ff7812 */ /* 0x000fe4000788c0ff */
[----:B------:R-:W-:Y:S02]  /*3280*/  ISETP.NE.U32.AND P0, PT, R42, 0x1, PT ;  /* 0x000000012a00780c */ /* 0x000fe40003f05070 */
[----:B------:R-:W-:Y:S02]  /*3290*/  LOP3.LUT P3, RZ, R17, 0x100, RZ, 0xc0, !PT ;  /* 0x0000010011ff7812 */ /* 0x000fe4000786c0ff */
[----:B------:R-:W-:Y:S02]  /*32a0*/  LOP3.LUT P1, RZ, R22, 0x8, RZ, 0xc0, !PT ;  /* 0x0000000816ff7812 */ /* 0x000fe4000782c0ff */
[----:B------:R-:W-:-:S02]  /*32b0*/  SEL R42, RZ, 0xff80, !P6 ;  /* 0x0000ff80ff2a7807 */ /* 0x000fc40007000000 */
[----:B------:R-:W-:Y:S01]  /*32c0*/  LOP3.LUT P6, RZ, R17, 0x80, RZ, 0xc0, !PT ;  /* 0x0000008011ff7812 */ /* 0x000fe200078cc0ff */
[----:B------:R-:W-:Y:S01]  /*32d0*/  @!P5 VIADD R45, R45, 0x4 ;  /* 0x000000042d2dd836 */ /* 0x000fe20000000000 */
[----:B------:R-:W-:Y:S01]  /*32e0*/  LOP3.LUT R40, R21, 0x20, RZ, 0xc0, !PT ;  /* 0x0000002015287812 */ /* 0x000fe200078ec0ff */
[----:B------:R-:W-:Y:S01]  /*32f0*/  @P2 VIADD R42, R42, 0x40 ;  /* 0x000000402a2a2836 */ /* 0x000fe20000000000 */
[----:B------:R-:W-:Y:S01]  /*3300*/  LOP3.LUT P2, RZ, R17, 0x2, RZ, 0xc0, !PT ;  /* 0x0000000211ff7812 */ /* 0x000fe2000784c0ff */
[----:B------:R-:W-:Y:S01]  /*3310*/  @P4 VIADD R45, R45, 0x2 ;  /* 0x000000022d2d4836 */ /* 0x000fe20000000000 */
[--C-:B------:R-:W-:Y:S02]  /*3320*/  LOP3.LUT R40, R40, 0xc0, R21.reuse, 0xf8, !PT ;  /* 0x000000c028287812 */ /* 0x100fe400078ef815 */
[C---:B------:R-:W-:Y:S01]  /*3330*/  LOP3.LUT P4, RZ, R17.reuse, 0x4, RZ, 0xc0, !PT ;  /* 0x0000000411ff7812 */ /* 0x040fe2000788c0ff */
[----:B------:R-:W-:Y:S01]  /*3340*/  @P3 VIADD R42, R42, 0x20 ;  /* 0x000000202a2a3836 */ /* 0x000fe20000000000 */
[----:B------:R-:W-:Y:S01]  /*3350*/  LOP3.LUT R40, R40, 0x10, R21, 0xf8, !PT ;  /* 0x0000001028287812 */ /* 0x000fe200078ef815 */
[----:B------:R-:W-:Y:S01]  /*3360*/  @P1 VIADD R46, R46, 0x4 ;  /* 0x000000042e2e1836 */ /* 0x000fe20000000000 */
[----:B------:R-:W-:-:S02]  /*3370*/  LOP3.LUT P5, RZ, R17, 0x40, RZ, 0xc0, !PT ;  /* 0x0000004011ff7812 */ /* 0x000fc400078ac0ff */
[----:B------:R-:W-:Y:S02]  /*3380*/  LOP3.LUT P1, RZ, R23, 0x400, RZ, 0xc0, !PT ;  /* 0x0000040017ff7812 */ /* 0x000fe4000782c0ff */
[----:B------:R-:W-:Y:S01]  /*3390*/  SEL R44, RZ, 0xff80, !P4 ;  /* 0x0000ff80ff2c7807 */ /* 0x000fe20006000000 */
[----:B------:R-:W-:Y:S01]  /*33a0*/  @P6 VIADD R42, R42, 0x10 ;  /* 0x000000102a2a6836 */ /* 0x000fe20000000000 */
[--C-:B------:R-:W-:Y:S02]  /*33b0*/  LOP3.LUT R40, R40, 0x8, R21.reuse, 0xf8, !PT ;  /* 0x0000000828287812 */ /* 0x100fe400078ef815 */
[----:B------:R-:W-:Y:S01]  /*33c0*/  LOP3.LUT P6, RZ, R17, 0x20, RZ, 0xc0, !PT ;  /* 0x0000002011ff7812 */ /* 0x000fe200078cc0ff */
[----:B------:R-:W-:Y:S01]  /*33d0*/  @P2 VIADD R44, R44, 0x40 ;  /* 0x000000402c2c2836 */ /* 0x000fe20000000000 */
[----:B------:R-:W-:Y:S02]  /*33e0*/  LOP3.LUT P3, RZ, R23, 0x200, RZ, 0xc0, !PT ;  /* 0x0000020017ff7812 */ /* 0x000fe4000786c0ff */
[----:B------:R-:W-:-:S02]  /*33f0*/  LOP3.LUT R40, R40, 0x4, R21, 0xf8, !PT ;  /* 0x0000000428287812 */ /* 0x000fc400078ef815 */
[----:B------:R-:W-:Y:S01]  /*3400*/  LOP3.LUT P4, RZ, R17, 0x10, RZ, 0xc0, !PT ;  /* 0x0000001011ff7812 */ /* 0x000fe2000788c0ff */
[----:B------:R-:W-:Y:S01]  /*3410*/  @!P0 VIADD R44, R44, 0x20 ;  /* 0x000000202c2c8836 */ /* 0x000fe20000000000 */
[C---:B------:R-:W-:Y:S02]  /*3420*/  LOP3.LUT P2, RZ, R23.reuse, 0x100, RZ, 0xc0, !PT ;  /* 0x0000010017ff7812 */ /* 0x040fe4000784c0ff */
[C-C-:B------:R-:W-:Y:S02]  /*3430*/  SHF.L.W.U32.HI R47, R34.reuse, 0x1e, R34.reuse ;  /* 0x0000001e222f7819 */ /* 0x140fe40000010e22 */
[C-C-:B------:R-:W-:Y:S02]  /*3440*/  SHF.L.W.U32.HI R48, R34.reuse, 0x13, R34.reuse ;  /* 0x0000001322307819 */ /* 0x140fe40000010e22 */
[----:B------:R-:W-:Y:S01]  /*3450*/  SHF.L.W.U32.HI R49, R34, 0xa, R34 ;  /* 0x0000000a22317819 */ /* 0x000fe20000010e22 */
[----:B------:R-:W-:Y:S01]  /*3460*/  @P5 VIADD R42, R42, 0x8 ;  /* 0x000000082a2a5836 */ /* 0x000fe20000000000 */
[----:B------:R-:W-:Y:S01]  /*3470*/  LOP3.LUT R40, R40, 0x2, R21, 0xf8, !PT ;  /* 0x0000000228287812 */ /* 0x000fe200078ef815 */
[----:B------:R-:W-:Y:S01]  /*3480*/  @P1 VIADD R44, R44, 0x10 ;  /* 0x000000102c2c1836 */ /* 0x000fe20000000000 */
[----:B------:R-:W-:-:S02]  /*3490*/  LOP3.LUT P0, RZ, R23, 0x80, RZ, 0xc0, !PT ;  /* 0x0000008017ff7812 */ /* 0x000fc4000780c0ff */
[----:B------:R-:W-:Y:S01]  /*34a0*/  LOP3.LUT R39, R49, R47, R48, 0x96, !PT ;  /* 0x0000002f31277212 */ /* 0x000fe200078e9630 */
[----:B------:R-:W-:Y:S01]  /*34b0*/  @P6 VIADD R42, R42, 0x4 ;  /* 0x000000042a2a6836 */ /* 0x000fe20000000000 */
[----:B------:R-:W-:Y:S01]  /*34c0*/  LOP3.LUT R48, R40, 0x1, R21, 0xf8, !PT ;  /* 0x0000000128307812 */ /* 0x000fe200078ef815 */
[----:B------:R-:W-:Y:S01]  /*34d0*/  @P3 VIADD R44, R44, 0x8 ;  /* 0x000000082c2c3836 */ /* 0x000fe20000000000 */
[----:B------:R-:W-:Y:S01]  /*34e0*/  LOP3.LUT P5, RZ, R22, 0x4, RZ, 0xc0, !PT ;  /* 0x0000000416ff7812 */ /* 0x000fe200078ac0ff */
[----:B------:R-:W-:Y:S02]  /*34f0*/  @P4 VIADD R42, R42, 0x2 ;  /* 0x000000022a2a4836 */ /* 0x000fe40000000000 */
[----:B------:R-:W-:Y:S01]  /*3500*/  IMAD R48, R37, 0x100, R48 ;  /* 0x0000010025307824 */ /* 0x000fe200078e0230 */
[----:B------:R-:W-:Y:S01]  /*3510*/  LOP3.LUT R37, R17, 0x8, RZ, 0xc0, !PT ;  /* 0x0000000811257812 */ /* 0x000fe200078ec0ff */
[----:B------:R-:W-:Y:S01]  /*3520*/  @P2 VIADD R44, R44, 0x4 ;  /* 0x000000042c2c2836 */ /* 0x000fe20000000000 */
[----:B------:R-:W-:-:S02]  /*3530*/  LOP3.LUT P2, RZ, R24, 0x400, RZ, 0xc0, !PT ;  /* 0x0000040018ff7812 */ /* 0x000fc4000784c0ff */
[----:B------:R-:W-:Y:S01]  /*3540*/  LEA.HI R37, R37, R42, RZ, 0x1d ;  /* 0x0000002a25257211 */ /* 0x000fe200078fe8ff */
[----:B------:R-:W-:Y:S01]  /*3550*/  @P0 VIADD R44, R44, 0x2 ;  /* 0x000000022c2c0836 */ /* 0x000fe20000000000 */
[----:B------:R-:W-:Y:S02]  /*3560*/  LOP3.LUT R40, R22, 0x200, RZ, 0xc0, !PT ;  /* 0x0000020016287812 */ /* 0x000fe400078ec0ff */
[----:B------:R-:W-:Y:S02]  /*3570*/  LOP3.LUT P1, RZ, R24, 0x200, RZ, 0xc0, !PT ;  /* 0x0000020018ff7812 */ /* 0x000fe4000782c0ff */
[----:B------:R-:W-:Y:S01]  /*3580*/  LOP3.LUT P0, RZ, R22, 0x1, RZ, 0xc0, !PT ;  /* 0x0000000116ff7812 */ /* 0x000fe2000780c0ff */
[----:B------:R-:W-:Y:S01]  /*3590*/  @P5 VIADD R46, R46, 0x2 ;  /* 0x000000022e2e5836 */ /* 0x000fe20000000000 */
[----:B------:R-:W-:Y:S02]  /*35a0*/  LOP3.LUT R47, R37, 0xff, RZ, 0xc0, !PT ;  /* 0x000000ff252f7812 */ /* 0x000fe400078ec0ff */
[----:B------:R-:W-:-:S02]  /*35b0*/  LEA.HI R40, R40, R45, RZ, 0x17 ;  /* 0x0000002d28287211 */ /* 0x000fc400078fb8ff */
[----:B------:R-:W-:Y:S02]  /*35c0*/  LOP3.LUT P5, RZ, R24, 0x100, RZ, 0xc0, !PT ;  /* 0x0000010018ff7812 */ /* 0x000fe400078ac0ff */
[----:B------:R-:W-:Y:S02]  /*35d0*/  SEL R37, RZ, 0xff80, !P0 ;  /* 0x0000ff80ff257807 */ /* 0x000fe40004000000 */
[----:B------:R-:W-:Y:S02]  /*35e0*/  LOP3.LUT R45, R22, 0x2, RZ, 0xc0, !PT ;  /* 0x00000002162d7812 */ /* 0x000fe400078ec0ff */
[----:B------:R-:W-:Y:S01]  /*35f0*/  LOP3.LUT P3, RZ, R24, 0x80, RZ, 0xc0, !PT ;  /* 0x0000008018ff7812 */ /* 0x000fe2000786c0ff */
[----:B------:R-:W-:Y:S01]  /*3600*/  @P2 VIADD R37, R37, 0x40 ;  /* 0x0000004025252836 */ /* 0x000fe20000000000 */
[----:B------:R-:W-:Y:S02]  /*3610*/  LEA.HI R46, R45, R46, RZ, 0x1f ;  /* 0x0000002e2d2e7211 */ /* 0x000fe400078ff8ff */
[----:B------:R-:W-:-:S02]  /*3620*/  LOP3.LUT R45, R23, 0x40, RZ, 0xc0, !PT ;  /* 0x00000040172d7812 */ /* 0x000fc400078ec0ff */
[C---:B------:R-:W-:Y:S01]  /*3630*/  LOP3.LUT P6, RZ, R24.reuse, 0x8, RZ, 0xc0, !PT ;  /* 0x0000000818ff7812 */ /* 0x040fe200078cc0ff */
[----:B------:R-:W-:Y:S01]  /*3640*/  @P1 VIADD R37, R37, 0x20 ;  /* 0x0000002025251836 */ /* 0x000fe20000000000 */
[C---:B------:R-:W-:Y:S02]  /*3650*/  LOP3.LUT P2, RZ, R24.reuse, 0x40, RZ, 0xc0, !PT ;  /* 0x0000004018ff7812 */ /* 0x040fe4000784c0ff */
[----:B------:R-:W-:Y:S02]  /*3660*/  LEA.HI R42, R45, R44, RZ, 0x1a ;  /* 0x0000002c2d2a7211 */ /* 0x000fe400078fd0ff */
[C---:B------:R-:W-:Y:S02]  /*3670*/  LOP3.LUT P4, RZ, R24.reuse, 0x4, RZ, 0xc0, !PT ;  /* 0x0000000418ff7812 */ /* 0x040fe4000788c0ff */
[----:B------:R-:W-:Y:S01]  /*3680*/  SEL R45, RZ, 0xff80, !P6 ;  /* 0x0000ff80ff2d7807 */ /* 0x000fe20007000000 */
[----:B------:R-:W-:Y:S01]  /*3690*/  @P5 VIADD R37, R37, 0x10 ;  /* 0x0000001025255836 */ /* 0x000fe20000000000 */
[----:B------:R-:W-:-:S02]  /*36a0*/  LOP3.LUT P6, RZ, R24, 0x20, RZ, 0xc0, !PT ;  /* 0x0000002018ff7812 */ /* 0x000fc400078cc0ff */
[C---:B------:R-:W-:Y:S02]  /*36b0*/  LOP3.LUT R44, R24.reuse, 0x1, RZ, 0xc0, !PT ;  /* 0x00000001182c7812 */ /* 0x040fe400078ec0ff */
[----:B------:R-:W-:Y:S01]  /*36c0*/  LOP3.LUT P0, RZ, R24, 0x2, RZ, 0xc0, !PT ;  /* 0x0000000218ff7812 */ /* 0x000fe2000780c0ff */
[----:B------:R-:W-:Y:S01]  /*36d0*/  @P3 VIADD R37, R37, 0x8 ;  /* 0x0000000825253836 */ /* 0x000fe20000000000 */
[----:B------:R-:W-:-:S03]  /*36e0*/  ISETP.NE.U32.AND P1, PT, R44, 0x1, PT ;  /* 0x000000012c00780c */ /* 0x000fc60003f25070 */
[----:B------:R-:W-:Y:S01]  /*36f0*/  @P2 VIADD R37, R37, 0x4 ;  /* 0x0000000425252836 */ /* 0x000fe20000000000 */
[----:B------:R-:W-:Y:S01]  /*3700*/  LOP3.LUT P5, RZ, R25, 0x400, RZ, 0xc0, !PT ;  /* 0x0000040019ff7812 */ /* 0x000fe200078ac0ff */
[----:B------:R-:W-:Y:S01]  /*3710*/  @P4 VIADD R45, R45, 0x40 ;  /* 0x000000402d2d4836 */ /* 0x000fe20000000000 */
[----:B------:R-:W-:Y:S01]  /*3720*/  LOP3.LUT R44, R24, 0x10, RZ, 0xc0, !PT ;  /* 0x00000010182c7812 */ /* 0x000fe200078ec0ff */
[----:B------:R-:W-:Y:S01]  /*3730*/  @P6 VIADD R37, R37, 0x2 ;  /* 0x0000000225256836 */ /* 0x000fe20000000000 */
[----:B------:R-:W-:Y:S01]  /*3740*/  LOP3.LUT P4, RZ, R25, 0x200, RZ, 0xc0, !PT ;  /* 0x0000020019ff7812 */ /* 0x000fe2000788c0ff */
[----:B------:R-:W-:Y:S02]  /*3750*/  IMAD R47, R48, 0x100, R47 ;  /* 0x00000100302f7824 */ /* 0x000fe400078e022f */
[----:B------:R-:W-:Y:S01]  /*3760*/  @P0 VIADD R45, R45, 0x20 ;  /* 0x000000202d2d0836 */ /* 0x000fe20000000000 */
[----:B------:R-:W-:Y:S02]  /*3770*/  LEA.HI R44, R44, R37, RZ, 0x1c ;  /* 0x000000252c2c7211 */ /* 0x000fe400078fe0ff */
[----:B------:R-:W-:Y:S01]  /*3780*/  LOP3.LUT P3, RZ, R25, 0x100, RZ, 0xc0, !PT ;  /* 0x0000010019ff7812 */ /* 0x000fe2000786c0ff */
[----:B------:R-:W-:Y:S01]  /*3790*/  @!P1 VIADD R45, R45, 0x10 ;  /* 0x000000102d2d9836 */ /* 0x000fe20000000000 */
[----:B------:R-:W-:Y:S01]  /*37a0*/  LOP3.LUT R37, R5, R35, R2, 0xb8, !PT ;  /* 0x0000002305257212 */ /* 0x000fe200078eb802 */
[----:B------:R-:W-:Y:S01]  /*37b0*/  IMAD.U32 R46, R46, 0x10000, RZ ;  /* 0x000100002e2e7824 */ /* 0x000fe200078e00ff */
[----:B------:R-:W-:Y:S01]  /*37c0*/  PRMT R42, R42, 0x6540, R47 ;  /* 0x000065402a2a7816 */ /* 0x000fe2000000002f */
[----:B------:R-:W-:Y:S01]  /*37d0*/  IMAD.SHL.U32 R47, R47, 0x100, RZ ;  /* 0x000001002f2f7824 */ /* 0x000fe200078e00ff */
[----:B------:R-:W-:Y:S01]  /*37e0*/  IADD3 R51, PT, PT, R51, R37, R4 ;  /* 0x0000002533337210 */ /* 0x000fe20007ffe004 */
[----:B------:R-:W-:Y:S01]  /*37f0*/  @P5 VIADD R45, R45, 0x8 ;  /* 0x000000082d2d5836 */ /* 0x000fe20000000000 */
[----:B------:R-:W-:-:S02]  /*3800*/  LOP3.LUT R49, R46, 0xff0000, RZ, 0xc0, !PT ;  /* 0x00ff00002e317812 */ /* 0x000fc400078ec0ff */
[--C-:B------:R-:W-:Y:S01]  /*3810*/  SHF.L.W.U32.HI R47, R47, 0xe, R42.reuse ;  /* 0x0000000e2f2f7819 */ /* 0x100fe20000010e2a */
[----:B------:R-:W-:Y:S01]  /*3820*/  @P4 VIADD R45, R45, 0x4 ;  /* 0x000000042d2d4836 */ /* 0x000fe20000000000 */
[C-C-:B------:R-:W-:Y:S02]  /*3830*/  SHF.L.W.U32.HI R46, R42.reuse, 0x19, R42.reuse ;  /* 0x000000192a2e7819 */ /* 0x140fe40000010e2a */
[----:B------:R-:W-:Y:S02]  /*3840*/  SHF.R.U32.HI R48, RZ, 0x3, R42 ;  /* 0x00000003ff307819 */ /* 0x000fe4000001162a */
[----:B------:R-:W-:Y:S01]  /*3850*/  IADD3 R51, PT, PT, R42, UR5, R51 ;  /* 0x000000052a337c10 */ /* 0x000fe2000fffe033 */
[----:B------:R-:W-:Y:S01]  /*3860*/  IMAD R49, R40, 0x1000000, R49 ;  /* 0x0100000028317824 */ /* 0x000fe200078e0231 */
[----:B------:R-:W-:Y:S01]  /*3870*/  LOP3.LUT R44, R44, 0xff, RZ, 0xc0, !PT ;  /* 0x000000ff2c2c7812 */ /* 0x000fe200078ec0ff */
[----:B------:R-:W-:Y:S01]  /*3880*/  @P3 VIADD R45, R45, 0x2 ;  /* 0x000000022d2d3836 */ /* 0x000fe20000000000 */
[----:B------:R-:W-:Y:S01]  /*3890*/  LOP3.LUT R46, R48, R46, R47, 0x96, !PT ;  /* 0x0000002e302e7212 */ /* 0x000fe200078e962f */
[----:B------:R-:W-:Y:S01]  /*38a0*/  IMAD.IADD R38, R38, 0x1, R51 ;  /* 0x0000000126267824 */ /* 0x000fe200078e0233 */
[----:B------:R-:W-:-:S02]  /*38b0*/  LOP3.LUT R40, R25, 0x80, RZ, 0xc0, !PT ;  /* 0x0000008019287812 */ /* 0x000fc400078ec0ff */
[----:B------:R-:W-:Y:S01]  /*38c0*/  LOP3.LUT R48, R31, R43, R34, 0xe8, !PT ;  /* 0x0000002b1f307212 */ /* 0x000fe200078ee822 */
[----:B------:R-:W-:Y:S01]  /*38d0*/  IMAD R49, R44, 0x100, R49 ;  /* 0x000001002c317824 */ /* 0x000fe200078e0231 */
[----:B------:R-:W-:Y:S02]  /*38e0*/  IADD3 R36, PT, PT, R46, R36, R3 ;  /* 0x000000242e247210 */ /* 0x000fe40007ffe003 */
[C-C-:B------:R-:W-:Y:S02]  /*38f0*/  SHF.L.W.U32.HI R37, R33.reuse, 0x19, R33.reuse ;  /* 0x0000001921257819 */ /* 0x140fe40000010e21 */
[--C-:B------:R-:W-:Y:S02]  /*3900*/  SHF.L.W.U32.HI R44, R33, 0xe, R33.reuse ;  /* 0x0000000e212c7819 */ /* 0x100fe40000010e21 */
[----:B------:R-:W-:Y:S02]  /*3910*/  SHF.R.U32.HI R46, RZ, 0x3, R33 ;  /* 0x00000003ff2e7819 */ /* 0x000fe40000011621 */
[----:B------:R-:W-:-:S02]  /*3920*/  LEA.HI R40, R40, R45, RZ, 0x19 ;  /* 0x0000002d28287211 */ /* 0x000fc400078fc8ff */
[----:B------:R-:W-:Y:S02]  /*3930*/  IADD3 R39, PT, PT, R51, R39, R48 ;  /* 0x0000002733277210 */ /* 0x000fe40007ffe030 */
[C-C-:B------:R-:W-:Y:S02]  /*3940*/  SHF.L.W.U32.HI R50, R38.reuse, 0x7, R38.reuse ;  /* 0x0000000726327819 */ /* 0x140fe40000010e26 */
[C-C-:B------:R-:W-:Y:S02]  /*3950*/  SHF.L.W.U32.HI R48, R38.reuse, 0x1a, R38.reuse ;  /* 0x0000001a26307819 */ /* 0x140fe40000010e26 */
[----:B------:R-:W-:Y:S02]  /*3960*/  SHF.L.W.U32.HI R51, R38, 0x15, R38 ;  /* 0x0000001526337819 */ /* 0x000fe40000010e26 */
[C-C-:B------:R-:W-:Y:S02]  /*3970*/  SHF.L.W.U32.HI R3, R36.reuse, 0xf, R36.reuse ;  /* 0x0000000f24037819 */ /* 0x140fe40000010e24 */
[----:B------:R-:W-:-:S02]  /*3980*/  SHF.L.W.U32.HI R4, R36, 0xd, R36 ;  /* 0x0000000d24047819 */ /* 0x000fc40000010e24 */
[----:B------:R-:W-:Y:S02]  /*3990*/  SHF.R.U32.HI R45, RZ, 0xa, R36 ;  /* 0x0000000aff2d7819 */ /* 0x000fe40000011624 */
[----:B------:R-:W-:Y:S02]  /*39a0*/  LOP3.LUT R37, R46, R37, R44, 0x96, !PT ;  /* 0x000000252e257212 */ /* 0x000fe400078e962c */
[----:B------:R-:W-:Y:S02]  /*39b0*/  LOP3.LUT R44, R49, 0xff, R40, 0xf8, !PT ;  /* 0x000000ff312c7812 */ /* 0x000fe400078ef828 */
[----:B------:R-:W-:Y:S02]  /*39c0*/  LOP3.LUT R48, R50, R48, R51, 0x96, !PT ;  /* 0x0000003032307212 */ /* 0x000fe400078e9633 */
[----:B------:R-:W0:Y:S01]  /*39d0*/  LDC R50, c[0x0][0x3a8] ;  /* 0x0000ea00ff327b82 */ /* 0x000e220000000800 */
[----:B------:R-:W-:Y:S02]  /*39e0*/  LOP3.LUT R47, R45, R3, R4, 0x96, !PT ;  /* 0x000000032d2f7212 */ /* 0x000fe400078e9604 */
[----:B------:R-:W-:-:S02]  /*39f0*/  SHF.L.W.U32.HI R4, R49, 0xe, R44 ;  /* 0x0000000e31047819 */ /* 0x000fc40000010e2c */
[--C-:B------:R-:W-:Y:S02]  /*3a00*/  SHF.L.W.U32.HI R3, R44, 0x19, R44.reuse ;  /* 0x000000192c037819 */ /* 0x100fe40000010e2c */
[----:B------:R-:W-:Y:S02]  /*3a10*/  SHF.R.U32.HI R45, RZ, 0x3, R44 ;  /* 0x00000003ff2d7819 */ /* 0x000fe4000001162c */
[C---:B------:R-:W-:Y:S02]  /*3a20*/  SHF.L.W.U32.HI R40, R36.reuse, 0x19, R36 ;  /* 0x0000001924287819 */ /* 0x040fe40000010e24 */
[----:B------:R-:W-:Y:S02]  /*3a30*/  LOP3.LUT R3, R45, R3, R4, 0x96, !PT ;  /* 0x000000032d037212 */ /* 0x000fe400078e9604 */
[--C-:B------:R-:W-:Y:S02]  /*3a40*/  SHF.L.W.U32.HI R49, R36, 0xe, R36.reuse ;  /* 0x0000000e24317819 */ /* 0x100fe40000010e24 */
[----:B------:R-:W-:-:S02]  /*3a50*/  SHF.R.U32.HI R46, RZ, 0x3, R36 ;  /* 0x00000003ff2e7819 */ /* 0x000fc40000011624 */
[----:B------:R-:W-:Y:S02]  /*3a60*/  LOP3.LUT R4, R2, R38, R35, 0xb8, !PT ;  /* 0x0000002602047212 */ /* 0x000fe400078eb823 */
[----:B------:R-:W-:Y:S02]  /*3a70*/  IADD3 R41, PT, PT, R3, R41, R42 ;  /* 0x0000002903297210 */ /* 0x000fe40007ffe02a */
[----:B------:R-:W-:Y:S02]  /*3a80*/  LOP3.LUT R40, R46, R40, R49, 0x96, !PT ;  /* 0x000000282e287212 */ /* 0x000fe400078e9631 */
[----:B------:R-:W-:Y:S02]  /*3a90*/  LOP3.LUT R45, R25, 0x1, RZ, 0xc0, !PT ;  /* 0x00000001192d7812 */ /* 0x000fe400078ec0ff */
[----:B------:R-:W-:Y:S02]  /*3aa0*/  IADD3 R49, PT, PT, R48, R4, R5 ;  /* 0x0000000430317210 */ /* 0x000fe40007ffe005 */
[----:B------:R-:W-:-:S02]  /*3ab0*/  SHF.L.W.U32.HI R3, R41, 0xf, R41 ;  /* 0x0000000f29037819 */ /* 0x000fc40000010e29 */
[--C-:B------:R-:W-:Y:S02]  /*3ac0*/  SHF.L.W.U32.HI R4, R41, 0xd, R41.reuse ;  /* 0x0000000d29047819 */ /* 0x100fe40000010e29 */
[----:B------:R-:W-:Y:S02]  /*3ad0*/  SHF.R.U32.HI R5, RZ, 0xa, R41 ;  /* 0x0000000aff057819 */ /* 0x000fe40000011629 */
[C-C-:B------:R-:W-:Y:S02]  /*3ae0*/  SHF.L.W.U32.HI R52, R39.reuse, 0x1e, R39.reuse ;  /* 0x0000001e27347819 */ /* 0x140fe40000010e27 */
[C-C-:B------:R-:W-:Y:S02]  /*3af0*/  SHF.L.W.U32.HI R53, R39.reuse, 0x13, R39.reuse ;  /* 0x0000001327357819 */ /* 0x140fe40000010e27 */
[----:B------:R-:W-:Y:S02]  /*3b00*/  SHF.L.W.U32.HI R54, R39, 0xa, R39 ;  /* 0x0000000a27367819 */ /* 0x000fe40000010e27 */
[----:B------:R-:W-:-:S02]  /*3b10*/  ISETP.NE.U32.AND P0, PT, R45, 0x1, PT ;  /* 0x000000012d00780c */ /* 0x000fc40003f05070 */
[C-C-:B------:R-:W-:Y:S02]  /*3b20*/  SHF.L.W.U32.HI R42, R41.reuse, 0x19, R41.reuse ;  /* 0x00000019292a7819 */ /* 0x140fe40000010e29 */
[--C-:B------:R-:W-:Y:S02]  /*3b30*/  SHF.L.W.U32.HI R45, R41, 0xe, R41.reuse ;  /* 0x0000000e292d7819 */ /* 0x100fe40000010e29 */
[----:B------:R-:W-:Y:S02]  /*3b40*/  SHF.R.U32.HI R46, RZ, 0x3, R41 ;  /* 0x00000003ff2e7819 */ /* 0x000fe40000011629 */
[----:B------:R-:W-:Y:S02]  /*3b50*/  LOP3.LUT R51, R5, R3, R4, 0x96, !PT ;  /* 0x0000000305337212 */ /* 0x000fe400078e9604 */
[----:B------:R-:W-:Y:S02]  /*3b60*/  LOP3.LUT R53, R54, R52, R53, 0x96, !PT ;  /* 0x0000003436357212 */ /* 0x000fe400078e9635 */
[----:B------:R-:W-:-:S02]  /*3b70*/  IADD3 R48, PT, PT, R44, UR6, R49 ;  /* 0x000000062c307c10 */ /* 0x000fc4000fffe031 */
[C---:B------:R-:W-:Y:S02]  /*3b80*/  LOP3.LUT P4, RZ, R25.reuse, 0x40, RZ, 0xc0, !PT ;  /* 0x0000004019ff7812 */ /* 0x040fe4000788c0ff */
[----:B------:R-:W-:Y:S02]  /*3b90*/  LOP3.LUT P1, RZ, R25, 0x20, RZ, 0xc0, !PT ;  /* 0x0000002019ff7812 */ /* 0x000fe4000782c0ff */
[----:B------:R-:W-:Y:S02]  /*3ba0*/  LOP3.LUT R3, R34, R31, R39, 0xe8, !PT ;  /* 0x0000001f22037212 */ /* 0x000fe400078ee827 */
[----:B------:R-:W-:Y:S01]  /*3bb0*/  LOP3.LUT R42, R46, R42, R45, 0x96, !PT ;  /* 0x0000002a2e2a7212 */ /* 0x000fe200078e962d */
[----:B------:R-:W1:Y:S01]  /*3bc0*/  S2UR UR5, SR_CgaCtaId ;  /* 0x00000000000579c3 */ /* 0x000e620000008800 */
[----:B------:R-:W-:Y:S01]  /*3bd0*/  IADD3 R46, PT, PT, R48, R53, R3 ;  /* 0x00000035302e7210 */ /* 0x000fe20007ffe003 */
[----:B------:R-:W2:Y:S01]  /*3be0*/  LDCU UR6, c[0x3][0x3c] ;  /* 0x00c00780ff0677ac */ /* 0x000ea20008000800 */
[----:B0-----:R-:W-:Y:S01]  /*3bf0*/  LOP3.LUT R3, R50, 0xffff, RZ, 0xc0, !PT ;  /* 0x0000ffff32037812 */ /* 0x001fe200078ec0ff */
[----:B------:R-:W-:-:S03]  /*3c00*/  IMAD.IADD R43, R43, 0x1, R48 ;  /* 0x000000012b2b7824 */ /* 0x000fc600078e0230 */
[----:B------:R-:W-:Y:S02]  /*3c10*/  LOP3.LUT P6, RZ, R3, 0x100, RZ, 0xc0, !PT ;  /* 0x0000010003ff7812 */ /* 0x000fe400078cc0ff */
[C-C-:B------:R-:W-:Y:S02]  /*3c20*/  SHF.L.W.U32.HI R4, R43.reuse, 0x1a, R43.reuse ;  /* 0x0000001a2b047819 */ /* 0x140fe40000010e2b */
[C-C-:B------:R-:W-:Y:S02]  /*3c30*/  SHF.L.W.U32.HI R5, R43.reuse, 0x15, R43.reuse ;  /* 0x000000152b057819 */ /* 0x140fe40000010e2b */
[----:B------:R-:W-:Y:S02]  /*3c40*/  SHF.L.W.U32.HI R45, R43, 0x7, R43 ;  /* 0x000000072b2d7819 */ /* 0x000fe40000010e2b */
[C---:B------:R-:W-:Y:S02]  /*3c50*/  LOP3.LUT P5, RZ, R3.reuse, 0x80, RZ, 0xc0, !PT ;  /* 0x0000008003ff7812 */ /* 0x040fe400078ac0ff */
[----:B------:R-:W-:-:S02]  /*3c60*/  LOP3.LUT P2, RZ, R3, 0x200, RZ, 0xc0, !PT ;  /* 0x0000020003ff7812 */ /* 0x000fc4000784c0ff */
[----:B------:R-:W-:Y:S02]  /*3c70*/  IADD3 R44, PT, PT, R47, 0x100, R44 ;  /* 0x000001002f2c7810 */ /* 0x000fe40007ffe02c */
[----:B------:R-:W-:Y:S02]  /*3c80*/  LOP3.LUT R45, R45, R4, R5, 0x96, !PT ;  /* 0x000000042d2d7212 */ /* 0x000fe400078e9605 */
[C-C-:B------:R-:W-:Y:S02]  /*3c90*/  SHF.L.W.U32.HI R47, R46.reuse, 0x1e, R46.reuse ;  /* 0x0000001e2e2f7819 */ /* 0x140fe40000010e2e */
[C-C-:B------:R-:W-:Y:S02]  /*3ca0*/  SHF.L.W.U32.HI R48, R46.reuse, 0x13, R46.reuse ;  /* 0x000000132e307819 */ /* 0x140fe40000010e2e */
[----:B------:R-:W-:Y:S02]  /*3cb0*/  SHF.L.W.U32.HI R49, R46, 0xa, R46 ;  /* 0x0000000a2e317819 */ /* 0x000fe40000010e2e */
[----:B------:R-:W-:-:S02]  /*3cc0*/  LOP3.LUT P3, RZ, R3, 0x40, RZ, 0xc0, !PT ;  /* 0x0000004003ff7812 */ /* 0x000fc4000786c0ff */
[----:B------:R-:W-:Y:S02]  /*3cd0*/  SEL R5, RZ, 0xff80, !P2 ;  /* 0x0000ff80ff057807 */ /* 0x000fe40005000000 */
[----:B------:R-:W-:Y:S02]  /*3ce0*/  LOP3.LUT R49, R49, R47, R48, 0x96, !PT ;  /* 0x0000002f31317212 */ /* 0x000fe400078e9630 */
[----:B------:R-:W-:Y:S01]  /*3cf0*/  LOP3.LUT P2, RZ, R3, 0x20, RZ, 0xc0, !PT ;  /* 0x0000002003ff7812 */ /* 0x000fe2000784c0ff */
[----:B------:R-:W-:Y:S01]  /*3d00*/  @P6 VIADD R5, R5, 0x40 ;  /* 0x0000004005056836 */ /* 0x000fe20000000000 */
[----:B------:R-:W-:Y:S02]  /*3d10*/  SEL R48, RZ, 0xff80, !P4 ;  /* 0x0000ff80ff307807 */ /* 0x000fe40006000000 */
[----:B------:R-:W-:Y:S01]  /*3d20*/  LOP3.LUT P4, RZ, R25, 0x10, RZ, 0xc0, !PT ;  /* 0x0000001019ff7812 */ /* 0x000fe2000788c0ff */
[----:B------:R-:W0:Y:S01]  /*3d30*/  LDC.U16 R4, c[0x0][0x3aa] ;  /* 0x0000ea80ff047b82 */ /* 0x000e220000000400 */
[----:B------:R-:W-:Y:S01]  /*3d40*/  @P5 VIADD R5, R5, 0x20 ;  /* 0x0000002005055836 */ /* 0x000fe20000000000 */
[----:B------:R-:W-:Y:S01]  /*3d50*/  LOP3.LUT P6, RZ, R25, 0x8, RZ, 0xc0, !PT ;  /* 0x0000000819ff7812 */ /* 0x000fe200078cc0ff */
[----:B------:R-:W-:-:S02]  /*3d60*/  @P1 VIADD R48, R48, 0x40 ;  /* 0x0000004030301836 */ /* 0x000fc40000000000 */
[----:B------:R-:W-:Y:S01]  /*3d70*/  @P3 VIADD R5, R5, 0x10 ;  /* 0x0000001005053836 */ /* 0x000fe20000000000 */
[----:B------:R-:W-:-:S03]  /*3d80*/  LOP3.LUT P3, RZ, R25, 0x4, RZ, 0xc0, !PT ;  /* 0x0000000419ff7812 */ /* 0x000fc6000786c0ff */
[----:B------:R-:W-:Y:S01]  /*3d90*/  @P2 VIADD R5, R5, 0x8 ;  /* 0x0000000805052836 */ /* 0x000fe20000000000 */
[----:B------:R-:W-:Y:S02]  /*3da0*/  LOP3.LUT P2, RZ, R25, 0x2, RZ, 0xc0, !PT ;  /* 0x0000000219ff7812 */ /* 0x000fe4000784c0ff */
[----:B------:R-:W-:Y:S01]  /*3db0*/  @P4 VIADD R48, R48, 0x20 ;  /* 0x0000002030304836 */ /* 0x000fe20000000000 */
[----:B------:R-:W-:-:S03]  /*3dc0*/  LOP3.LUT P1, RZ, R3, 0x10, RZ, 0xc0, !PT ;  /* 0x0000001003ff7812 */ /* 0x000fc6000782c0ff */
[----:B------:R-:W-:Y:S01]  /*3dd0*/  @P6 VIADD R48, R48, 0x10 ;  /* 0x0000001030306836 */ /* 0x000fe20000000000 */
[----:B------:R-:W-:-:S03]  /*3de0*/  LOP3.LUT R47, R35, R43, R38, 0xb8, !PT ;  /* 0x0000002b232f7212 */ /* 0x000fc600078eb826 */
[----:B------:R-:W-:Y:S01]  /*3df0*/  @P3 VIADD R48, R48, 0x8 ;  /* 0x0000000830303836 */ /* 0x000fe20000000000 */
[----:B------:R-:W-:Y:S02]  /*3e00*/  LOP3.LUT P3, RZ, R3, 0x1, RZ, 0xc0, !PT ;  /* 0x0000000103ff7812 */ /* 0x000fe4000786c0ff */
[----:B------:R-:W-:Y:S01]  /*3e10*/  LOP3.LUT R52, R39, R34, R46, 0xe8, !PT ;  /* 0x0000002227347212 */ /* 0x000fe200078ee82e */
[----:B------:R-:W-:Y:S01]  /*3e20*/  @P2 VIADD R48, R48, 0x4 ;  /* 0x0000000430302836 */ /* 0x000fe20000000000 */
[----:B0-----:R-:W-:Y:S02]  /*3e30*/  LOP3.LUT P2, RZ, R4, 0x400, RZ, 0xc0, !PT ;  /* 0x0000040004ff7812 */ /* 0x001fe4000784c0ff */
[----:B------:R-:W-:Y:S01]  /*3e40*/  LOP3.LUT P4, RZ, R3, 0x2, RZ, 0xc0, !PT ;  /* 0x0000000203ff7812 */ /* 0x000fe2000788c0ff */
[----:B------:R-:W-:Y:S01]  /*3e50*/  @P1 VIADD R5, R5, 0x4 ;  /* 0x0000000405051836 */ /* 0x000fe20000000000 */
[----:B------:R-:W-:Y:S01]  /*3e60*/  IADD3 R50, PT, PT, R45, R47, R2 ;  /* 0x0000002f2d327210 */ /* 0x000fe20007ffe002 */
[----:B------:R-:W-:Y:S01]  /*3e70*/  IMAD.IADD R45, R49, 0x1, R52 ;  /* 0x00000001312d7824 */ /* 0x000fe200078e0234 */
[----:B------:R-:W-:-:S02]  /*3e80*/  LOP3.LUT P5, RZ, R3, 0x8, RZ, 0xc0, !PT ;  /* 0x0000000803ff7812 */ /* 0x000fc400078ac0ff */
[C---:B------:R-:W-:Y:S02]  /*3e90*/  LOP3.LUT P1, RZ, R4.reuse, 0x200, RZ, 0xc0, !PT ;  /* 0x0000020004ff7812 */ /* 0x040fe4000782c0ff */
[----:B------:R-:W-:Y:S02]  /*3ea0*/  SEL R49, RZ, 0xff80, !P4 ;  /* 0x0000ff80ff317807 */ /* 0x000fe40006000000 */
[----:B------:R-:W-:Y:S01]  /*3eb0*/  LOP3.LUT P4, RZ, R4, 0x100, RZ, 0xc0, !PT ;  /* 0x0000010004ff7812 */ /* 0x000fe2000788c0ff */
[----:B------:R-:W-:Y:S02]  /*3ec0*/  @!P0 VIADD R48, R48, 0x2 ;  /* 0x0000000230308836 */ /* 0x000fe40000000000 */
[----:B------:R-:W-:Y:S01]  /*3ed0*/  @P3 VIADD R49, R49, 0x40 ;  /* 0x0000004031313836 */ /* 0x000fe20000000000 */
[----:B------:R-:W-:-:S03]  /*3ee0*/  LOP3.LUT P0, RZ, R4, 0x80, RZ, 0xc0, !PT ;  /* 0x0000008004ff7812 */ /* 0x000fc6000780c0ff */
[----:B------:R-:W-:Y:S01]  /*3ef0*/  @P2 VIADD R49, R49, 0x20 ;  /* 0x0000002031312836 */ /* 0x000fe20000000000 */
[----:B------:R-:W-:Y:S01]  /*3f00*/  LOP3.LUT R2, R3, 0x4, RZ, 0xc0, !PT ;  /* 0x0000000403027812 */ /* 0x000fe200078ec0ff */
[----:B------:R-:W-:Y:S01]  /*3f10*/  @P5 VIADD R5, R5, 0x2 ;  /* 0x0000000205055836 */ /* 0x000fe20000000000 */
[C---:B------:R-:W-:Y:S01]  /*3f20*/  LOP3.LUT P3, RZ, R4.reuse, 0x40, RZ, 0xc0, !PT ;  /* 0x0000004004ff7812 */ /* 0x040fe2000786c0ff */
[----:B------:R-:W-:Y:S01]  /*3f30*/  @P1 VIADD R49, R49, 0x10 ;  /* 0x0000001031311836 */ /* 0x000fe20000000000 */
[----:B------:R-:W-:Y:S02]  /*3f40*/  LOP3.LUT R3, R3, 0x400, RZ, 0xc0, !PT ;  /* 0x0000040003037812 */ /* 0x000fe400078ec0ff */
[----:B------:R-:W-:Y:S01]  /*3f50*/  LOP3.LUT P2, RZ, R4, 0x8, RZ, 0xc0, !PT ;  /* 0x0000000804ff7812 */ /* 0x000fe2000784c0ff */
[----:B------:R-:W-:Y:S01]  /*3f60*/  @P4 VIADD R49, R49, 0x8 ;  /* 0x0000000831314836 */ /* 0x000fe20000000000 */
[----:B------:R-:W-:Y:S02]  /*3f70*/  LEA.HI R5, R2, R5, RZ, 0x1e ;  /* 0x0000000502057211 */ /* 0x000fe400078ff0ff */
[----:B------:R-:W-:-:S02]  /*3f80*/  LEA.HI R48, R3, R48, RZ, 0x16 ;  /* 0x0000003003307211 */ /* 0x000fc400078fb0ff */
[C---:B------:R-:W-:Y:S01]  /*3f90*/  LOP3.LUT P1, RZ, R4.reuse, 0x10, RZ, 0xc0, !PT ;  /* 0x0000001004ff7812 */ /* 0x040fe2000782c0ff */
[----:B------:R-:W0:Y:S01]  /*3fa0*/  LDC.64 R2, c[0x0][0x3e0] ;  /* 0x0000f800ff027b82 */ /* 0x000e220000000a00 */
[C---:B------:R-:W-:Y:S01]  /*3fb0*/  LOP3.LUT P6, RZ, R4.reuse, 0x4, RZ, 0xc0, !PT ;  /* 0x0000000404ff7812 */ /* 0x040fe200078cc0ff */
[----:B------:R-:W-:Y:S01]  /*3fc0*/  @P0 VIADD R49, R49, 0x4 ;  /* 0x0000000431310836 */ /* 0x000fe20000000000 */
[C---:B------:R-:W-:Y:S02]  /*3fd0*/  LOP3.LUT P5, RZ, R4.reuse, 0x2, RZ, 0xc0, !PT ;  /* 0x0000000204ff7812 */ /* 0x040fe400078ac0ff */
[----:B------:R-:W-:Y:S01]  /*3fe0*/  SEL R47, RZ, 0xff80, !P1 ;  /* 0x0000ff80ff2f7807 */ /* 0x000fe20004800000 */
[----:B------:R-:W-:Y:S01]  /*3ff0*/  IMAD.U32 R5, R5, 0x10000, RZ ;  /* 0x0001000005057824 */ /* 0x000fe200078e00ff */
[C---:B------:R-:W-:Y:S01]  /*4000*/  LOP3.LUT P4, RZ, R4.reuse, 0x1, RZ, 0xc0, !PT ;  /* 0x0000000104ff7812 */ /* 0x040fe2000788c0ff */
[----:B------:R-:W-:Y:S01]  /*4010*/  @P3 VIADD R49, R49, 0x2 ;  /* 0x0000000231313836 */ /* 0x000fe20000000000 */
[----:B------:R-:W-:Y:S01]  /*4020*/  LOP3.LUT R4, R4, 0x20, RZ, 0xc0, !PT ;  /* 0x0000002004047812 */ /* 0x000fe200078ec0ff */
[----:B------:R-:W-:Y:S01]  /*4030*/  @P2 VIADD R47, R47, 0x40 ;  /* 0x000000402f2f2836 */ /* 0x000fe20000000000 */
[----:B------:R-:W-:-:S02]  /*4040*/  LOP3.LUT R5, R5, 0xff0000, RZ, 0xc0, !PT ;  /* 0x00ff000005057812 */ /* 0x000fc400078ec0ff */
[----:B------:R-:W-:Y:S01]  /*4050*/  LEA.HI R4, R4, R49, RZ, 0x1b ;  /* 0x0000003104047211 */ /* 0x000fe200078fd8ff */
[----:B------:R-:W-:Y:S02]  /*4060*/  @P6 VIADD R47, R47, 0x20 ;  /* 0x000000202f2f6836 */ /* 0x000fe40000000000 */
[----:B------:R-:W-:Y:S01]  /*4070*/  IMAD R5, R48, 0x1000000, R5 ;  /* 0x0100000030057824 */ /* 0x000fe200078e0205 */
[----:B------:R-:W-:Y:S01]  /*4080*/  LOP3.LUT R4, R4, 0xff, RZ, 0xc0, !PT ;  /* 0x000000ff04047812 */ /* 0x000fe200078ec0ff */
[----:B------:R-:W-:Y:S02]  /*4090*/  @P5 VIADD R47, R47, 0x10 ;  /* 0x000000102f2f5836 */ /* 0x000fe40000000000 */
[----:B------:R-:W-:Y:S01]  /*40a0*/  VIADD R48, R50, UR7 ;  /* 0x0000000732307c36 */ /* 0x000fe20008000000 */
[----:B------:R-:W-:Y:S01]  /*40b0*/  UMOV UR4, 0x400 ;  /* 0x0000040000047882 */ /* 0x000fe20000000000 */
[----:B------:R-:W-:Y:S01]  /*40c0*/  IMAD.IADD R50, R26, 0x1, R51 ;  /* 0x000000011a327824 */ /* 0x000fe200078e0233 */
[-C--:B------:R-:W-:Y:S01]  /*40d0*/  LOP3.LUT R51, R46, R39.reuse, RZ, 0x3c, !PT ;  /* 0x000000272e337212 */ /* 0x080fe200078e3cff */
[----:B------:R-:W-:Y:S01]  /*40e0*/  IMAD R49, R4, 0x100, R5 ;  /* 0x0000010004317824 */ /* 0x000fe200078e0205 */
[----:B------:R-:W-:Y:S01]  /*40f0*/  LOP3.LUT R52, R46, R39, RZ, 0xc0, !PT ;  /* 0x000000272e347212 */ /* 0x000fe200078ec0ff */
[----:B------:R-:W-:Y:S01]  /*4100*/  @P4 VIADD R47, R47, 0x8 ;  /* 0x000000082f2f4836 */ /* 0x000fe20000000000 */
[----:B-1----:R-:W-:-:S02]  /*4110*/  ULEA UR7, UR5, UR4, 0x18 ;  /* 0x0000000405077291 */ /* 0x002fc4000f8ec0ff */
[----:B--2---:R-:W-:Y:S01]  /*4120*/  UIADD3 UR6, UPT, UPT, UR6, 0x100, URZ ;  /* 0x0000010006067890 */ /* 0x004fe2000fffe0ff */
[----:B------:R-:W-:-:S11]  /*4130*/  UMOV UR4, URZ ;  /* 0x000000ff00047c82 */ /* 0x000fd60008000000 */
.L_x_15:
[----:B------:R-:W-:Y:S01]  /*4140*/  ULEA UR67, UR4, UR7, 0x1 ;  /* 0x0000000704437291 */ /* 0x000fe2000f8e08ff */
[----:B------:R-:W-:Y:S01]  /*4150*/  VOTEU.ANY UR5, UPT, PT ;  /* 0x0000000000057886 */ /* 0x000fe200038e0100 */
[----:B------:R-:W-:Y:S02]  /*4160*/  UIADD3 UR4, UPT, UPT, UR4, 0x4, URZ ;  /* 0x0000000404047890 */ /* 0x000fe4000fffe0ff */
[----:B------:R-:W-:Y:S02]  /*4170*/  UPOPC UR60, UR5 ;  /* 0x00000005003c72bf */ /* 0x000fe40008000000 */
[----:B------:R-:W-:-:S03]  /*4180*/  UFLO.U32 UR68, UR5 ;  /* 0x00000005004472bd */ /* 0x000fc600080e0000 */
[----:B------:R-:W1:Y:S01]  /*4190*/  LDS.U16 R53, [UR67] ;  /* 0x00000043ff357984 */ /* 0x000e620008000400 */
[----:B------:R-:W-:Y:S01]  /*41a0*/  UIMAD.WIDE.U32 UR60, UR60, 0x1, URZ ;  /* 0x000000013c3c78a5 */ /* 0x000fe2000f8e00ff */
[----:B------:R-:W-:-:S03]  /*41b0*/  UMOV UR5, URZ ;  /* 0x000000ff00057c82 */ /* 0x000fc60008000000 */
[----:B------:R-:W-:Y:S01]  /*41c0*/  UIADD3 UR5, UPT, UPT, UR61, UR5, URZ ;  /* 0x000000053d057290 */ /* 0x000fe2000fffe0ff */
[----:B-1----:R-:W-:Y:S02]  /*41d0*/  SHF.R.U32.HI R4, RZ, 0x8, R53 ;  /* 0x00000008ff047819 */ /* 0x002fe40000011635 */
[----:B------:R-:W-:Y:S02]  /*41e0*/  LOP3.LUT R53, R53, 0xff, RZ, 0xc0, !PT ;  /* 0x000000ff35357812 */ /* 0x000fe400078ec0ff */
[----:B------:R-:W-:-:S04]  /*41f0*/  LOP3.LUT R5, R47, 0x4, R4, 0xf8, !PT ;  /* 0x000000042f057812 */ /* 0x000fc800078ef804 */
[----:B------:R-:W-:-:S04]  /*4200*/  LOP3.LUT R5, R5, 0x2, R4, 0xf8, !PT ;  /* 0x0000000205057812 */ /* 0x000fc800078ef804 */
[----:B------:R-:W-:-:S04]  /*4210*/  LOP3.LUT R4, R5, 0x1, R4, 0xf8, !PT ;  /* 0x0000000105047812 */ /* 0x000fc800078ef804 */
[----:B------:R-:W-:-:S05]  /*4220*/  LOP3.LUT R5, R49, 0xff, R4, 0xf8, !PT ;  /* 0x000000ff31057812 */ /* 0x000fca00078ef804 */
[----:B------:R-:W-:-:S04]  /*4230*/  IMAD.IADD R4, R5, 0x1, R48 ;  /* 0x0000000105047824 */ /* 0x000fc800078e0230 */
[----:B------:R-:W-:-:S05]  /*4240*/  IMAD.IADD R54, R31, 0x1, R4 ;  /* 0x000000011f367824 */ /* 0x000fca00078e0204 */
[C-C-:B------:R-:W-:Y:S02]  /*4250*/  SHF.L.W.U32.HI R55, R54.reuse, 0x1a, R54.reuse ;  /* 0x0000001a36377819 */ /* 0x140fe40000010e36 */
[C-C-:B------:R-:W-:Y:S02]  /*4260*/  SHF.L.W.U32.HI R56, R54.reuse, 0x15, R54.reuse ;  /* 0x0000001536387819 */ /* 0x140fe40000010e36 */
[----:B------:R-:W-:Y:S02]  /*4270*/  SHF.L.W.U32.HI R57, R54, 0x7, R54 ;  /* 0x0000000736397819 */ /* 0x000fe40000010e36 */
[----:B------:R-:W-:Y:S02]  /*4280*/  LOP3.LUT R58, R38, R54, R43, 0xb8, !PT ;  /* 0x00000036263a7212 */ /* 0x000fe400078eb82b */
[----:B------:R-:W-:-:S04]  /*4290*/  LOP3.LUT R56, R57, R55, R56, 0x96, !PT ;  /* 0x0000003739387212 */ /* 0x000fc800078e9638 */
[----:B------:R-:W-:-:S05]  /*42a0*/  IADD3 R56, PT, PT, R56, R58, R35 ;  /* 0x0000003a38387210 */ /* 0x000fca0007ffe023 */
[----:B------:R-:W-:-:S05]  /*42b0*/  VIADD R56, R56, UR56 ;  /* 0x0000003838387c36 */ /* 0x000fca0008000000 */
[----:B------:R-:W-:-:S05]  /*42c0*/  LOP3.LUT R59, R56, 0x80000000, RZ, 0x3c, !PT ;  /* 0x80000000383b7812 */ /* 0x000fca00078e3cff */
[----:B------:R-:W-:-:S05]  /*42d0*/  IMAD.IADD R65, R34, 0x1, R59 ;  /* 0x0000000122417824 */ /* 0x000fca00078e023b */
[C-C-:B------:R-:W-:Y:S02]  /*42e0*/  SHF.L.W.U32.HI R55, R65.reuse, 0x1a, R65.reuse ;  /* 0x0000001a41377819 */ /* 0x140fe40000010e41 */
[C-C-:B------:R-:W-:Y:S02]  /*42f0*/  SHF.L.W.U32.HI R56, R65.reuse, 0x15, R65.reuse ;  /* 0x0000001541387819 */ /* 0x140fe40000010e41 */
[----:B------:R-:W-:Y:S02]  /*4300*/  SHF.L.W.U32.HI R57, R65, 0x7, R65 ;  /* 0x0000000741397819 */ /* 0x000fe40000010e41 */
[----:B------:R-:W-:Y:S02]  /*4310*/  LOP3.LUT R58, R43, R65, R54, 0xb8, !PT ;  /* 0x000000412b3a7212 */ /* 0x000fe400078eb836 */
[----:B------:R-:W-:-:S04]  /*4320*/  LOP3.LUT R55, R57, R55, R56, 0x96, !PT ;  /* 0x0000003739377212 */ /* 0x000fc800078e9638 */
[----:B------:R-:W-:-:S05]  /*4330*/  IADD3 R55, PT, PT, R55, R58, R38 ;  /* 0x0000003a37377210 */ /* 0x000fca0007ffe026 */
[----:B------:R-:W-:-:S04]  /*4340*/  VIADD R56, R55, UR57 ;  /* 0x0000003937387c36 */ /* 0x000fc80008000000 */
        /* <DEDUP_REMOVED lines=14> */
[----:B------:R-:W-:Y:S01]  /*4430*/  IADD3 R54, PT, PT, R61, R63, R54 ;  /* 0x0000003f3d367210 */ /* 0x000fe20007ffe036 */
[----:B------:R-:W-:-:S04]  /*4440*/  IMAD.IADD R61, R4, 0x1, R45 ;  /* 0x00000001043d7824 */ /* 0x000fc800078e022d */
[----:B------:R-:W-:Y:S01]  /*4450*/  VIADD R54, R54, UR59 ;  /* 0x0000003b36367c36 */ /* 0x000fe20008000000 */
[C-C-:B------:R-:W-:Y:S02]  /*4460*/  SHF.L.W.U32.HI R60, R61.reuse, 0x1e, R61.reuse ;  /* 0x0000001e3d3c7819 */ /* 0x140fe40000010e3d */
[C-C-:B------:R-:W-:Y:S01]  /*4470*/  SHF.L.W.U32.HI R63, R61.reuse, 0x13, R61.reuse ;  /* 0x000000133d3f7819 */ /* 0x140fe20000010e3d */
[C---:B------:R-:W-:Y:S01]  /*4480*/  IMAD.IADD R4, R61.reuse, 0x1, R54 ;  /* 0x000000013d047824 */ /* 0x040fe200078e0236 */
[----:B------:R-:W-:-:S04]  /*4490*/  SHF.L.W.U32.HI R62, R61, 0xa, R61 ;  /* 0x0000000a3d3e7819 */ /* 0x000fc80000010e3d */
[C-C-:B------:R-:W-:Y:S02]  /*44a0*/  SHF.L.W.U32.HI R64, R4.reuse, 0x1a, R4.reuse ;  /* 0x0000001a04407819 */ /* 0x140fe40000010e04 */
[C-C-:B------:R-:W-:Y:S02]  /*44b0*/  SHF.L.W.U32.HI R67, R4.reuse, 0x15, R4.reuse ;  /* 0x0000001504437819 */ /* 0x140fe40000010e04 */
[----:B------:R-:W-:Y:S02]  /*44c0*/  SHF.L.W.U32.HI R66, R4, 0x7, R4 ;  /* 0x0000000704427819 */ /* 0x000fe40000010e04 */
[----:B------:R-:W-:Y:S02]  /*44d0*/  LOP3.LUT R62, R62, R60, R63, 0x96, !PT ;  /* 0x0000003c3e3e7212 */ /* 0x000fe400078e963f */
[----:B------:R-:W-:Y:S02]  /*44e0*/  LOP3.LUT R64, R66, R64, R67, 0x96, !PT ;  /* 0x0000004042407212 */ /* 0x000fe400078e9643 */
[----:B------:R-:W-:-:S02]  /*44f0*/  LOP3.LUT R66, R58, R4, R57, 0xb8, !PT ;  /* 0x000000043a427212 */ /* 0x000fc400078eb839 */
[----:B------:R-:W-:Y:S02]  /*4500*/  LOP3.LUT R60, R52, R61, R51, 0x78, !PT ;  /* 0x0000003d343c7212 */ /* 0x000fe400078e7833 */
[----:B------:R-:W-:Y:S02]  /*4510*/  IADD3 R64, PT, PT, R64, R66, R65 ;  /* 0x0000004240407210 */ /* 0x000fe40007ffe041 */
[----:B------:R-:W-:-:S03]  /*4520*/  IADD3 R62, PT, PT, R59, R62, R60 ;  /* 0x0000003e3b3e7210 */ /* 0x000fc60007ffe03c */
[----:B------:R-:W-:Y:S01]  /*4530*/  VIADD R60, R64, UR64 ;  /* 0x00000040403c7c36 */ /* 0x000fe20008000000 */
[C-C-:B------:R-:W-:Y:S02]  /*4540*/  SHF.L.W.U32.HI R63, R62.reuse, 0x1e, R62.reuse ;  /* 0x0000001e3e3f7819 */ /* 0x140fe40000010e3e */
[C---:B------:R-:W-:Y:S01]  /*4550*/  SHF.L.W.U32.HI R64, R62.reuse, 0x13, R62 ;  /* 0x000000133e407819 */ /* 0x040fe20000010e3e */
        /* <DEDUP_REMOVED lines=13> */
[C-C-:B------:R-:W-:Y:S01]  /*4630*/  SHF.L.W.U32.HI R65, R63.reuse, 0x13, R63.reuse ;  /* 0x000000133f417819 */ /* 0x140fe20000010e3f */
[C---:B------:R-:W-:Y:S01]  /*4640*/  IMAD.IADD R58, R63.reuse, 0x1, R56 ;  /* 0x000000013f3a7824 */ /* 0x040fe200078e0238 */
[--C-:B------:R-:W-:Y:S02]  /*4650*/  SHF.L.W.U32.HI R66, R63, 0xa, R63.reuse ;  /* 0x0000000a3f427819 */ /* 0x100fe40000010e3f */
[----:B------:R-:W-:Y:S02]  /*4660*/  LOP3.LUT R61, R62, R61, R63, 0xe8, !PT ;  /* 0x0000003d3e3d7212 */ /* 0x000fe400078ee83f */
[C-C-:B------:R-:W-:Y:S02]  /*4670*/  SHF.L.W.U32.HI R67, R58.reuse, 0x1a, R58.reuse ;  /* 0x0000001a3a437819 */ /* 0x140fe40000010e3a */
[----:B------:R-:W-:-:S02]  /*4680*/  SHF.L.W.U32.HI R68, R58, 0x15, R58 ;  /* 0x000000153a447819 */ /* 0x000fc40000010e3a */
[----:B------:R-:W-:Y:S02]  /*4690*/  SHF.L.W.U32.HI R69, R58, 0x7, R58 ;  /* 0x000000073a457819 */ /* 0x000fe40000010e3a */
[----:B------:R-:W-:Y:S02]  /*46a0*/  LOP3.LUT R64, R66, R64, R65, 0x96, !PT ;  /* 0x0000004042407212 */ /* 0x000fe400078e9641 */
[----:B------:R-:W-:Y:S02]  /*46b0*/  LOP3.LUT R68, R69, R67, R68, 0x96, !PT ;  /* 0x0000004345447212 */ /* 0x000fe400078e9644 */
[----:B------:R-:W-:Y:S02]  /*46c0*/  LOP3.LUT R67, R4, R58, R59, 0xb8, !PT ;  /* 0x0000003a04437212 */ /* 0x000fe400078eb83b */
[----:B------:R-:W-:Y:S02]  /*46d0*/  IADD3 R64, PT, PT, R55, R64, R61 ;  /* 0x0000004037407210 */ /* 0x000fe40007ffe03d */
[----:B------:R-:W-:-:S02]  /*46e0*/  IADD3 R67, PT, PT, R68, R67, R57 ;  /* 0x0000004344437210 */ /* 0x000fc40007ffe039 */
[C-C-:B------:R-:W-:Y:S02]  /*46f0*/  SHF.L.W.U32.HI R61, R64.reuse, 0x1e, R64.reuse ;  /* 0x0000001e403d7819 */ /* 0x140fe40000010e40 */
[C-C-:B------:R-:W-:Y:S01]  /*4700*/  SHF.L.W.U32.HI R66, R64.reuse, 0x13, R64.reuse ;  /* 0x0000001340427819 */ /* 0x140fe20000010e40 */
[----:B------:R-:W-:Y:S01]  /*4710*/  VIADD R55, R67, UR66 ;  /* 0x0000004243377c36 */ /* 0x000fe20008000000 */
[C-C-:B------:R-:W-:Y:S02]  /*4720*/  SHF.L.W.U32.HI R65, R64.reuse, 0xa, R64.reuse ;  /* 0x0000000a40417819 */ /* 0x140fe40000010e40 */
[----:B------:R-:W-:Y:S01]  /*4730*/  LOP3.LUT R62, R63, R62, R64, 0xe8, !PT ;  /* 0x0000003e3f3e7212 */ /* 0x000fe200078ee840 */
[----:B------:R-:W-:Y:S01]  /*4740*/  IMAD.IADD R57, R64, 0x1, R55 ;  /* 0x0000000140397824 */ /* 0x000fe200078e0237 */
[----:B------:R-:W-:-:S04]  /*4750*/  LOP3.LUT R65, R65, R61, R66, 0x96, !PT ;  /* 0x0000003d41417212 */ /* 0x000fc800078e9642 */
[C-C-:B------:R-:W-:Y:S02]  /*4760*/  SHF.L.W.U32.HI R67, R57.reuse, 0x1a, R57.reuse ;  /* 0x0000001a39437819 */ /* 0x140fe40000010e39 */
[C-C-:B------:R-:W-:Y:S02]  /*4770*/  SHF.L.W.U32.HI R68, R57.reuse, 0x15, R57.reuse ;  /* 0x0000001539447819 */ /* 0x140fe40000010e39 */
[----:B------:R-:W-:Y:S02]  /*4780*/  SHF.L.W.U32.HI R69, R57, 0x7, R57 ;  /* 0x0000000739457819 */ /* 0x000fe40000010e39 */
[----:B------:R-:W-:Y:S02]  /*4790*/  IADD3 R65, PT, PT, R54, R65, R62 ;  /* 0x0000004136417210 */ /* 0x000fe40007ffe03e */
[----:B------:R-:W-:Y:S02]  /*47a0*/  LOP3.LUT R67, R69, R67, R68, 0x96, !PT ;  /* 0x0000004345437212 */ /* 0x000fe400078e9644 */
[----:B------:R-:W-:-:S02]  /*47b0*/  LOP3.LUT R68, R59, R57, R58, 0xb8, !PT ;  /* 0x000000393b447212 */ /* 0x000fc400078eb83a */
[--C-:B------:R-:W-:Y:S02]  /*47c0*/  SHF.L.W.U32.HI R61, R65, 0x1e, R65.reuse ;  /* 0x0000001e413d7819 */ /* 0x100fe40000010e41 */
[----:B------:R-:W-:Y:S02]  /*47d0*/  IADD3 R4, PT, PT, R67, R68, R4 ;  /* 0x0000004443047210 */ /* 0x000fe40007ffe004 */
[C-C-:B------:R-:W-:Y:S02]  /*47e0*/  SHF.L.W.U32.HI R62, R65.reuse, 0x13, R65.reuse ;  /* 0x00000013413e7819 */ /* 0x140fe40000010e41 */
[C-C-:B------:R-:W-:Y:S01]  /*47f0*/  SHF.L.W.U32.HI R66, R65.reuse, 0xa, R65.reuse ;  /* 0x0000000a41427819 */ /* 0x140fe20000010e41 */
[----:B------:R-:W-:Y:S01]  /*4800*/  VIADD R4, R4, UR6 ;  /* 0x0000000604047c36 */ /* 0x000fe20008000000 */
[----:B------:R-:W-:Y:S02]  /*4810*/  LOP3.LUT R63, R64, R63, R65, 0xe8, !PT ;  /* 0x0000003f403f7212 */ /* 0x000fe400078ee841 */
[----:B------:R-:W-:Y:S01]  /*4820*/  LOP3.LUT R61, R66, R61, R62, 0x96, !PT ;  /* 0x0000003d423d7212 */ /* 0x000fe200078e963e */
[----:B------:R-:W-:-:S03]  /*4830*/  IMAD.IADD R54, R65, 0x1, R4 ;  /* 0x0000000141367824 */ /* 0x000fc600078e0204 */
[----:B------:R-:W-:Y:S02]  /*4840*/  IADD3 R60, PT, PT, R60, R61, R63 ;  /* 0x0000003d3c3c7210 */ /* 0x000fe40007ffe03f */
[C-C-:B------:R-:W-:Y:S02]  /*4850*/  SHF.L.W.U32.HI R67, R54.reuse, 0x1a, R54.reuse ;  /* 0x0000001a36437819 */ /* 0x140fe40000010e36 */
[C-C-:B------:R-:W-:Y:S02]  /*4860*/  SHF.L.W.U32.HI R68, R54.reuse, 0x15, R54.reuse ;  /* 0x0000001536447819 */ /* 0x140fe40000010e36 */
[----:B------:R-:W-:Y:S02]  /*4870*/  SHF.L.W.U32.HI R69, R54, 0x7, R54 ;  /* 0x0000000736457819 */ /* 0x000fe40000010e36 */
[----:B------:R-:W-:Y:S02]  /*4880*/  SHF.L.W.U32.HI R62, R60, 0x1e, R60 ;  /* 0x0000001e3c3e7819 */ /* 0x000fe40000010e3c */
[----:B------:R-:W-:-:S02]  /*4890*/  LOP3.LUT R68, R69, R67, R68, 0x96, !PT ;  /* 0x0000004345447212 */ /* 0x000fc400078e9644 */
[----:B------:R-:W-:Y:S02]  /*48a0*/  LOP3.LUT R67, R58, R54, R57, 0xb8, !PT ;  /* 0x000000363a437212 */ /* 0x000fe400078eb839 */
[--C-:B------:R-:W-:Y:S02]  /*48b0*/  SHF.L.W.U32.HI R63, R60, 0x13, R60.reuse ;  /* 0x000000133c3f7819 */ /* 0x100fe40000010e3c */
[----:B------:R-:W-:Y:S02]  /*48c0*/  IADD3 R59, PT, PT, R68, R67, R59 ;  /* 0x00000043443b7210 */ /* 0x000fe40007ffe03b */
[----:B------:R-:W-:Y:S02]  /*48d0*/  SHF.L.W.U32.HI R66, R60, 0xa, R60 ;  /* 0x0000000a3c427819 */ /* 0x000fe40000010e3c */
[----:B------:R-:W-:Y:S02]  /*48e0*/  IADD3 R59, PT, PT, R26, UR52, R59 ;  /* 0x000000341a3b7c10 */ /* 0x000fe4000fffe03b */
[----:B------:R-:W-:-:S02]  /*48f0*/  LOP3.LUT R63, R66, R62, R63, 0x96, !PT ;  /* 0x0000003e423f7212 */ /* 0x000fc400078e963f */
        /* <DEDUP_REMOVED lines=11> */
[----:B------:R-:W-:Y:S02]  /*49b0*/  LOP3.LUT R65, R60, R65, R63, 0xe8, !PT ;  /* 0x000000413c417212 */ /* 0x000fe400078ee83f */
[----:B------:R-:W-:Y:S02]  /*49c0*/  IADD3 R58, PT, PT, R28, UR53, R67 ;  /* 0x000000351c3a7c10 */ /* 0x000fe4000fffe043 */
[----:B------:R-:W-:-:S03]  /*49d0*/  SHF.L.W.U32.HI R67, R63, 0x13, R63 ;  /* 0x000000133f437819 */ /* 0x000fc60000010e3f */
        /* <DEDUP_REMOVED lines=10> */
[--C-:B------:R-:W-:Y:S02]  /*4a80*/  SHF.L.W.U32.HI R65, R64, 0x13, R64.reuse ;  /* 0x0000001340417819 */ /* 0x100fe40000010e40 */
[----:B------:R-:W-:Y:S02]  /*4a90*/  IADD3 R55, PT, PT, R30, UR54, R57 ;  /* 0x000000361e377c10 */ /* 0x000fe4000fffe039 */
        /* <DEDUP_REMOVED lines=14> */
[----:B------:R-:W-:-:S03]  /*4b80*/  SHF.L.W.U32.HI R67, R65, 0x13, R65 ;  /* 0x0000001341437819 */ /* 0x000fc60000010e41 */
[----:B------:R-:W-:Y:S01]  /*4b90*/  IMAD.IADD R62, R65, 0x1, R4 ;  /* 0x00000001413e7824 */ /* 0x000fe200078e0204 */
[----:B------:R-:W-:Y:S02]  /*4ba0*/  LOP3.LUT R54, R60, R54, R67, 0x96, !PT ;  /* 0x000000363c367212 */ /* 0x000fe400078e9643 */
[----:B------:R-:W-:Y:S02]  /*4bb0*/  LOP3.LUT R67, R64, R63, R65, 0xe8, !PT ;  /* 0x0000003f40437212 */ /* 0x000fe400078ee841 */
[C-C-:B------:R-:W-:Y:S02]  /*4bc0*/  SHF.L.W.U32.HI R66, R62.reuse, 0x1a, R62.reuse ;  /* 0x0000001a3e427819 */ /* 0x140fe40000010e3e */
[C-C-:B------:R-:W-:Y:S02]  /*4bd0*/  SHF.L.W.U32.HI R69, R62.reuse, 0x15, R62.reuse ;  /* 0x000000153e457819 */ /* 0x140fe40000010e3e */
[----:B------:R-:W-:Y:S02]  /*4be0*/  SHF.L.W.U32.HI R68, R62, 0x7, R62 ;  /* 0x000000073e447819 */ /* 0x000fe40000010e3e */
[----:B------:R-:W-:-:S02]  /*4bf0*/  IADD3 R67, PT, PT, R59, R54, R67 ;  /* 0x000000363b437210 */ /* 0x000fc40007ffe043 */
[----:B------:R-:W-:Y:S02]  /*4c00*/  LOP3.LUT R66, R68, R66, R69, 0x96, !PT ;  /* 0x0000004244427212 */ /* 0x000fe400078e9645 */
[----:B------:R-:W-:Y:S02]  /*4c10*/  LOP3.LUT R68, R56, R62, R57, 0xb8, !PT ;  /* 0x0000003e38447212 */ /* 0x000fe400078eb839 */
[C---:B------:R-:W-:Y:S02]  /*4c20*/  SHF.L.W.U32.HI R59, R67.reuse, 0x1e, R67 ;  /* 0x0000001e433b7819 */ /* 0x040fe40000010e43 */
[----:B------:R-:W-:Y:S02]  /*4c30*/  IADD3 R61, PT, PT, R66, R68, R61 ;  /* 0x00000044423d7210 */ /* 0x000fe40007ffe03d */
[----:B------:R-:W-:Y:S02]  /*4c40*/  SHF.L.W.U32.HI R66, R67, 0x13, R67 ;  /* 0x0000001343427819 */ /* 0x000fe40000010e43 */
[----:B------:R-:W-:-:S02]  /*4c50*/  IADD3 R54, PT, PT, R36, UR48, R61 ;  /* 0x0000003024367c10 */ /* 0x000fc4000fffe03d */
[--C-:B------:R-:W-:Y:S02]  /*4c60*/  SHF.L.W.U32.HI R61, R67, 0xa, R67.reuse ;  /* 0x0000000a433d7819 */ /* 0x100fe40000010e43 */
[----:B------:R-:W-:Y:S01]  /*4c70*/  LOP3.LUT R64, R65, R64, R67, 0xe8, !PT ;  /* 0x0000004041407212 */ /* 0x000fe200078ee843 */
[----:B------:R-:W-:Y:S01]  /*4c80*/  IMAD.IADD R60, R67, 0x1, R54 ;  /* 0x00000001433c7824 */ /* 0x000fe200078e0236 */
[----:B------:R-:W-:Y:S02]  /*4c90*/  LOP3.LUT R59, R61, R59, R66, 0x96, !PT ;  /* 0x0000003b3d3b7212 */ /* 0x000fe400078e9642 */
[----:B------:R-:W-:Y:S02]  /*4ca0*/  SHF.L.W.U32.HI R61, R49, 0xe, R5 ;  /* 0x0000000e313d7819 */ /* 0x000fe40000010e05 */
[C-C-:B------:R-:W-:Y:S02]  /*4cb0*/  SHF.L.W.U32.HI R63, R60.reuse, 0x1a, R60.reuse ;  /* 0x0000001a3c3f7819 */ /* 0x140fe40000010e3c */
[----:B------:R-:W-:-:S02]  /*4cc0*/  SHF.L.W.U32.HI R68, R60, 0x15, R60 ;  /* 0x000000153c447819 */ /* 0x000fc40000010e3c */
[----:B------:R-:W-:Y:S02]  /*4cd0*/  SHF.L.W.U32.HI R69, R60, 0x7, R60 ;  /* 0x000000073c457819 */ /* 0x000fe40000010e3c */
[----:B------:R-:W-:Y:S02]  /*4ce0*/  IADD3 R64, PT, PT, R58, R59, R64 ;  /* 0x0000003b3a407210 */ /* 0x000fe40007ffe040 */
[----:B------:R-:W-:Y:S02]  /*4cf0*/  LOP3.LUT R63, R69, R63, R68, 0x96, !PT ;  /* 0x0000003f453f7212 */ /* 0x000fe400078e9644 */
[----:B------:R-:W-:Y:S02]  /*4d00*/  LOP3.LUT R68, R57, R60, R62, 0xb8, !PT ;  /* 0x0000003c39447212 */ /* 0x000fe400078eb83e */
[----:B------:R-:W-:Y:S02]  /*4d10*/  SHF.L.W.U32.HI R58, R5, 0x19, R5 ;  /* 0x00000019053a7819 */ /* 0x000fe40000010e05 */
[----:B------:R-:W-:-:S02]  /*4d20*/  IADD3 R56, PT, PT, R63, R68, R56 ;  /* 0x000000443f387210 */ /* 0x000fc40007ffe038 */
[----:B------:R-:W-:Y:S02]  /*4d30*/  SHF.L.W.U32.HI R69, R64, 0x13, R64 ;  /* 0x0000001340457819 */ /* 0x000fe40000010e40 */
[----:B------:R-:W-:Y:S02]  /*4d40*/  IADD3 R56, PT, PT, R41, UR49, R56 ;  /* 0x0000003129387c10 */ /* 0x000fe4000fffe038 */
[----:B------:R-:W-:-:S03]  /*4d50*/  LOP3.LUT R65, R67, R65, R64, 0xe8, !PT ;  /* 0x0000004143417212 */ /* 0x000fc600078ee840 */
[----:B------:R-:W-:-:S05]  /*4d60*/  IMAD.IADD R59, R64, 0x1, R56 ;  /* 0x00000001403b7824 */ /* 0x000fca00078e0238 */
[C-C-:B------:R-:W-:Y:S02]  /*4d70*/  SHF.L.W.U32.HI R63, R59.reuse, 0x1a, R59.reuse ;  /* 0x0000001a3b3f7819 */ /* 0x140fe40000010e3b */
[C-C-:B------:R-:W-:Y:S02]  /*4d80*/  SHF.L.W.U32.HI R66, R59.reuse, 0x15, R59.reuse ;  /* 0x000000153b427819 */ /* 0x140fe40000010e3b */
[----:B------:R-:W-:Y:S02]  /*4d90*/  SHF.L.W.U32.HI R68, R59, 0x7, R59 ;  /* 0x000000073b447819 */ /* 0x000fe40000010e3b */
[----:B------:R-:W-:Y:S02]  /*4da0*/  LOP3.LUT R71, R62, R59, R60, 0xb8, !PT ;  /* 0x0000003b3e477212 */ /* 0x000fe400078eb83c */
[----:B------:R-:W-:Y:S02]  /*4db0*/  LOP3.LUT R70, R68, R63, R66, 0x96, !PT ;  /* 0x0000003f44467212 */ /* 0x000fe400078e9642 */
[----:B------:R-:W-:-:S02]  /*4dc0*/  SHF.R.U32.HI R63, RZ, 0x3, R5 ;  /* 0x00000003ff3f7819 */ /* 0x000fc40000011605 */
[C-C-:B------:R-:W-:Y:S02]  /*4dd0*/  SHF.L.W.U32.HI R66, R64.reuse, 0x1e, R64.reuse ;  /* 0x0000001e40427819 */ /* 0x140fe40000010e40 */
[----:B------:R-:W-:Y:S02]  /*4de0*/  LOP3.LUT R61, R63, R58, R61, 0x96, !PT ;  /* 0x0000003a3f3d7212 */ /* 0x000fe400078e963d */
[----:B------:R-:W-:Y:S02]  /*4df0*/  SHF.L.W.U32.HI R68, R64, 0xa, R64 ;  /* 0x0000000a40447819 */ /* 0x000fe40000010e40 */
[----:B------:R-:W-:Y:S01]  /*4e00*/  IADD3 R71, PT, PT, R70, R71, R57 ;  /* 0x0000004746477210 */ /* 0x000fe20007ffe039 */
[----:B------:R-:W-:Y:S01]  /*4e10*/  IMAD.IADD R58, R61, 0x1, R44 ;  /* 0x000000013d3a7824 */ /* 0x000fe200078e022c */
[----:B------:R-:W-:-:S04]  /*4e20*/  LOP3.LUT R66, R68, R66, R69, 0x96, !PT ;  /* 0x0000004244427212 */ /* 0x000fc800078e9645 */
[----:B------:R-:W-:Y:S02]  /*4e30*/  IADD3 R55, PT, PT, R55, R66, R65 ;  /* 0x0000004237377210 */ /* 0x000fe40007ffe041 */
[----:B------:R-:W-:Y:S02]  /*4e40*/  IADD3 R61, PT, PT, R58, UR50, R71 ;  /* 0x000000323a3d7c10 */ /* 0x000fe4000fffe047 */
[C-C-:B------:R-:W-:Y:S02]  /*4e50*/  SHF.L.W.U32.HI R57, R55.reuse, 0x1e, R55.reuse ;  /* 0x0000001e37397819 */ /* 0x140fe40000010e37 */
[C---:B------:R-:W-:Y:S01]  /*4e60*/  SHF.L.W.U32.HI R66, R55.reuse, 0x13, R55 ;  /* 0x0000001337427819 */ /* 0x040fe20000010e37 */
[C---:B------:R-:W-:Y:S01]  /*4e70*/  IMAD.IADD R63, R55.reuse, 0x1, R61 ;  /* 0x00000001373f7824 */ /* 0x040fe200078e023d */
[--C-:B------:R-:W-:Y:S02]  /*4e80*/  SHF.L.W.U32.HI R65, R55, 0xa, R55.reuse ;  /* 0x0000000a37417819 */ /* 0x100fe40000010e37 */
[----:B------:R-:W-:-:S02]  /*4e90*/  LOP3.LUT R67, R64, R67, R55, 0xe8, !PT ;  /* 0x0000004340437212 */ /* 0x000fc400078ee837 */
[C-C-:B------:R-:W-:Y:S02]  /*4ea0*/  SHF.L.W.U32.HI R68, R63.reuse, 0x1a, R63.reuse ;  /* 0x0000001a3f447819 */ /* 0x140fe40000010e3f */
[C-C-:B------:R-:W-:Y:S02]  /*4eb0*/  SHF.L.W.U32.HI R69, R63.reuse, 0x15, R63.reuse ;  /* 0x000000153f457819 */ /* 0x140fe40000010e3f */
[----:B------:R-:W-:Y:S02]  /*4ec0*/  SHF.L.W.U32.HI R70, R63, 0x7, R63 ;  /* 0x000000073f467819 */ /* 0x000fe40000010e3f */
[----:B------:R-:W-:Y:S02]  /*4ed0*/  LOP3.LUT R65, R65, R57, R66, 0x96, !PT ;  /* 0x0000003941417212 */ /* 0x000fe400078e9642 */
[----:B------:R-:W-:Y:S02]  /*4ee0*/  LOP3.LUT R69, R70, R68, R69, 0x96, !PT ;  /* 0x0000004446457212 */ /* 0x000fe400078e9645 */
[----:B------:R-:W-:-:S02]  /*4ef0*/  LOP3.LUT R68, R60, R63, R59, 0xb8, !PT ;  /* 0x0000003f3c447212 */ /* 0x000fc400078eb83b */
[----:B------:R-:W-:Y:S02]  /*4f00*/  IADD3 R66, PT, PT, R50, 0x11002000, R5 ;  /* 0x1100200032427810 */ /* 0x000fe40007ffe005 */
[----:B------:R-:W-:Y:S02]  /*4f10*/  IADD3 R69, PT, PT, R69, R68, R62 ;  /* 0x0000004445457210 */ /* 0x000fe40007ffe03e */
[----:B------:R-:W-:Y:S02]  /*4f20*/  IADD3 R65, PT, PT, R4, R65, R67 ;  /* 0x0000004104417210 */ /* 0x000fe40007ffe043 */
[----:B------:R-:W-:Y:S02]  /*4f30*/  IADD3 R4, PT, PT, R66, UR51, R69 ;  /* 0x0000003342047c10 */ /* 0x000fe4000fffe045 */
[C-C-:B------:R-:W-:Y:S02]  /*4f40*/  SHF.L.W.U32.HI R5, R58.reuse, 0xf, R58.reuse ;  /* 0x0000000f3a057819 */ /* 0x140fe40000010e3a */
[----:B------:R-:W-:Y:S01]  /*4f50*/  SHF.L.W.U32.HI R62, R58, 0xd, R58 ;  /* 0x0000000d3a3e7819 */ /* 0x000fe20000010e3a */
[----:B------:R-:W-:Y:S01]  /*4f60*/  IMAD.IADD R68, R65, 0x1, R4 ;  /* 0x0000000141447824 */ /* 0x000fe200078e0204 */
[----:B------:R-:W-:-:S04]  /*4f70*/  SHF.R.U32.HI R57, RZ, 0xa, R58 ;  /* 0x0000000aff397819 */ /* 0x000fc8000001163a */
[C-C-:B------:R-:W-:Y:S02]  /*4f80*/  SHF.L.W.U32.HI R67, R68.reuse, 0x1a, R68.reuse ;  /* 0x0000001a44437819 */ /* 0x140fe40000010e44 */
[C-C-:B------:R-:W-:Y:S02]  /*4f90*/  SHF.L.W.U32.HI R70, R68.reuse, 0x15, R68.reuse ;  /* 0x0000001544467819 */ /* 0x140fe40000010e44 */
[----:B------:R-:W-:Y:S02]  /*4fa0*/  SHF.L.W.U32.HI R69, R68, 0x7, R68 ;  /* 0x0000000744457819 */ /* 0x000fe40000010e44 */
[----:B------:R-:W-:Y:S02]  /*4fb0*/  LOP3.LUT R57, R57, R5, R62, 0x96, !PT ;  /* 0x0000000539397212 */ /* 0x000fe400078e963e */
[----:B------:R-:W-:Y:S02]  /*4fc0*/  LOP3.LUT R69, R69, R67, R70, 0x96, !PT ;  /* 0x0000004345457212 */ /* 0x000fe400078e9646 */
[----:B------:R-:W-:Y:S01]  /*4fd0*/  LOP3.LUT R70, R59, R68, R63, 0xb8, !PT ;  /* 0x000000443b467212 */ /* 0x000fe200078eb83f */
[----:B------:R-:W-:Y:S01]  /*4fe0*/  IMAD.IADD R57, R28, 0x1, R57 ;  /* 0x000000011c397824 */ /* 0x000fe200078e0239 */
[----:B------:R-:W-:-:S02]  /*4ff0*/  SHF.L.W.U32.HI R5, R65, 0x1e, R65 ;  /* 0x0000001e41057819 */ /* 0x000fc40000010e41 */
[C-C-:B------:R-:W-:Y:S02]  /*5000*/  SHF.L.W.U32.HI R62, R65.reuse, 0x13, R65.reuse ;  /* 0x00000013413e7819 */ /* 0x140fe40000010e41 */
[--C-:B------:R-:W-:Y:S02]  /*5010*/  SHF.L.W.U32.HI R67, R65, 0xa, R65.reuse ;  /* 0x0000000a41437819 */ /* 0x100fe40000010e41 */
[----:B------:R-:W-:Y:S02]  /*5020*/  IADD3 R69, PT, PT, R69, R70, R60 ;  /* 0x0000004645457210 */ /* 0x000fe40007ffe03c */
[----:B------:R-:W-:Y:S02]  /*5030*/  LOP3.LUT R5, R67, R5, R62, 0x96, !PT ;  /* 0x0000000543057212 */ /* 0x000fe400078e963e */
[----:B------:R-:W-:Y:S02]  /*5040*/  LOP3.LUT R70, R55, R64, R65, 0xe8, !PT ;  /* 0x0000004037467212 */ /* 0x000fe400078ee841 */
[----:B------:R-:W-:-:S02]  /*5050*/  LOP3.LUT R62, R57, 0x80000000, RZ, 0x3c, !PT ;  /* 0x80000000393e7812 */ /* 0x000fc400078e3cff */
[----:B------:R-:W-:Y:S02]  /*5060*/  IADD3 R70, PT, PT, R54, R5, R70 ;  /* 0x0000000536467210 */ /* 0x000fe40007ffe046 */
[----:B------:R-:W-:Y:S02]  /*5070*/  IADD3 R5, PT, PT, R62, UR44, R69 ;  /* 0x0000002c3e057c10 */ /* 0x000fe4000fffe045 */
[C-C-:B------:R-:W-:Y:S02]  /*5080*/  SHF.L.W.U32.HI R60, R66.reuse, 0xf, R66.reuse ;  /* 0x0000000f423c7819 */ /* 0x140fe40000010e42 */
[----:B------:R-:W-:Y:S01]  /*5090*/  SHF.L.W.U32.HI R67, R66, 0xd, R66 ;  /* 0x0000000d42437819 */ /* 0x000fe20000010e42 */
        /* <DEDUP_REMOVED lines=8> */
[----:B------:R-:W-:-:S02]  /*5120*/  SHF.R.U32.HI R64, RZ, 0xa, R66 ;  /* 0x0000000aff407819 */ /* 0x000fc40000011642 */
[--C-:B------:R-:W-:Y:S02]  /*5130*/  SHF.L.W.U32.HI R69, R70, 0x1e, R70.reuse ;  /* 0x0000001e46457819 */ /* 0x100fe40000010e46 */
[----:B------:R-:W-:Y:S02]  /*5140*/  LOP3.LUT R67, R64, R60, R67, 0x96, !PT ;  /* 0x0000003c40437212 */ /* 0x000fe400078e9643 */
[----:B------:R-:W-:Y:S02]  /*5150*/  SHF.L.W.U32.HI R71, R70, 0xa, R70 ;  /* 0x0000000a46477819 */ /* 0x000fe40000010e46 */
[----:B------:R-:W-:Y:S01]  /*5160*/  IADD3 R73, PT, PT, R74, R73, R59 ;  /* 0x000000494a497210 */ /* 0x000fe20007ffe03b */
[----:B------:R-:W-:Y:S01]  /*5170*/  IMAD.IADD R64, R30, 0x1, R67 ;  /* 0x000000011e407824 */ /* 0x000fe200078e0243 */
[----:B------:R-:W-:Y:S02]  /*5180*/  LOP3.LUT R69, R71, R69, R72, 0x96, !PT ;  /* 0x0000004547457212 */ /* 0x000fe400078e9648 */
[----:B------:R-:W-:-:S02]  /*5190*/  SHF.L.W.U32.HI R67, R62, 0xd, R57 ;  /* 0x0000000d3e437819 */ /* 0x000fc40000010e39 */
[----:B------:R-:W-:Y:S02]  /*51a0*/  IADD3 R69, PT, PT, R56, R69, R55 ;  /* 0x0000004538457210 */ /* 0x000fe40007ffe037 */
[----:B------:R-:W-:Y:S02]  /*51b0*/  IADD3 R55, PT, PT, R64, UR45, R73 ;  /* 0x0000002d40377c10 */ /* 0x000fe4000fffe049 */
[----:B------:R-:W-:Y:S02]  /*51c0*/  SHF.L.W.U32.HI R56, R62, 0xf, R57 ;  /* 0x0000000f3e387819 */ /* 0x000fe40000010e39 */
[C---:B------:R-:W-:Y:S01]  /*51d0*/  SHF.L.W.U32.HI R73, R69.reuse, 0xa, R69 ;  /* 0x0000000a45497819 */ /* 0x040fe20000010e45 */
[----:B------:R-:W-:-:S05]  /*51e0*/  IMAD.IADD R59, R69, 0x1, R55 ;  /* 0x00000001453b7824 */ /* 0x000fca00078e0237 */
[C-C-:B------:R-:W-:Y:S02]  /*51f0*/  SHF.L.W.U32.HI R60, R59.reuse, 0x1a, R59.reuse ;  /* 0x0000001a3b3c7819 */ /* 0x140fe40000010e3b */
[C-C-:B------:R-:W-:Y:S02]  /*5200*/  SHF.L.W.U32.HI R71, R59.reuse, 0x15, R59.reuse ;  /* 0x000000153b477819 */ /* 0x140fe40000010e3b */
[----:B------:R-:W-:Y:S02]  /*5210*/  SHF.L.W.U32.HI R72, R59, 0x7, R59 ;  /* 0x000000073b487819 */ /* 0x000fe40000010e3b */
[----:B------:R-:W-:Y:S02]  /*5220*/  LOP3.LUT R75, R68, R59, R54, 0xb8, !PT ;  /* 0x0000003b444b7212 */ /* 0x000fe400078eb836 */
[----:B------:R-:W-:Y:S02]  /*5230*/  LOP3.LUT R74, R72, R60, R71, 0x96, !PT ;  /* 0x0000003c484a7212 */ /* 0x000fe400078e9647 */
[----:B------:R-:W-:-:S02]  /*5240*/  SHF.R.U32.HI R60, RZ, 0xa, R62 ;  /* 0x0000000aff3c7819 */ /* 0x000fc4000001163e */
[C---:B------:R-:W-:Y:S02]  /*5250*/  SHF.L.W.U32.HI R71, R69.reuse, 0x1e, R69 ;  /* 0x0000001e45477819 */ /* 0x040fe40000010e45 */
[----:B------:R-:W-:Y:S02]  /*5260*/  LOP3.LUT R56, R60, R56, R67, 0x96, !PT ;  /* 0x000000383c387212 */ /* 0x000fe400078e9643 */
[----:B------:R-:W-:Y:S02]  /*5270*/  SHF.L.W.U32.HI R72, R69, 0x13, R69 ;  /* 0x0000001345487819 */ /* 0x000fe40000010e45 */
[----:B------:R-:W-:Y:S02]  /*5280*/  IADD3 R74, PT, PT, R74, R75, R63 ;  /* 0x0000004b4a4a7210 */ /* 0x000fe40007ffe03f */
[----:B------:R-:W-:Y:S01]  /*5290*/  LOP3.LUT R63, R70, R65, R69, 0xe8, !PT ;  /* 0x00000041463f7212 */ /* 0x000fe200078ee845 */
[----:B------:R-:W-:Y:S01]  /*52a0*/  IMAD.IADD R65, R33, 0x1, R56 ;  /* 0x0000000121417824 */ /* 0x000fe200078e0238 */
[----:B------:R-:W-:-:S04]  /*52b0*/  LOP3.LUT R72, R73, R71, R72, 0x96, !PT ;  /* 0x0000004749487212 */ /* 0x000fc800078e9648 */
        /* <DEDUP_REMOVED lines=24> */
[----:B------:R-:W-:Y:S01]  /*5440*/  IMAD.IADD R61, R70, 0x1, R4 ;  /* 0x00000001463d7824 */ /* 0x000fe200078e0204 */
[----:B------:R-:W-:-:S04]  /*5450*/  LOP3.LUT R69, R63, R69, R70, 0xe8, !PT ;  /* 0x000000453f457212 */ /* 0x000fc800078ee846 */
        /* <DEDUP_REMOVED lines=26> */
[--C-:B------:R-:W-:Y:S02]  /*5600*/  SHF.L.W.U32.HI R76, R72, 0x13, R72.reuse ;  /* 0x00000013484c7819 */ /* 0x100fe40000010e48 */
[----:B------:R-:W-:Y:S02]  /*5610*/  IADD3 R78, PT, PT, R78, R77, R59 ;  /* 0x0000004d4e4e7210 */ /* 0x000fe40007ffe03b */
[----:B------:R-:W-:Y:S01]  /*5620*/  LOP3.LUT R59, R70, R63, R72, 0xe8, !PT ;  /* 0x0000003f463b7212 */ /* 0x000fe200078ee848 */
[----:B------:R-:W-:Y:S01]  /*5630*/  IMAD.IADD R63, R58, 0x1, R69 ;  /* 0x000000013a3f7824 */ /* 0x000fe200078e0245 */
[----:B------:R-:W-:-:S02]  /*5640*/  LOP3.LUT R76, R75, R73, R76, 0x96, !PT ;  /* 0x000000494b4c7212 */ /* 0x000fc400078e964c */
[C---:B------:R-:W-:Y:S02]  /*5650*/  SHF.L.W.U32.HI R74, R68.reuse, 0xd, R68 ;  /* 0x0000000d444a7819 */ /* 0x040fe40000010e44 */
        /* <DEDUP_REMOVED lines=12> */
[C-C-:B------:R-:W-:Y:S02]  /*5720*/  SHF.L.W.U32.HI R75, R55.reuse, 0x1e, R55.reuse ;  /* 0x0000001e374b7819 */ /* 0x140fe40000010e37 */
[----:B------:R-:W-:Y:S02]  /*5730*/  SHF.L.W.U32.HI R76, R55, 0x13, R55 ;  /* 0x00000013374c7819 */ /* 0x000fe40000010e37 */
[----:B------:R-:W-:Y:S02]  /*5740*/  LOP3.LUT R59, R73, R59, R74, 0x96, !PT ;  /* 0x0000003b493b7212 */ /* 0x000fe400078e964a */
[----:B------:R-:W-:Y:S02]  /*5750*/  LOP3.LUT R73, R77, R75, R76, 0x96, !PT ;  /* 0x0000004b4d497212 */ /* 0x000fe400078e964c */
[----:B------:R-:W-:Y:S02]  /*5760*/  IADD3 R79, PT, PT, R79, R78, R60 ;  /* 0x0000004e4f4f7210 */ /* 0x000fe40007ffe03c */
[----:B------:R-:W-:-:S02]  /*5770*/  IADD3 R60, PT, PT, R59, 0x400022, R66 ;  /* 0x004000223b3c7810 */ /* 0x000fc40007ffe042 */
[----:B------:R-:W-:Y:S02]  /*5780*/  IADD3 R73, PT, PT, R56, R73, R70 ;  /* 0x0000004938497210 */ /* 0x000fe40007ffe046 */
[----:B------:R-:W-:Y:S02]  /*5790*/  IADD3 R70, PT, PT, R60, UR42, R79 ;  /* 0x0000002a3c467c10 */ /* 0x000fe4000fffe04f */
[C-C-:B------:R-:W-:Y:S02]  /*57a0*/  SHF.L.W.U32.HI R59, R63.reuse, 0xf, R63.reuse ;  /* 0x0000000f3f3b7819 */ /* 0x140fe40000010e3f */
[--C-:B------:R-:W-:Y:S01]  /*57b0*/  SHF.L.W.U32.HI R74, R63, 0xd, R63.reuse ;  /* 0x0000000d3f4a7819 */ /* 0x100fe20000010e3f */
[----:B------:R-:W-:Y:S01]  /*57c0*/  IMAD.IADD R56, R73, 0x1, R70 ;  /* 0x0000000149387824 */ /* 0x000fe200078e0246 */
[----:B------:R-:W-:-:S04]  /*57d0*/  SHF.R.U32.HI R75, RZ, 0xa, R63 ;  /* 0x0000000aff4b7819 */ /* 0x000fc8000001163f */
[C-C-:B------:R-:W-:Y:S02]  /*57e0*/  SHF.L.W.U32.HI R76, R56.reuse, 0x1a, R56.reuse ;  /* 0x0000001a384c7819 */ /* 0x140fe40000010e38 */
[C-C-:B------:R-:W-:Y:S02]  /*57f0*/  SHF.L.W.U32.HI R77, R56.reuse, 0x15, R56.reuse ;  /* 0x00000015384d7819 */ /* 0x140fe40000010e38 */
[----:B------:R-:W-:Y:S02]  /*5800*/  SHF.L.W.U32.HI R78, R56, 0x7, R56 ;  /* 0x00000007384e7819 */ /* 0x000fe40000010e38 */
[----:B------:R-:W-:Y:S02]  /*5810*/  LOP3.LUT R59, R75, R59, R74, 0x96, !PT ;  /* 0x0000003b4b3b7212 */ /* 0x000fe400078e964a */
[----:B------:R-:W-:Y:S02]  /*5820*/  LOP3.LUT R78, R78, R76, R77, 0x96, !PT ;  /* 0x0000004c4e4e7212 */ /* 0x000fe400078e964d */
[----:B------:R-:W-:-:S02]  /*5830*/  IADD3 R59, PT, PT, R27, R59, R62 ;  /* 0x0000003b1b3b7210 */ /* 0x000fc40007ffe03e */
[C-C-:B------:R-:W-:Y:S02]  /*5840*/  SHF.L.W.U32.HI R74, R73.reuse, 0x1e, R73.reuse ;  /* 0x0000001e494a7819 */ /* 0x140fe40000010e49 */
[--C-:B------:R-:W-:Y:S01]  /*5850*/  SHF.L.W.U32.HI R75, R73, 0x13, R73.reuse ;  /* 0x00000013494b7819 */ /* 0x100fe20000010e49 */
[----:B------:R-:W-:Y:S01]  /*5860*/  VIADD R59, R59, 0x100 ;  /* 0x000001003b3b7836 */ /* 0x000fe20000000000 */
[----:B------:R-:W-:Y:S02]  /*5870*/  SHF.L.W.U32.HI R76, R73, 0xa, R73 ;  /* 0x0000000a494c7819 */ /* 0x000fe40000010e49 */
[----:B------:R-:W-:Y:S02]  /*5880*/  LOP3.LUT R77, R54, R56, R71, 0xb8, !PT ;  /* 0x00000038364d7212 */ /* 0x000fe400078eb847 */
[----:B------:R-:W-:Y:S02]  /*5890*/  LOP3.LUT R75, R76, R74, R75, 0x96, !PT ;  /* 0x0000004a4c4b7212 */ /* 0x000fe400078e964b */
[----:B------:R-:W-:-:S02]  /*58a0*/  IADD3 R78, PT, PT, R78, R77, R61 ;  /* 0x0000004d4e4e7210 */ /* 0x000fc40007ffe03d */
[----:B------:R-:W-:Y:S02]  /*58b0*/  LOP3.LUT R76, R55, R72, R73, 0xe8, !PT ;  /* 0x00000048374c7212 */ /* 0x000fe400078ee849 */
[----:B------:R-:W-:Y:S02]  /*58c0*/  IADD3 R72, PT, PT, R59, UR43, R78 ;  /* 0x0000002b3b487c10 */ /* 0x000fe4000fffe04e */
[----:B------:R-:W-:Y:S02]  /*58d0*/  IADD3 R76, PT, PT, R4, R75, R76 ;  /* 0x0000004b044c7210 */ /* 0x000fe40007ffe04c */
        /* <DEDUP_REMOVED lines=9> */
[----:B------:R-:W-:-:S02]  /*5970*/  LOP3.LUT R80, R71, R61, R56, 0xb8, !PT ;  /* 0x0000003d47507212 */ /* 0x000fc400078eb838 */
[----:B------:R-:W-:Y:S02]  /*5980*/  IADD3 R4, PT, PT, R26, R75, R64 ;  /* 0x0000004b1a047210 */ /* 0x000fe40007ffe040 */
[C-C-:B------:R-:W-:Y:S02]  /*5990*/  SHF.L.W.U32.HI R74, R76.reuse, 0x1e, R76.reuse ;  /* 0x0000001e4c4a7819 */ /* 0x140fe40000010e4c */
[C-C-:B------:R-:W-:Y:S02]  /*59a0*/  SHF.L.W.U32.HI R77, R76.reuse, 0x13, R76.reuse ;  /* 0x000000134c4d7819 */ /* 0x140fe40000010e4c */
[----:B------:R-:W-:Y:S02]  /*59b0*/  SHF.L.W.U32.HI R78, R76, 0xa, R76 ;  /* 0x0000000a4c4e7819 */ /* 0x000fe40000010e4c */
[----:B------:R-:W-:Y:S02]  /*59c0*/  IADD3 R80, PT, PT, R79, R80, R54 ;  /* 0x000000504f507210 */ /* 0x000fe40007ffe036 */
[----:B------:R-:W-:Y:S01]  /*59d0*/  LOP3.LUT R54, R73, R55, R76, 0xe8, !PT ;  /* 0x0000003749367212 */ /* 0x000fe200078ee84c */
[----:B------:R-:W-:Y:S01]  /*59e0*/  IMAD.IADD R55, R29, 0x1, R4 ;  /* 0x000000011d377824 */ /* 0x000fe200078e0204 */
[----:B------:R-:W-:-:S02]  /*59f0*/  LOP3.LUT R74, R78, R74, R77, 0x96, !PT ;  /* 0x0000004a4e4a7212 */ /* 0x000fc400078e964d */
[--C-:B------:R-:W-:Y:S02]  /*5a00*/  SHF.L.W.U32.HI R4, R59, 0xf, R59.reuse ;  /* 0x0000000f3b047819 */ /* 0x100fe40000010e3b */
[----:B------:R-:W-:Y:S02]  /*5a10*/  IADD3 R54, PT, PT, R5, R74, R54 ;  /* 0x0000004a05367210 */ /* 0x000fe40007ffe036 */
[----:B------:R-:W-:Y:S02]  /*5a20*/  IADD3 R75, PT, PT, R55, UR36, R80 ;  /* 0x00000024374b7c10 */ /* 0x000fe4000fffe050 */
[--C-:B------:R-:W-:Y:S02]  /*5a30*/  SHF.L.W.U32.HI R5, R59, 0xd, R59.reuse ;  /* 0x0000000d3b057819 */ /* 0x100fe40000010e3b */
[----:B------:R-:W-:Y:S01]  /*5a40*/  SHF.R.U32.HI R77, RZ, 0xa, R59 ;  /* 0x0000000aff4d7819 */ /* 0x000fe2000001163b */
[----:B------:R-:W-:Y:S01]  /*5a50*/  IMAD.IADD R74, R54, 0x1, R75 ;  /* 0x00000001364a7824 */ /* 0x000fe200078e024b */
[----:B------:R-:W-:-:S02]  /*5a60*/  LOP3.LUT R73, R76, R73, R54, 0xe8, !PT ;  /* 0x000000494c497212 */ /* 0x000fc400078ee836 */
[----:B------:R-:W-:Y:S02]  /*5a70*/  LOP3.LUT R4, R77, R4, R5, 0x96, !PT ;  /* 0x000000044d047212 */ /* 0x000fe400078e9605 */
[C-C-:B------:R-:W-:Y:S02]  /*5a80*/  SHF.L.W.U32.HI R78, R74.reuse, 0x1a, R74.reuse ;  /* 0x0000001a4a4e7819 */ /* 0x140fe40000010e4a */
[C-C-:B------:R-:W-:Y:S02]  /*5a90*/  SHF.L.W.U32.HI R79, R74.reuse, 0x15, R74.reuse ;  /* 0x000000154a4f7819 */ /* 0x140fe40000010e4a */
[----:B------:R-:W-:Y:S02]  /*5aa0*/  SHF.L.W.U32.HI R80, R74, 0x7, R74 ;  /* 0x000000074a507819 */ /* 0x000fe40000010e4a */
[----:B------:R-:W-:Y:S02]  /*5ab0*/  IADD3 R5, PT, PT, R28, R4, R65 ;  /* 0x000000041c057210 */ /* 0x000fe40007ffe041 */
[----:B------:R-:W-:-:S02]  /*5ac0*/  LOP3.LUT R80, R80, R78, R79, 0x96, !PT ;  /* 0x0000004e50507212 */ /* 0x000fc400078e964f */
[--C-:B------:R-:W-:Y:S01]  /*5ad0*/  SHF.L.W.U32.HI R77, R54, 0x1e, R54.reuse ;  /* 0x0000001e364d7819 */ /* 0x100fe20000010e36 */
[----:B------:R-:W-:Y:S01]  /*5ae0*/  IMAD.IADD R4, R32, 0x1, R5 ;  /* 0x0000000120047824 */ /* 0x000fe200078e0205 */
[C-C-:B------:R-:W-:Y:S02]  /*5af0*/  SHF.L.W.U32.HI R78, R54.reuse, 0x13, R54.reuse ;  /* 0x00000013364e7819 */ /* 0x140fe40000010e36 */
[----:B------:R-:W-:Y:S02]  /*5b00*/  SHF.L.W.U32.HI R79, R54, 0xa, R54 ;  /* 0x0000000a364f7819 */ /* 0x000fe40000010e36 */
[----:B------:R-:W-:Y:S02]  /*5b10*/  LOP3.LUT R81, R56, R74, R61, 0xb8, !PT ;  /* 0x0000004a38517212 */ /* 0x000fe400078eb83d */
[----:B------:R-:W-:Y:S02]  /*5b20*/  LOP3.LUT R78, R79, R77, R78, 0x96, !PT ;  /* 0x0000004d4f4e7212 */ /* 0x000fe400078e964e */
[----:B------:R-:W-:-:S02]  /*5b30*/  IADD3 R77, PT, PT, R80, R81, R71 ;  /* 0x00000051504d7210 */ /* 0x000fc40007ffe047 */
[----:B------:R-:W-:Y:S02]  /*5b40*/  IADD3 R69, PT, PT, R69, R78, R73 ;  /* 0x0000004e45457210 */ /* 0x000fe40007ffe049 */
[----:B------:R-:W-:Y:S02]  /*5b50*/  IADD3 R77, PT, PT, R4, UR37, R77 ;  /* 0x00000025044d7c10 */ /* 0x000fe4000fffe04d */
[C-C-:B------:R-:W-:Y:S02]  /*5b60*/  SHF.L.W.U32.HI R5, R55.reuse, 0xf, R55.reuse ;  /* 0x0000000f37057819 */ /* 0x140fe40000010e37 */
[----:B------:R-:W-:Y:S01]  /*5b70*/  SHF.L.W.U32.HI R78, R55, 0xd, R55 ;  /* 0x0000000d374e7819 */ /* 0x000fe20000010e37 */
[C---:B------:R-:W-:Y:S01]  /*5b80*/  IMAD.IADD R73, R69.reuse, 0x1, R77 ;  /* 0x0000000145497824 */ /* 0x040fe200078e024d */
[----:B------:R-:W-:Y:S02]  /*5b90*/  SHF.R.U32.HI R71, RZ, 0xa, R55 ;  /* 0x0000000aff477819 */ /* 0x000fe40000011637 */
[----:B------:R-:W-:-:S02]  /*5ba0*/  SHF.L.W.U32.HI R79, R69, 0x1e, R69 ;  /* 0x0000001e454f7819 */ /* 0x000fc40000010e45 */
[C-C-:B------:R-:W-:Y:S02]  /*5bb0*/  SHF.L.W.U32.HI R80, R69.reuse, 0x13, R69.reuse ;  /* 0x0000001345507819 */ /* 0x140fe40000010e45 */
[----:B------:R-:W-:Y:S02]  /*5bc0*/  SHF.L.W.U32.HI R81, R69, 0xa, R69 ;  /* 0x0000000a45517819 */ /* 0x000fe40000010e45 */
[----:B------:R-:W-:Y:S02]  /*5bd0*/  LOP3.LUT R5, R71, R5, R78, 0x96, !PT ;  /* 0x0000000547057212 */ /* 0x000fe400078e964e */
[C-C-:B------:R-:W-:Y:S02]  /*5be0*/  SHF.L.W.U32.HI R82, R73.reuse, 0x1a, R73.reuse ;  /* 0x0000001a49527819 */ /* 0x140fe40000010e49 */
[C-C-:B------:R-:W-:Y:S02]  /*5bf0*/  SHF.L.W.U32.HI R83, R73.reuse, 0x15, R73.reuse ;  /* 0x0000001549537819 */ /* 0x140fe40000010e49 */
[----:B------:R-:W-:-:S02]  /*5c00*/  SHF.L.W.U32.HI R84, R73, 0x7, R73 ;  /* 0x0000000749547819 */ /* 0x000fc40000010e49 */
[----:B------:R-:W-:Y:S02]  /*5c10*/  LOP3.LUT R79, R81, R79, R80, 0x96, !PT ;  /* 0x0000004f514f7212 */ /* 0x000fe400078e9650 */
[----:B------:R-:W-:Y:S02]  /*5c20*/  LOP3.LUT R80, R54, R76, R69, 0xe8, !PT ;  /* 0x0000004c36507212 */ /* 0x000fe400078ee845 */
[----:B------:R-:W-:Y:S02]  /*5c30*/  IADD3 R76, PT, PT, R30, R5, R67 ;  /* 0x000000051e4c7210 */ /* 0x000fe40007ffe043 */
[----:B------:R-:W-:Y:S02]  /*5c40*/  LOP3.LUT R83, R84, R82, R83, 0x96, !PT ;  /* 0x0000005254537212 */ /* 0x000fe400078e9653 */
[----:B------:R-:W-:Y:S01]  /*5c50*/  LOP3.LUT R71, R61, R73, R74, 0xb8, !PT ;  /* 0x000000493d477212 */ /* 0x000fe200078eb84a */
[----:B------:R-:W-:Y:S01]  /*5c60*/  IMAD.IADD R5, R37, 0x1, R76 ;  /* 0x0000000125057824 */ /* 0x000fe200078e024c */
[----:B------:R-:W-:-:S02]  /*5c70*/  IADD3 R80, PT, PT, R70, R79, R80 ;  /* 0x0000004f46507210 */ /* 0x000fc40007ffe050 */
[----:B------:R-:W-:Y:S02]  /*5c80*/  IADD3 R78, PT, PT, R83, R71, R56 ;  /* 0x00000047534e7210 */ /* 0x000fe40007ffe038 */
[C---:B------:R-:W-:Y:S02]  /*5c90*/  SHF.L.W.U32.HI R56, R4.reuse, 0xf, R4 ;  /* 0x0000000f04387819 */ /* 0x040fe40000010e04 */
[----:B------:R-:W-:Y:S02]  /*5ca0*/  IADD3 R78, PT, PT, R5, UR38, R78 ;  /* 0x00000026054e7c10 */ /* 0x000fe4000fffe04e */
[--C-:B------:R-:W-:Y:S02]  /*5cb0*/  SHF.L.W.U32.HI R71, R4, 0xd, R4.reuse ;  /* 0x0000000d04477819 */ /* 0x100fe40000010e04 */
[----:B------:R-:W-:Y:S01]  /*5cc0*/  SHF.R.U32.HI R70, RZ, 0xa, R4 ;  /* 0x0000000aff467819 */ /* 0x000fe20000011604 */
[C---:B------:R-:W-:Y:S01]  /*5cd0*/  IMAD.IADD R79, R80.reuse, 0x1, R78 ;  /* 0x00000001504f7824 */ /* 0x040fe200078e024e */
[----:B------:R-:W-:-:S02]  /*5ce0*/  SHF.L.W.U32.HI R76, R80, 0xa, R80 ;  /* 0x0000000a504c7819 */ /* 0x000fc40000010e50 */
[----:B------:R-:W-:Y:S02]  /*5cf0*/  LOP3.LUT R56, R70, R56, R71, 0x96, !PT ;  /* 0x0000003846387212 */ /* 0x000fe400078e9647 */
[C-C-:B------:R-:W-:Y:S02]  /*5d00*/  SHF.L.W.U32.HI R70, R80.reuse, 0x1e, R80.reuse ;  /* 0x0000001e50467819 */ /* 0x140fe40000010e50 */
[----:B------:R-:W-:Y:S02]  /*5d10*/  SHF.L.W.U32.HI R71, R80, 0x13, R80 ;  /* 0x0000001350477819 */ /* 0x000fe40000010e50 */
[C-C-:B------:R-:W-:Y:S02]  /*5d20*/  SHF.L.W.U32.HI R82, R79.reuse, 0x1a, R79.reuse ;  /* 0x0000001a4f527819 */ /* 0x140fe40000010e4f */
[C-C-:B------:R-:W-:Y:S02]  /*5d30*/  SHF.L.W.U32.HI R83, R79.reuse, 0x15, R79.reuse ;  /* 0x000000154f537819 */ /* 0x140fe40000010e4f */
[----:B------:R-:W-:-:S02]  /*5d40*/  SHF.L.W.U32.HI R84, R79, 0x7, R79 ;  /* 0x000000074f547819 */ /* 0x000fc40000010e4f */
[----:B------:R-:W-:Y:S02]  /*5d50*/  LOP3.LUT R81, R76, R70, R71, 0x96, !PT ;  /* 0x000000464c517212 */ /* 0x000fe400078e9647 */
[----:B------:R-:W-:Y:S02]  /*5d60*/  LOP3.LUT R54, R69, R54, R80, 0xe8, !PT ;  /* 0x0000003645367212 */ /* 0x000fe400078ee850 */
[----:B------:R-:W-:Y:S02]  /*5d70*/  IADD3 R71, PT, PT, R33, R56, R68 ;  /* 0x0000003821477210 */ /* 0x000fe40007ffe044 */
[----:B------:R-:W-:Y:S02]  /*5d80*/  LOP3.LUT R82, R84, R82, R83, 0x96, !PT ;  /* 0x0000005254527212 */ /* 0x000fe400078e9653 */
[----:B------:R-:W-:Y:S02]  /*5d90*/  LOP3.LUT R56, R74, R79, R73, 0xb8, !PT ;  /* 0x0000004f4a387212 */ /* 0x000fe400078eb849 */
[----:B------:R-:W-:Y:S01]  /*5da0*/  IADD3 R81, PT, PT, R72, R81, R54 ;  /* 0x0000005148517210 */ /* 0x000fe20007ffe036 */
[----:B------:R-:W-:Y:S01]  /*5db0*/  IMAD.IADD R54, R40, 0x1, R71 ;  /* 0x0000000128367824 */ /* 0x000fe200078e0247 */
[----:B------:R-:W-:-:S02]  /*5dc0*/  IADD3 R71, PT, PT, R82, R56, R61 ;  /* 0x0000003852477210 */ /* 0x000fc40007ffe03d */
[--C-:B------:R-:W-:Y:S02]  /*5dd0*/  SHF.L.W.U32.HI R72, R58, 0x19, R58.reuse ;  /* 0x000000193a487819 */ /* 0x100fe40000010e3a */
[----:B------:R-:W-:Y:S02]  /*5de0*/  IADD3 R76, PT, PT, R54, UR39, R71 ;  /* 0x00000027364c7c10 */ /* 0x000fe4000fffe047 */
[--C-:B------:R-:W-:Y:S02]  /*5df0*/  SHF.L.W.U32.HI R61, R58, 0xe, R58.reuse ;  /* 0x0000000e3a3d7819 */ /* 0x100fe40000010e3a */
[----:B------:R-:W-:Y:S01]  /*5e00*/  SHF.R.U32.HI R56, RZ, 0x3, R58 ;  /* 0x00000003ff387819 */ /* 0x000fe2000001163a */
[C---:B------:R-:W-:Y:S01]  /*5e10*/  IMAD.IADD R70, R81.reuse, 0x1, R76 ;  /* 0x0000000151467824 */ /* 0x040fe200078e024c */
[----:B------:R-:W-:Y:S02]  /*5e20*/  SHF.L.W.U32.HI R71, R81, 0xa, R81 ;  /* 0x0000000a51477819 */ /* 0x000fe40000010e51 */
[----:B------:R-:W-:-:S02]  /*5e30*/  LOP3.LUT R72, R56, R72, R61, 0x96, !PT ;  /* 0x0000004838487212 */ /* 0x000fc400078e963d */
[C-C-:B------:R-:W-:Y:S02]  /*5e40*/  SHF.L.W.U32.HI R56, R81.reuse, 0x1e, R81.reuse ;  /* 0x0000001e51387819 */ /* 0x140fe40000010e51 */
[----:B------:R-:W-:Y:S02]  /*5e50*/  SHF.L.W.U32.HI R61, R81, 0x13, R81 ;  /* 0x00000013513d7819 */ /* 0x000fe40000010e51 */
[C-C-:B------:R-:W-:Y:S02]  /*5e60*/  SHF.L.W.U32.HI R83, R70.reuse, 0x1a, R70.reuse ;  /* 0x0000001a46537819 */ /* 0x140fe40000010e46 */
[C-C-:B------:R-:W-:Y:S02]  /*5e70*/  SHF.L.W.U32.HI R84, R70.reuse, 0x15, R70.reuse ;  /* 0x0000001546547819 */ /* 0x140fe40000010e46 */
[----:B------:R-:W-:Y:S02]  /*5e80*/  SHF.L.W.U32.HI R85, R70, 0x7, R70 ;  /* 0x0000000746557819 */ /* 0x000fe40000010e46 */
[----:B------:R-:W-:-:S02]  /*5e90*/  LOP3.LUT R82, R71, R56, R61, 0x96, !PT ;  /* 0x0000003847527212 */ /* 0x000fc400078e963d */
[C-C-:B------:R-:W-:Y:S02]  /*5ea0*/  SHF.L.W.U32.HI R56, R5.reuse, 0xf, R5.reuse ;  /* 0x0000000f05387819 */ /* 0x140fe40000010e05 */
[--C-:B------:R-:W-:Y:S02]  /*5eb0*/  SHF.L.W.U32.HI R61, R5, 0xd, R5.reuse ;  /* 0x0000000d053d7819 */ /* 0x100fe40000010e05 */
[----:B------:R-:W-:Y:S02]  /*5ec0*/  SHF.R.U32.HI R71, RZ, 0xa, R5 ;  /* 0x0000000aff477819 */ /* 0x000fe40000011605 */
[----:B------:R-:W-:Y:S02]  /*5ed0*/  LOP3.LUT R83, R85, R83, R84, 0x96, !PT ;  /* 0x0000005355537212 */ /* 0x000fe400078e9654 */
[----:B------:R-:W-:Y:S02]  /*5ee0*/  LOP3.LUT R84, R73, R70, R79, 0xb8, !PT ;  /* 0x0000004649547212 */ /* 0x000fe400078eb84f */
[----:B------:R-:W-:-:S02]  /*5ef0*/  LOP3.LUT R56, R71, R56, R61, 0x96, !PT ;  /* 0x0000003847387212 */ /* 0x000fc400078e963d */
[----:B------:R-:W-:Y:S02]  /*5f00*/  IADD3 R83, PT, PT, R83, R84, R74 ;  /* 0x0000005453537210 */ /* 0x000fe40007ffe04a */
[C-C-:B------:R-:W-:Y:S02]  /*5f10*/  SHF.L.W.U32.HI R61, R62.reuse, 0x19, R57.reuse ;  /* 0x000000193e3d7819 */ /* 0x140fe40000010e39 */
[----:B------:R-:W-:Y:S02]  /*5f20*/  SHF.L.W.U32.HI R84, R62, 0xe, R57 ;  /* 0x0000000e3e547819 */ /* 0x000fe40000010e39 */
[----:B------:R-:W-:Y:S02]  /*5f30*/  LOP3.LUT R69, R80, R69, R81, 0xe8, !PT ;  /* 0x0000004550457212 */ /* 0x000fe400078ee851 */
[----:B------:R-:W-:Y:S02]  /*5f40*/  IADD3 R57, PT, PT, R36, R56, R63 ;  /* 0x0000003824397210 */ /* 0x000fe40007ffe03f */
[----:B------:R-:W-:-:S02]  /*5f50*/  IADD3 R82, PT, PT, R75, R82, R69 ;  /* 0x000000524b527210 */ /* 0x000fc40007ffe045 */
[--C-:B------:R-:W-:Y:S01]  /*5f60*/  SHF.L.W.U32.HI R69, R54, 0xf, R54.reuse ;  /* 0x0000000f36457819 */ /* 0x100fe20000010e36 */
[----:B------:R-:W-:Y:S01]  /*5f70*/  IMAD.IADD R56, R42, 0x1, R57 ;  /* 0x000000012a387824 */ /* 0x000fe200078e0239 */
[--C-:B------:R-:W-:Y:S02]  /*5f80*/  SHF.L.W.U32.HI R74, R54, 0xd, R54.reuse ;  /* 0x0000000d364a7819 */ /* 0x100fe40000010e36 */
[----:B------:R-:W-:Y:S02]  /*5f90*/  SHF.R.U32.HI R71, RZ, 0xa, R54 ;  /* 0x0000000aff477819 */ /* 0x000fe40000011636 */
[----:B------:R-:W-:Y:S02]  /*5fa0*/  SHF.R.U32.HI R75, RZ, 0x3, R62 ;  /* 0x00000003ff4b7819 */ /* 0x000fe4000001163e */
[----:B------:R-:W-:Y:S02]  /*5fb0*/  LOP3.LUT R74, R71, R69, R74, 0x96, !PT ;  /* 0x00000045474a7212 */ /* 0x000fe400078e964a */
[----:B------:R-:W-:-:S02]  /*5fc0*/  IADD3 R69, PT, PT, R56, UR32, R83 ;  /* 0x0000002038457c10 */ /* 0x000fc4000fffe053 */
[----:B------:R-:W-:Y:S02]  /*5fd0*/  LOP3.LUT R61, R75, R61, R84, 0x96, !PT ;  /* 0x0000003d4b3d7212 */ /* 0x000fe400078e9654 */
[C-C-:B------:R-:W-:Y:S01]  /*5fe0*/  SHF.L.W.U32.HI R57, R82.reuse, 0x1e, R82.reuse ;  /* 0x0000001e52397819 */ /* 0x140fe20000010e52 */
[C---:B------:R-:W-:Y:S01]  /*5ff0*/  IMAD.IADD R71, R82.reuse, 0x1, R69 ;  /* 0x0000000152477824 */ /* 0x040fe200078e0245 */
[C-C-:B------:R-:W-:Y:S02]  /*6000*/  SHF.L.W.U32.HI R84, R82.reuse, 0x13, R82.reuse ;  /* 0x0000001352547819 */ /* 0x140fe40000010e52 */
[----:B------:R-:W-:Y:S02]  /*6010*/  SHF.L.W.U32.HI R75, R82, 0xa, R82 ;  /* 0x0000000a524b7819 */ /* 0x000fe40000010e52 */
[----:B------:R-:W-:Y:S02]  /*6020*/  SHF.L.W.U32.HI R86, R71, 0x15, R71 ;  /* 0x0000001547567819 */ /* 0x000fe40000010e47 */
[----:B------:R-:W-:-:S02]  /*6030*/  LOP3.LUT R84, R75, R57, R84, 0x96, !PT ;  /* 0x000000394b547212 */ /* 0x000fc400078e9654 */
[C-C-:B------:R-:W-:Y:S02]  /*6040*/  SHF.L.W.U32.HI R57, R71.reuse, 0x1a, R71.reuse ;  /* 0x0000001a47397819 */ /* 0x140fe40000010e47 */
[----:B------:R-:W-:Y:S02]  /*6050*/  SHF.L.W.U32.HI R75, R71, 0x7, R71 ;  /* 0x00000007474b7819 */ /* 0x000fe40000010e47 */
[----:B------:R-:W-:Y:S02]  /*6060*/  LOP3.LUT R80, R81, R80, R82, 0xe8, !PT ;  /* 0x0000005051507212 */ /* 0x000fe400078ee852 */
[----:B------:R-:W-:Y:S02]  /*6070*/  LOP3.LUT R86, R75, R57, R86, 0x96, !PT ;  /* 0x000000394b567212 */ /* 0x000fe400078e9656 */
[----:B------:R-:W-:Y:S02]  /*6080*/  IADD3 R57, PT, PT, R41, R74, R60 ;  /* 0x0000004a29397210 */ /* 0x000fe40007ffe03c */
[----:B------:R-:W-:-:S02]  /*6090*/  LOP3.LUT R74, R79, R71, R70, 0xb8, !PT ;  /* 0x000000474f4a7212 */ /* 0x000fc400078eb846 */
[--C-:B------:R-:W-:Y:S01]  /*60a0*/  SHF.L.W.U32.HI R75, R56, 0xd, R56.reuse ;  /* 0x0000000d384b7819 */ /* 0x100fe20000010e38 */
[----:B------:R-:W-:Y:S01]  /*60b0*/  IMAD.IADD R57, R72, 0x1, R57 ;  /* 0x0000000148397824 */ /* 0x000fe200078e0239 */
[----:B------:R-:W-:Y:S02]  /*60c0*/  IADD3 R86, PT, PT, R86, R74, R73 ;  /* 0x0000004a56567210 */ /* 0x000fe40007ffe049 */
[--C-:B------:R-:W-:Y:S02]  /*60d0*/  SHF.L.W.U32.HI R72, R56, 0xf, R56.reuse ;  /* 0x0000000f38487819 */ /* 0x100fe40000010e38 */
[----:B------:R-:W-:Y:S02]  /*60e0*/  SHF.R.U32.HI R74, RZ, 0xa, R56 ;  /* 0x0000000aff4a7819 */ /* 0x000fe40000011638 */
[----:B------:R-:W-:Y:S02]  /*60f0*/  IADD3 R77, PT, PT, R77, R84, R80 ;  /* 0x000000544d4d7210 */ /* 0x000fe40007ffe050 */
[----:B------:R-:W-:-:S02]  /*6100*/  LOP3.LUT R75, R74, R72, R75, 0x96, !PT ;  /* 0x000000484a4b7212 */ /* 0x000fc400078e964b */
[C-C-:B------:R-:W-:Y:S02]  /*6110*/  SHF.L.W.U32.HI R73, R66.reuse, 0x19, R66.reuse ;  /* 0x0000001942497819 */ /* 0x140fe40000010e42 */
[--C-:B------:R-:W-:Y:S02]  /*6120*/  SHF.L.W.U32.HI R80, R66, 0xe, R66.reuse ;  /* 0x0000000e42507819 */ /* 0x100fe40000010e42 */
[----:B------:R-:W-:Y:S02]  /*6130*/  SHF.R.U32.HI R83, RZ, 0x3, R66 ;  /* 0x00000003ff537819 */ /* 0x000fe40000011642 */
[----:B------:R-:W-:Y:S02]  /*6140*/  IADD3 R72, PT, PT, R57, UR33, R86 ;  /* 0x0000002139487c10 */ /* 0x000fe4000fffe056 */
[----:B------:R-:W-:Y:S02]  /*6150*/  LOP3.LUT R73, R83, R73, R80, 0x96, !PT ;  /* 0x0000004953497212 */ /* 0x000fe400078e9650 */
[C-C-:B------:R-:W-:Y:S01]  /*6160*/  SHF.L.W.U32.HI R80, R77.reuse, 0x1e, R77.reuse ;  /* 0x0000001e4d507819 */ /* 0x140fe20000010e4d */
[C---:B------:R-:W-:Y:S01]  /*6170*/  IMAD.IADD R74, R77.reuse, 0x1, R72 ;  /* 0x000000014d4a7824 */ /* 0x040fe200078e0248 */
[----:B------:R-:W-:-:S02]  /*6180*/  SHF.L.W.U32.HI R83, R77, 0x13, R77 ;  /* 0x000000134d537819 */ /* 0x000fc40000010e4d */
[----:B------:R-:W-:Y:S02]  /*6190*/  SHF.L.W.U32.HI R84, R77, 0xa, R77 ;  /* 0x0000000a4d547819 */ /* 0x000fe40000010e4d */
[--C-:B------:R-:W-:Y:S02]  /*61a0*/  SHF.L.W.U32.HI R85, R74, 0x15, R74.reuse ;  /* 0x000000154a557819 */ /* 0x100fe40000010e4a */
[----:B------:R-:W-:Y:S02]  /*61b0*/  LOP3.LUT R83, R84, R80, R83, 0x96, !PT ;  /* 0x0000005054537212 */ /* 0x000fe400078e9653 */
[C-C-:B------:R-:W-:Y:S02]  /*61c0*/  SHF.L.W.U32.HI R80, R74.reuse, 0x1a, R74.reuse ;  /* 0x0000001a4a507819 */ /* 0x140fe40000010e4a */
[----:B------:R-:W-:Y:S02]  /*61d0*/  SHF.L.W.U32.HI R84, R74, 0x7, R74 ;  /* 0x000000074a547819 */ /* 0x000fe40000010e4a */
[----:B------:R-:W-:-:S02]  /*61e0*/  IADD3 R58, PT, PT, R58, R75, R59 ;  /* 0x0000004b3a3a7210 */ /* 0x000fc40007ffe03b */
[----:B------:R-:W-:Y:S02]  /*61f0*/  LOP3.LUT R81, R82, R81, R77, 0xe8, !PT ;  /* 0x0000005152517212 */ /* 0x000fe400078ee84d */
[----:B------:R-:W-:Y:S01]  /*6200*/  LOP3.LUT R80, R84, R80, R85, 0x96, !PT ;  /* 0x0000005054507212 */ /* 0x000fe200078e9655 */
[----:B------:R-:W-:Y:S01]  /*6210*/  IMAD.IADD R58, R73, 0x1, R58 ;  /* 0x00000001493a7824 */ /* 0x000fe200078e023a */
[----:B------:R-:W-:Y:S02]  /*6220*/  LOP3.LUT R75, R70, R74, R71, 0xb8, !PT ;  /* 0x0000004a464b7212 */ /* 0x000fe400078eb847 */
[----:B------:R-:W-:Y:S02]  /*6230*/  IADD3 R78, PT, PT, R78, R83, R81 ;  /* 0x000000534e4e7210 */ /* 0x000fe40007ffe051 */
[----:B------:R-:W-:Y:S02]  /*6240*/  IADD3 R83, PT, PT, R80, R75, R79 ;  /* 0x0000004b50537210 */ /* 0x000fe40007ffe04f */
[----:B------:R-:W-:-:S02]  /*6250*/  SHF.L.W.U32.HI R73, R57, 0xf, R57 ;  /* 0x0000000f39497819 */ /* 0x000fc40000010e39 */
[--C-:B------:R-:W-:Y:S02]  /*6260*/  SHF.L.W.U32.HI R84, R57, 0xd, R57.reuse ;  /* 0x0000000d39547819 */ /* 0x100fe40000010e39 */
[----:B------:R-:W-:Y:S02]  /*6270*/  SHF.R.U32.HI R75, RZ, 0xa, R57 ;  /* 0x0000000aff4b7819 */ /* 0x000fe40000011639 */
[C---:B------:R-:W-:Y:S02]  /*6280*/  SHF.L.W.U32.HI R80, R64.reuse, 0x19, R64 ;  /* 0x0000001940507819 */ /* 0x040fe40000010e40 */
[----:B------:R-:W-:Y:S02]  /*6290*/  LOP3.LUT R84, R75, R73, R84, 0x96, !PT ;  /* 0x000000494b547212 */ /* 0x000fe400078e9654 */
[--C-:B------:R-:W-:Y:S02]  /*62a0*/  SHF.L.W.U32.HI R79, R64, 0xe, R64.reuse ;  /* 0x0000000e404f7819 */ /* 0x100fe40000010e40 */
[----:B------:R-:W-:-:S02]  /*62b0*/  SHF.R.U32.HI R81, RZ, 0x3, R64 ;  /* 0x00000003ff517819 */ /* 0x000fc40000011640 */
[----:B------:R-:W-:Y:S02]  /*62c0*/  IADD3 R75, PT, PT, R58, UR34, R83 ;  /* 0x000000223a4b7c10 */ /* 0x000fe4000fffe053 */
[----:B------:R-:W-:Y:S02]  /*62d0*/  LOP3.LUT R80, R81, R80, R79, 0x96, !PT ;  /* 0x0000005051507212 */ /* 0x000fe400078e964f */
[C-C-:B------:R-:W-:Y:S01]  /*62e0*/  SHF.L.W.U32.HI R79, R78.reuse, 0x1e, R78.reuse ;  /* 0x0000001e4e4f7819 */ /* 0x140fe20000010e4e */
[C---:B------:R-:W-:Y:S01]  /*62f0*/  IMAD.IADD R73, R78.reuse, 0x1, R75 ;  /* 0x000000014e497824 */ /* 0x040fe200078e024b */
[C-C-:B------:R-:W-:Y:S02]  /*6300*/  SHF.L.W.U32.HI R86, R78.reuse, 0x13, R78.reuse ;  /* 0x000000134e567819 */ /* 0x140fe40000010e4e */
[----:B------:R-:W-:Y:S02]  /*6310*/  SHF.L.W.U32.HI R81, R78, 0xa, R78 ;  /* 0x0000000a4e517819 */ /* 0x000fe40000010e4e */
[----:B------:R-:W-:-:S02]  /*6320*/  SHF.L.W.U32.HI R83, R73, 0x7, R73 ;  /* 0x0000000749537819 */ /* 0x000fc40000010e49 */
[----:B------:R-:W-:Y:S02]  /*6330*/  LOP3.LUT R79, R81, R79, R86, 0x96, !PT ;  /* 0x0000004f514f7212 */ /* 0x000fe400078e9656 */
[C-C-:B------:R-:W-:Y:S02]  /*6340*/  SHF.L.W.U32.HI R81, R73.reuse, 0x1a, R73.reuse ;  /* 0x0000001a49517819 */ /* 0x140fe40000010e49 */
[----:B------:R-:W-:Y:S02]  /*6350*/  SHF.L.W.U32.HI R86, R73, 0x15, R73 ;  /* 0x0000001549567819 */ /* 0x000fe40000010e49 */
[----:B------:R-:W-:Y:S02]  /*6360*/  IADD3 R84, PT, PT, R66, R84, R55 ;  /* 0x0000005442547210 */ /* 0x000fe40007ffe037 */
[----:B------:R-:W-:Y:S02]  /*6370*/  LOP3.LUT R81, R83, R81, R86, 0x96, !PT ;  /* 0x0000005153517212 */ /* 0x000fe400078e9656 */
[----:B------:R-:W-:Y:S01]  /*6380*/  LOP3.LUT R82, R77, R82, R78, 0xe8, !PT ;  /* 0x000000524d527212 */ /* 0x000fe200078ee84e */
[----:B------:R-:W-:Y:S01]  /*6390*/  IMAD.IADD R61, R61, 0x1, R84 ;  /* 0x000000013d3d7824 */ /* 0x000fe200078e0254 */
[----:B------:R-:W-:-:S02]  /*63a0*/  LOP3.LUT R66, R71, R73, R74, 0xb8, !PT ;  /* 0x0000004947427212 */ /* 0x000fc400078eb84a */
[----:B------:R-:W-:Y:S02]  /*63b0*/  IADD3 R79, PT, PT, R76, R79, R82 ;  /* 0x0000004f4c4f7210 */ /* 0x000fe40007ffe052 */
[----:B------:R-:W-:Y:S02]  /*63c0*/  IADD3 R84, PT, PT, R81, R66, R70 ;  /* 0x0000004251547210 */ /* 0x000fe40007ffe046 */
[C-C-:B------:R-:W-:Y:S02]  /*63d0*/  SHF.L.W.U32.HI R70, R58.reuse, 0xf, R58.reuse ;  /* 0x0000000f3a467819 */ /* 0x140fe40000010e3a */
[--C-:B------:R-:W-:Y:S02]  /*63e0*/  SHF.L.W.U32.HI R81, R58, 0xd, R58.reuse ;  /* 0x0000000d3a517819 */ /* 0x100fe40000010e3a */
[----:B------:R-:W-:Y:S02]  /*63f0*/  SHF.R.U32.HI R76, RZ, 0xa, R58 ;  /* 0x0000000aff4c7819 */ /* 0x000fe4000001163a */
[----:B------:R-:W-:-:S02]  /*6400*/  SHF.L.W.U32.HI R66, R67, 0x19, R67 ;  /* 0x0000001943427819 */ /* 0x000fc40000010e43 */
[----:B------:R-:W-:Y:S02]  /*6410*/  LOP3.LUT R81, R76, R70, R81, 0x96, !PT ;  /* 0x000000464c517212 */ /* 0x000fe400078e9651 */
        /* <DEDUP_REMOVED lines=22> */
[--C-:B------:R-:W-:Y:S02]  /*6580*/  SHF.L.W.U32.HI R77, R65, 0x19, R65.reuse ;  /* 0x00000019414d7819 */ /* 0x100fe40000010e41 */
        /* <DEDUP_REMOVED lines=81> */
[C---:B------:R-:W-:Y:S02]  /*6aa0*/  SHF.L.W.U32.HI R86, R76.reuse, 0x15, R76 ;  /* 0x000000154c567819 */ /* 0x040fe40000010e4c */
        /* <DEDUP_REMOVED lines=129> */
[C-C-:B------:R-:W-:Y:S02]  /*72c0*/  SHF.L.W.U32.HI R4, R68.reuse, 0xf, R68.reuse ;  /* 0x0000000f44047819 */ /* 0x140fe40000010e44 */
        /* <DEDUP_REMOVED lines=17> */
[----:B------:R-:W-:-:S02]  /*73e0*/  LOP3.LUT R79, R78, R79, R77, 0xe8, !PT ;  /* 0x0000004f4e4f7212 */ /* 0x000fc400078ee84d */
[----:B------:R-:W-:Y:S02]  /*73f0*/  LOP3.LUT R84, R84, R74, R85, 0x96, !PT ;  /* 0x0000004a54547212 */ /* 0x000fe400078e9655 */
[----:B------:R-:W-:Y:S02]  /*7400*/  IADD3 R74, PT, PT, R5, R83, R66 ;  /* 0x00000053054a7210 */ /* 0x000fe40007ffe042 */
[----:B------:R-:W-:Y:S02]  /*7410*/  LOP3.LUT R83, R70, R72, R69, 0xb8, !PT ;  /* 0x0000004846537212 */ /* 0x000fe400078eb845 */
[----:B------:R-:W-:Y:S01]  /*7420*/  IADD3 R79, PT, PT, R73, R82, R79 ;  /* 0x00000052494f7210 */ /* 0x000fe20007ffe04f */
[----:B------:R-:W-:Y:S01]  /*7430*/  IMAD.IADD R5, R81, 0x1, R74 ;  /* 0x0000000151057824 */ /* 0x000fe200078e024a */
[C-C-:B------:R-:W-:Y:S02]  /*7440*/  SHF.L.W.U32.HI R73, R55.reuse, 0xf, R55.reuse ;  /* 0x0000000f37497819 */ /* 0x140fe40000010e37 */
[----:B------:R-:W-:-:S02]  /*7450*/  SHF.L.W.U32.HI R74, R55, 0xd, R55 ;  /* 0x0000000d374a7819 */ /* 0x000fc40000010e37 */
[----:B------:R-:W-:Y:S02]  /*7460*/  SHF.R.U32.HI R81, RZ, 0xa, R55 ;  /* 0x0000000aff517819 */ /* 0x000fe40000011637 */
[----:B------:R-:W-:Y:S02]  /*7470*/  IADD3 R84, PT, PT, R84, R83, R75 ;  /* 0x0000005354547210 */ /* 0x000fe40007ffe04b */
[----:B------:R-:W-:Y:S02]  /*7480*/  LOP3.LUT R81, R81, R73, R74, 0x96, !PT ;  /* 0x0000004951517212 */ /* 0x000fe400078e964a */
[C-C-:B------:R-:W-:Y:S02]  /*7490*/  SHF.L.W.U32.HI R75, R56.reuse, 0x19, R56.reuse ;  /* 0x00000019384b7819 */ /* 0x140fe40000010e38 */
        /* <DEDUP_REMOVED lines=120> */
[C-C-:B------:R-:W-:Y:S02]  /*7c20*/  SHF.L.W.U32.HI R83, R75.reuse, 0x13, R75.reuse ;  /* 0x000000134b537819 */ /* 0x140fe40000010e4b */
[----:B------:R-:W-:Y:S02]  /*7c30*/  SHF.L.W.U32.HI R80, R75, 0xa, R75 ;  /* 0x0000000a4b507819 */ /* 0x000fe40000010e4b */
[C---:B------:R-:W-:Y:S02]  /*7c40*/  IADD3 R61, PT, PT, R57.reuse, UR19, R86 ;  /* 0x00000013393d7c10 */ /* 0x040fe4000fffe056 */
[----:B------:R-:W-:Y:S02]  /*7c50*/  LOP3.LUT R84, R80, R78, R83, 0x96, !PT ;  /* 0x0000004e50547212 */ /* 0x000fe400078e9653 */
[----:B------:R-:W-:Y:S01]  /*7c60*/  SHF.L.W.U32.HI R78, R57, 0xf, R57 ;  /* 0x0000000f394e7819 */ /* 0x000fe20000010e39 */
[----:B------:R-:W-:Y:S01]  /*7c70*/  IMAD.IADD R70, R75, 0x1, R61 ;  /* 0x000000014b467824 */ /* 0x000fe200078e023d */
[----:B------:R-:W-:-:S02]  /*7c80*/  SHF.L.W.U32.HI R83, R57, 0xd, R57 ;  /* 0x0000000d39537819 */ /* 0x000fc40000010e39 */
[----:B------:R-:W-:Y:S02]  /*7c90*/  SHF.R.U32.HI R80, RZ, 0xa, R57 ;  /* 0x0000000aff507819 */ /* 0x000fe40000011639 */
[----:B------:R-:W-:Y:S02]  /*7ca0*/  LOP3.LUT R79, R74, R79, R75, 0xe8, !PT ;  /* 0x0000004f4a4f7212 */ /* 0x000fe400078ee84b */
[----:B------:R-:W-:Y:S02]  /*7cb0*/  IADD3 R55, PT, PT, R62, R76, R55 ;  /* 0x0000004c3e377210 */ /* 0x000fe40007ffe037 */
[----:B------:R-:W-:Y:S02]  /*7cc0*/  LOP3.LUT R78, R80, R78, R83, 0x96, !PT ;  /* 0x0000004e504e7212 */ /* 0x000fe400078e9653 */
[----:B------:R-:W-:Y:S02]  /*7cd0*/  IADD3 R76, PT, PT, R71, R84, R79 ;  /* 0x00000054474c7210 */ /* 0x000fe40007ffe04f */
[----:B------:R-:W-:-:S02]  /*7ce0*/  SHF.L.W.U32.HI R62, R70, 0x1a, R70 ;  /* 0x0000001a463e7819 */ /* 0x000fc40000010e46 */
[C-C-:B------:R-:W-:Y:S02]  /*7cf0*/  SHF.L.W.U32.HI R83, R70.reuse, 0x15, R70.reuse ;  /* 0x0000001546537819 */ /* 0x140fe40000010e46 */
[----:B------:R-:W-:Y:S02]  /*7d00*/  SHF.L.W.U32.HI R84, R70, 0x7, R70 ;  /* 0x0000000746547819 */ /* 0x000fe40000010e46 */
[--C-:B------:R-:W-:Y:S02]  /*7d10*/  SHF.L.W.U32.HI R71, R76, 0x1e, R76.reuse ;  /* 0x0000001e4c477819 */ /* 0x100fe40000010e4c */
[----:B------:R-:W-:Y:S01]  /*7d20*/  LOP3.LUT R84, R84, R62, R83, 0x96, !PT ;  /* 0x0000003e54547212 */ /* 0x000fe200078e9653 */
[----:B------:R-:W-:Y:S01]  /*7d30*/  IMAD.IADD R62, R72, 0x1, R55 ;  /* 0x00000001483e7824 */ /* 0x000fe200078e0237 */
[----:B------:R-:W-:Y:S02]  /*7d40*/  LOP3.LUT R83, R4, R70, R73, 0xb8, !PT ;  /* 0x0000004604537212 */ /* 0x000fe400078eb849 */
[----:B------:R-:W-:-:S02]  /*7d50*/  SHF.L.W.U32.HI R80, R76, 0x13, R76 ;  /* 0x000000134c507819 */ /* 0x000fc40000010e4c */
[----:B------:R-:W-:Y:S02]  /*7d60*/  IADD3 R55, PT, PT, R84, R83, R69 ;  /* 0x0000005354377210 */ /* 0x000fe40007ffe045 */
[----:B------:R-:W-:Y:S02]  /*7d70*/  SHF.L.W.U32.HI R79, R76, 0xa, R76 ;  /* 0x0000000a4c4f7819 */ /* 0x000fe40000010e4c */
[----:B------:R-:W-:Y:S02]  /*7d80*/  IADD3 R55, PT, PT, R62, UR12, R55 ;  /* 0x0000000c3e377c10 */ /* 0x000fe4000fffe037 */
[----:B------:R-:W-:Y:S02]  /*7d90*/  LOP3.LUT R71, R79, R71, R80, 0x96, !PT ;  /* 0x000000474f477212 */ /* 0x000fe400078e9650 */
[----:B------:R-:W-:Y:S02]  /*7da0*/  LOP3.LUT R74, R75, R74, R76, 0xe8, !PT ;  /* 0x0000004a4b4a7212 */ /* 0x000fe400078ee84c */
[----:B------:R-:W-:Y:S01]  /*7db0*/  IADD3 R78, PT, PT, R64, R78, R5 ;  /* 0x0000004e404e7210 */ /* 0x000fe20007ffe005 */
[----:B------:R-:W-:Y:S01]  /*7dc0*/  IMAD.IADD R5, R76, 0x1, R55 ;  /* 0x000000014c057824 */ /* 0x000fe200078e0237 */
[----:B------:R-:W-:-:S02]  /*7dd0*/  IADD3 R69, PT, PT, R82, R71, R74 ;  /* 0x0000004752457210 */ /* 0x000fc40007ffe04a */
[C-C-:B------:R-:W-:Y:S02]  /*7de0*/  SHF.L.W.U32.HI R64, R65.reuse, 0x19, R65.reuse ;  /* 0x0000001941407819 */ /* 0x140fe40000010e41 */
[--C-:B------:R-:W-:Y:S02]  /*7df0*/  SHF.L.W.U32.HI R71, R65, 0xe, R65.reuse ;  /* 0x0000000e41477819 */ /* 0x100fe40000010e41 */
[----:B------:R-:W-:Y:S02]  /*7e00*/  SHF.R.U32.HI R72, RZ, 0x3, R65 ;  /* 0x00000003ff487819 */ /* 0x000fe40000011641 */
[C-C-:B------:R-:W-:Y:S02]  /*7e10*/  SHF.L.W.U32.HI R82, R5.reuse, 0x1a, R5.reuse ;  /* 0x0000001a05527819 */ /* 0x140fe40000010e05 */
[C-C-:B------:R-:W-:Y:S02]  /*7e20*/  SHF.L.W.U32.HI R83, R5.reuse, 0x15, R5.reuse ;  /* 0x0000001505537819 */ /* 0x140fe40000010e05 */
[----:B------:R-:W-:-:S02]  /*7e30*/  SHF.L.W.U32.HI R84, R5, 0x7, R5 ;  /* 0x0000000705547819 */ /* 0x000fc40000010e05 */
[----:B------:R-:W-:Y:S02]  /*7e40*/  LOP3.LUT R71, R72, R64, R71, 0x96, !PT ;  /* 0x0000004048477212 */ /* 0x000fe400078e9647 */
[C-C-:B------:R-:W-:Y:S02]  /*7e50*/  SHF.L.W.U32.HI R74, R69.reuse, 0x1e, R69.reuse ;  /* 0x0000001e454a7819 */ /* 0x140fe40000010e45 */
[--C-:B------:R-:W-:Y:S01]  /*7e60*/  SHF.L.W.U32.HI R79, R69, 0x13, R69.reuse ;  /* 0x00000013454f7819 */ /* 0x100fe20000010e45 */
[----:B------:R-:W-:Y:S01]  /*7e70*/  IMAD.IADD R71, R71, 0x1, R78 ;  /* 0x0000000147477824 */ /* 0x000fe200078e024e */
[----:B------:R-:W-:Y:S02]  /*7e80*/  SHF.L.W.U32.HI R80, R69, 0xa, R69 ;  /* 0x0000000a45507819 */ /* 0x000fe40000010e45 */
[----:B------:R-:W-:Y:S02]  /*7e90*/  LOP3.LUT R83, R84, R82, R83, 0x96, !PT ;  /* 0x0000005254537212 */ /* 0x000fe400078e9653 */
[----:B------:R-:W-:-:S02]  /*7ea0*/  LOP3.LUT R72, R73, R5, R70, 0xb8, !PT ;  /* 0x0000000549487212 */ /* 0x000fc400078eb846 */
[----:B------:R-:W-:Y:S02]  /*7eb0*/  LOP3.LUT R64, R80, R74, R79, 0x96, !PT ;  /* 0x0000004a50407212 */ /* 0x000fe400078e964f */
[----:B------:R-:W-:Y:S02]  /*7ec0*/  LOP3.LUT R75, R76, R75, R69, 0xe8, !PT ;  /* 0x0000004b4c4b7212 */ /* 0x000fe400078ee845 */
[----:B------:R-:W-:Y:S02]  /*7ed0*/  IADD3 R72, PT, PT, R83, R72, R4 ;  /* 0x0000004853487210 */ /* 0x000fe40007ffe004 */
[----:B------:R-:W-:Y:S02]  /*7ee0*/  IADD3 R64, PT, PT, R81, R64, R75 ;  /* 0x0000004051407210 */ /* 0x000fe40007ffe04b */
[C-C-:B------:R-:W-:Y:S02]  /*7ef0*/  SHF.L.W.U32.HI R4, R62.reuse, 0xf, R62.reuse ;  /* 0x0000000f3e047819 */ /* 0x140fe40000010e3e */
[----:B------:R-:W-:-:S02]  /*7f00*/  SHF.L.W.U32.HI R75, R62, 0xd, R62 ;  /* 0x0000000d3e4b7819 */ /* 0x000fc40000010e3e */
[----:B------:R-:W-:Y:S02]  /*7f10*/  SHF.R.U32.HI R74, RZ, 0xa, R62 ;  /* 0x0000000aff4a7819 */ /* 0x000fe4000001163e */
[----:B------:R-:W-:Y:S02]  /*7f20*/  IADD3 R72, PT, PT, R71, UR13, R72 ;  /* 0x0000000d47487c10 */ /* 0x000fe4000fffe048 */
[C-C-:B------:R-:W-:Y:S02]  /*7f30*/  SHF.L.W.U32.HI R78, R64.reuse, 0x1e, R64.reuse ;  /* 0x0000001e404e7819 */ /* 0x140fe40000010e40 */
[C-C-:B------:R-:W-:Y:S02]  /*7f40*/  SHF.L.W.U32.HI R79, R64.reuse, 0x13, R64.reuse ;  /* 0x00000013404f7819 */ /* 0x140fe40000010e40 */
[----:B------:R-:W-:Y:S02]  /*7f50*/  SHF.L.W.U32.HI R80, R64, 0xa, R64 ;  /* 0x0000000a40507819 */ /* 0x000fe40000010e40 */
[----:B------:R-:W-:Y:S01]  /*7f60*/  LOP3.LUT R74, R74, R4, R75, 0x96, !PT ;  /* 0x000000044a4a7212 */ /* 0x000fe200078e964b */
[----:B------:R-:W-:Y:S01]  /*7f70*/  IMAD.IADD R4, R69, 0x1, R72 ;  /* 0x0000000145047824 */ /* 0x000fe200078e0248 */
[----:B------:R-:W-:-:S02]  /*7f80*/  LOP3.LUT R80, R80, R78, R79, 0x96, !PT ;  /* 0x0000004e50507212 */ /* 0x000fc400078e964f */
[----:B------:R-:W-:Y:S02]  /*7f90*/  LOP3.LUT R76, R69, R76, R64, 0xe8, !PT ;  /* 0x0000004c454c7212 */ /* 0x000fe400078ee840 */
[C-C-:B------:R-:W-:Y:S02]  /*7fa0*/  SHF.L.W.U32.HI R75, R66.reuse, 0x19, R66.reuse ;  /* 0x00000019424b7819 */ /* 0x140fe40000010e42 */
[--C-:B------:R-:W-:Y:S02]  /*7fb0*/  SHF.L.W.U32.HI R78, R66, 0xe, R66.reuse ;  /* 0x0000000e424e7819 */ /* 0x100fe40000010e42 */
[----:B------:R-:W-:Y:S02]  /*7fc0*/  SHF.R.U32.HI R79, RZ, 0x3, R66 ;  /* 0x00000003ff4f7819 */ /* 0x000fe40000011642 */
[C-C-:B------:R-:W-:Y:S02]  /*7fd0*/  SHF.L.W.U32.HI R81, R4.reuse, 0x1a, R4.reuse ;  /* 0x0000001a04517819 */ /* 0x140fe40000010e04 */
[----:B------:R-:W-:-:S02]  /*7fe0*/  SHF.L.W.U32.HI R82, R4, 0x15, R4 ;  /* 0x0000001504527819 */ /* 0x000fc40000010e04 */
[----:B------:R-:W-:Y:S02]  /*7ff0*/  SHF.L.W.U32.HI R83, R4, 0x7, R4 ;  /* 0x0000000704537819 */ /* 0x000fe40000010e04 */
[----:B------:R-:W-:Y:S02]  /*8000*/  IADD3 R61, PT, PT, R61, R80, R76 ;  /* 0x000000503d3d7210 */ /* 0x000fe40007ffe04c */
[----:B------:R-:W-:Y:S02]  /*8010*/  LOP3.LUT R75, R79, R75, R78, 0x96, !PT ;  /* 0x0000004b4f4b7212 */ /* 0x000fe400078e964e */
[----:B------:R-:W-:Y:S02]  /*8020*/  IADD3 R74, PT, PT, R65, R74, R54 ;  /* 0x0000004a414a7210 */ /* 0x000fe40007ffe036 */
[----:B------:R-:W-:Y:S02]  /*8030*/  LOP3.LUT R82, R83, R81, R82, 0x96, !PT ;  /* 0x0000005153527212 */ /* 0x000fe400078e9652 */
[----:B------:R-:W-:Y:S01]  /*8040*/  LOP3.LUT R80, R70, R4, R5, 0xb8, !PT ;  /* 0x0000000446507212 */ /* 0x000fe200078eb805 */
[----:B------:R-:W-:Y:S01]  /*8050*/  IMAD.IADD R65, R75, 0x1, R74 ;  /* 0x000000014b417824 */ /* 0x000fe200078e024a */
[----:B------:R-:W-:-:S02]  /*8060*/  SHF.L.W.U32.HI R54, R61, 0x1e, R61 ;  /* 0x0000001e3d367819 */ /* 0x000fc40000010e3d */
[C-C-:B------:R-:W-:Y:S02]  /*8070*/  SHF.L.W.U32.HI R79, R61.reuse, 0x13, R61.reuse ;  /* 0x000000133d4f7819 */ /* 0x140fe40000010e3d */
[----:B------:R-:W-:Y:S02]  /*8080*/  SHF.L.W.U32.HI R76, R61, 0xa, R61 ;  /* 0x0000000a3d4c7819 */ /* 0x000fe40000010e3d */
[----:B------:R-:W-:Y:S02]  /*8090*/  IADD3 R80, PT, PT, R82, R80, R73 ;  /* 0x0000005052507210 */ /* 0x000fe40007ffe049 */
[----:B------:R-:W-:Y:S02]  /*80a0*/  LOP3.LUT R78, R76, R54, R79, 0x96, !PT ;  /* 0x000000364c4e7212 */ /* 0x000fe400078e964f */
[C-C-:B------:R-:W-:Y:S02]  /*80b0*/  SHF.L.W.U32.HI R54, R71.reuse, 0xf, R71.reuse ;  /* 0x0000000f47367819 */ /* 0x140fe40000010e47 */
[----:B------:R-:W-:-:S02]  /*80c0*/  SHF.L.W.U32.HI R73, R71, 0xd, R71 ;  /* 0x0000000d47497819 */ /* 0x000fc40000010e47 */
[----:B------:R-:W-:Y:S02]  /*80d0*/  SHF.R.U32.HI R71, RZ, 0xa, R71 ;  /* 0x0000000aff477819 */ /* 0x000fe40000011647 */
[----:B------:R-:W-:Y:S02]  /*80e0*/  LOP3.LUT R79, R64, R69, R61, 0xe8, !PT ;  /* 0x00000045404f7212 */ /* 0x000fe400078ee83d */
[----:B------:R-:W-:Y:S02]  /*80f0*/  IADD3 R69, PT, PT, R65, UR14, R80 ;  /* 0x0000000e41457c10 */ /* 0x000fe4000fffe050 */
[----:B------:R-:W-:Y:S02]  /*8100*/  LOP3.LUT R71, R71, R54, R73, 0x96, !PT ;  /* 0x0000003647477212 */ /* 0x000fe400078e9649 */
[C-C-:B------:R-:W-:Y:S02]  /*8110*/  SHF.L.W.U32.HI R74, R67.reuse, 0x19, R67.reuse ;  /* 0x00000019434a7819 */ /* 0x140fe40000010e43 */
[----:B------:R-:W-:-:S02]  /*8120*/  SHF.L.W.U32.HI R75, R67, 0xe, R67 ;  /* 0x0000000e434b7819 */ /* 0x000fc40000010e43 */
[----:B------:R-:W-:Y:S02]  /*8130*/  SHF.R.U32.HI R76, RZ, 0x3, R67 ;  /* 0x00000003ff4c7819 */ /* 0x000fe40000011643 */
[----:B------:R-:W-:Y:S01]  /*8140*/  IADD3 R54, PT, PT, R55, R78, R79 ;  /* 0x0000004e37367210 */ /* 0x000fe20007ffe04f */
[----:B------:R-:W-:Y:S01]  /*8150*/  IMAD.IADD R55, R64, 0x1, R69 ;  /* 0x0000000140377824 */ /* 0x000fe200078e0245 */
[----:B------:R-:W-:Y:S02]  /*8160*/  LOP3.LUT R74, R76, R74, R75, 0x96, !PT ;  /* 0x0000004a4c4a7212 */ /* 0x000fe400078e964b */
[----:B------:R-:W-:Y:S02]  /*8170*/  IADD3 R71, PT, PT, R66, R71, R77 ;  /* 0x0000004742477210 */ /* 0x000fe40007ffe04d */
[C-C-:B------:R-:W-:Y:S02]  /*8180*/  SHF.L.W.U32.HI R73, R54.reuse, 0x1e, R54.reuse ;  /* 0x0000001e36497819 */ /* 0x140fe40000010e36 */
[--C-:B------:R-:W-:Y:S01]  /*8190*/  SHF.L.W.U32.HI R76, R54, 0x13, R54.reuse ;  /* 0x00000013364c7819 */ /* 0x100fe20000010e36 */
[----:B------:R-:W-:Y:S01]  /*81a0*/  IMAD.IADD R66, R74, 0x1, R71 ;  /* 0x000000014a427824 */ /* 0x000fe200078e0247 */
[----:B------:R-:W-:-:S02]  /*81b0*/  SHF.L.W.U32.HI R75, R54, 0xa, R54 ;  /* 0x0000000a364b7819 */ /* 0x000fc40000010e36 */
[C-C-:B------:R-:W-:Y:S02]  /*81c0*/  SHF.L.W.U32.HI R77, R55.reuse, 0x1a, R55.reuse ;  /* 0x0000001a374d7819 */ /* 0x140fe40000010e37 */
[C-C-:B------:R-:W-:Y:S02]  /*81d0*/  SHF.L.W.U32.HI R78, R55.reuse, 0x15, R55.reuse ;  /* 0x00000015374e7819 */ /* 0x140fe40000010e37 */
[----:B------:R-:W-:Y:S02]  /*81e0*/  SHF.L.W.U32.HI R79, R55, 0x7, R55 ;  /* 0x00000007374f7819 */ /* 0x000fe40000010e37 */
[----:B------:R-:W-:Y:S02]  /*81f0*/  LOP3.LUT R73, R75, R73, R76, 0x96, !PT ;  /* 0x000000494b497212 */ /* 0x000fe400078e964c */
[----:B------:R-:W-:Y:S02]  /*8200*/  LOP3.LUT R77, R79, R77, R78, 0x96, !PT ;  /* 0x0000004d4f4d7212 */ /* 0x000fe400078e964e */
[----:B------:R-:W-:-:S02]  /*8210*/  LOP3.LUT R75, R5, R55, R4, 0xb8, !PT ;  /* 0x00000037054b7212 */ /* 0x000fc400078eb804 */
[--C-:B------:R-:W-:Y:S02]  /*8220*/  SHF.L.W.U32.HI R71, R65, 0xf, R65.reuse ;  /* 0x0000000f41477819 */ /* 0x100fe40000010e41 */
[----:B------:R-:W-:Y:S02]  /*8230*/  IADD3 R75, PT, PT, R77, R75, R70 ;  /* 0x0000004b4d4b7210 */ /* 0x000fe40007ffe046 */
[--C-:B------:R-:W-:Y:S02]  /*8240*/  SHF.L.W.U32.HI R74, R65, 0xd, R65.reuse ;  /* 0x0000000d414a7819 */ /* 0x100fe40000010e41 */
[----:B------:R-:W-:Y:S02]  /*8250*/  SHF.R.U32.HI R65, RZ, 0xa, R65 ;  /* 0x0000000aff417819 */ /* 0x000fe40000011641 */
[----:B------:R-:W-:Y:S02]  /*8260*/  LOP3.LUT R64, R61, R64, R54, 0xe8, !PT ;  /* 0x000000403d407212 */ /* 0x000fe400078ee836 */
[----:B------:R-:W-:-:S02]  /*8270*/  IADD3 R70, PT, PT, R66, UR15, R75 ;  /* 0x0000000f42467c10 */ /* 0x000fc4000fffe04b */
[----:B------:R-:W-:Y:S02]  /*8280*/  LOP3.LUT R71, R65, R71, R74, 0x96, !PT ;  /* 0x0000004741477212 */ /* 0x000fe400078e964a */
[----:B------:R-:W-:Y:S01]  /*8290*/  IADD3 R65, PT, PT, R72, R73, R64 ;  /* 0x0000004948417210 */ /* 0x000fe20007ffe040 */
[----:B------:R-:W-:Y:S01]  /*82a0*/  IMAD.IADD R64, R61, 0x1, R70 ;  /* 0x000000013d407824 */ /* 0x000fe200078e0246 */
[C-C-:B------:R-:W-:Y:S02]  /*82b0*/  SHF.L.W.U32.HI R72, R63.reuse, 0x19, R63.reuse ;  /* 0x000000193f487819 */ /* 0x140fe40000010e3f */
[--C-:B------:R-:W-:Y:S02]  /*82c0*/  SHF.L.W.U32.HI R73, R63, 0xe, R63.reuse ;  /* 0x0000000e3f497819 */ /* 0x100fe40000010e3f */
[----:B------:R-:W-:Y:S02]  /*82d0*/  SHF.R.U32.HI R74, RZ, 0x3, R63 ;  /* 0x00000003ff4a7819 */ /* 0x000fe4000001163f */
[----:B------:R-:W-:-:S02]  /*82e0*/  SHF.L.W.U32.HI R78, R64, 0x1a, R64 ;  /* 0x0000001a404e7819 */ /* 0x000fc40000010e40 */
[C-C-:B------:R-:W-:Y:S02]  /*82f0*/  SHF.L.W.U32.HI R79, R64.reuse, 0x15, R64.reuse ;  /* 0x00000015404f7819 */ /* 0x140fe40000010e40 */
[----:B------:R-:W-:Y:S02]  /*8300*/  SHF.L.W.U32.HI R80, R64, 0x7, R64 ;  /* 0x0000000740507819 */ /* 0x000fe40000010e40 */
[----:B------:R-:W-:Y:S02]  /*8310*/  LOP3.LUT R72, R74, R72, R73, 0x96, !PT ;  /* 0x000000484a487212 */ /* 0x000fe400078e9649 */
[----:B------:R-:W-:Y:S02]  /*8320*/  IADD3 R67, PT, PT, R67, R71, R56 ;  /* 0x0000004743437210 */ /* 0x000fe40007ffe038 */
[C-C-:B------:R-:W-:Y:S02]  /*8330*/  SHF.L.W.U32.HI R75, R65.reuse, 0x1e, R65.reuse ;  /* 0x0000001e414b7819 */ /* 0x140fe40000010e41 */
[C---:B------:R-:W-:Y:S01]  /*8340*/  SHF.L.W.U32.HI R76, R65.reuse, 0x13, R65 ;  /* 0x00000013414c7819 */ /* 0x040fe20000010e41 */
[----:B------:R-:W-:Y:S01]  /*8350*/  IMAD.IADD R67, R72, 0x1, R67 ;  /* 0x0000000148437824 */ /* 0x000fe200078e0243 */
[----:B------:R-:W-:-:S02]  /*8360*/  SHF.L.W.U32.HI R77, R65, 0xa, R65 ;  /* 0x0000000a414d7819 */ /* 0x000fc40000010e41 */
[----:B------:R-:W-:Y:S02]  /*8370*/  LOP3.LUT R78, R80, R78, R79, 0x96, !PT ;  /* 0x0000004e504e7212 */ /* 0x000fe400078e964f */
[----:B------:R-:W-:Y:S02]  /*8380*/  LOP3.LUT R71, R4, R64, R55, 0xb8, !PT ;  /* 0x0000004004477212 */ /* 0x000fe400078eb837 */
[----:B------:R-:W-:Y:S02]  /*8390*/  LOP3.LUT R56, R77, R75, R76, 0x96, !PT ;  /* 0x0000004b4d387212 */ /* 0x000fe400078e964c */
[----:B------:R-:W-:Y:S02]  /*83a0*/  LOP3.LUT R61, R54, R61, R65, 0xe8, !PT ;  /* 0x0000003d363d7212 */ /* 0x000fe400078ee841 */
[----:B------:R-:W-:Y:S02]  /*83b0*/  IADD3 R78, PT, PT, R78, R71, R5 ;  /* 0x000000474e4e7210 */ /* 0x000fe40007ffe005 */
[----:B------:R-:W-:-:S02]  /*83c0*/  IADD3 R56, PT, PT, R69, R56, R61 ;  /* 0x0000003845387210 */ /* 0x000fc40007ffe03d */
[C-C-:B------:R-:W-:Y:S02]  /*83d0*/  SHF.L.W.U32.HI R5, R66.reuse, 0xf, R66.reuse ;  /* 0x0000000f42057819 */ /* 0x140fe40000010e42 */
[--C-:B------:R-:W-:Y:S02]  /*83e0*/  SHF.L.W.U32.HI R72, R66, 0xd, R66.reuse ;  /* 0x0000000d42487819 */ /* 0x100fe40000010e42 */
[----:B------:R-:W-:Y:S02]  /*83f0*/  SHF.R.U32.HI R66, RZ, 0xa, R66 ;  /* 0x0000000aff427819 */ /* 0x000fe40000011642 */
[----:B------:R-:W-:Y:S02]  /*8400*/  IADD3 R69, PT, PT, R67, UR8, R78 ;  /* 0x0000000843457c10 */ /* 0x000fe4000fffe04e */
[C-C-:B------:R-:W-:Y:S02]  /*8410*/  SHF.L.W.U32.HI R61, R56.reuse, 0x1e, R56.reuse ;  /* 0x0000001e383d7819 */ /* 0x140fe40000010e38 */
[----:B------:R-:W-:-:S02]  /*8420*/  SHF.L.W.U32.HI R74, R56, 0x13, R56 ;  /* 0x00000013384a7819 */ /* 0x000fc40000010e38 */
[----:B------:R-:W-:Y:S02]  /*8430*/  SHF.L.W.U32.HI R71, R56, 0xa, R56 ;  /* 0x0000000a38477819 */ /* 0x000fe40000010e38 */
[----:B------:R-:W-:Y:S01]  /*8440*/  LOP3.LUT R66, R66, R5, R72, 0x96, !PT ;  /* 0x0000000542427212 */ /* 0x000fe200078e9648 */
[----:B------:R-:W-:Y:S01]  /*8450*/  IMAD.IADD R5, R54, 0x1, R69 ;  /* 0x0000000136057824 */ /* 0x000fe200078e0245 */
[----:B------:R-:W-:Y:S02]  /*8460*/  LOP3.LUT R61, R71, R61, R74, 0x96, !PT ;  /* 0x0000003d473d7212 */ /* 0x000fe400078e964a */
[----:B------:R-:W-:Y:S02]  /*8470*/  LOP3.LUT R54, R65, R54, R56, 0xe8, !PT ;  /* 0x0000003641367212 */ /* 0x000fe400078ee838 */
[C-C-:B------:R-:W-:Y:S02]  /*8480*/  SHF.L.W.U32.HI R71, R60.reuse, 0x19, R60.reuse ;  /* 0x000000193c477819 */ /* 0x140fe40000010e3c */
[----:B------:R-:W-:-:S02]  /*8490*/  SHF.L.W.U32.HI R72, R60, 0xe, R60 ;  /* 0x0000000e3c487819 */ /* 0x000fc40000010e3c */
[----:B------:R-:W-:Y:S02]  /*84a0*/  SHF.R.U32.HI R73, RZ, 0x3, R60 ;  /* 0x00000003ff497819 */ /* 0x000fe4000001163c */
[C-C-:B------:R-:W-:Y:S02]  /*84b0*/  SHF.L.W.U32.HI R74, R5.reuse, 0x1a, R5.reuse ;  /* 0x0000001a054a7819 */ /* 0x140fe40000010e05 */
[C-C-:B------:R-:W-:Y:S02]  /*84c0*/  SHF.L.W.U32.HI R75, R5.reuse, 0x15, R5.reuse ;  /* 0x00000015054b7819 */ /* 0x140fe40000010e05 */
[----:B------:R-:W-:Y:S02]  /*84d0*/  SHF.L.W.U32.HI R76, R5, 0x7, R5 ;  /* 0x00000007054c7819 */ /* 0x000fe40000010e05 */
[----:B------:R-:W-:Y:S02]  /*84e0*/  IADD3 R61, PT, PT, R70, R61, R54 ;  /* 0x0000003d463d7210 */ /* 0x000fe40007ffe036 */
[----:B------:R-:W-:-:S02]  /*84f0*/  LOP3.LUT R54, R73, R71, R72, 0x96, !PT ;  /* 0x0000004749367212 */ /* 0x000fc400078e9648 */
[----:B------:R-:W-:Y:S02]  /*8500*/  IADD3 R63, PT, PT, R63, R66, R58 ;  /* 0x000000423f3f7210 */ /* 0x000fe40007ffe03a */
[----:B------:R-:W-:Y:S02]  /*8510*/  LOP3.LUT R75, R76, R74, R75, 0x96, !PT ;  /* 0x0000004a4c4b7212 */ /* 0x000fe400078e964b */
[----:B------:R-:W-:Y:S01]  /*8520*/  LOP3.LUT R72, R55, R5, R64, 0xb8, !PT ;  /* 0x0000000537487212 */ /* 0x000fe200078eb840 */
[----:B------:R-:W-:Y:S01]  /*8530*/  IMAD.IADD R54, R54, 0x1, R63 ;  /* 0x0000000136367824 */ /* 0x000fe200078e023f */
[C-C-:B------:R-:W-:Y:S02]  /*8540*/  SHF.L.W.U32.HI R58, R61.reuse, 0x1e, R61.reuse ;  /* 0x0000001e3d3a7819 */ /* 0x140fe40000010e3d */
[C-C-:B------:R-:W-:Y:S02]  /*8550*/  SHF.L.W.U32.HI R71, R61.reuse, 0x13, R61.reuse ;  /* 0x000000133d477819 */ /* 0x140fe40000010e3d */
[----:B------:R-:W-:-:S02]  /*8560*/  SHF.L.W.U32.HI R66, R61, 0xa, R61 ;  /* 0x0000000a3d427819 */ /* 0x000fc40000010e3d */
[----:B------:R-:W-:Y:S02]  /*8570*/  IADD3 R75, PT, PT, R75, R72, R4 ;  /* 0x000000484b4b7210 */ /* 0x000fe40007ffe004 */
[----:B------:R-:W-:Y:S02]  /*8580*/  LOP3.LUT R70, R66, R58, R71, 0x96, !PT ;  /* 0x0000003a42467212 */ /* 0x000fe400078e9647 */
[----:B------:R-:W-:Y:S02]  /*8590*/  SHF.L.W.U32.HI R58, R59, 0x19, R59 ;  /* 0x000000193b3a7819 */ /* 0x000fe40000010e3b */
[C-C-:B------:R-:W-:Y:S02]  /*85a0*/  SHF.L.W.U32.HI R4, R67.reuse, 0xf, R67.reuse ;  /* 0x0000000f43047819 */ /* 0x140fe40000010e43 */
[----:B------:R-:W-:Y:S02]  /*85b0*/  SHF.L.W.U32.HI R63, R67, 0xd, R67 ;  /* 0x0000000d433f7819 */ /* 0x000fe40000010e43 */
[----:B------:R-:W-:-:S02]  /*85c0*/  SHF.L.W.U32.HI R71, R59, 0xe, R59 ;  /* 0x0000000e3b477819 */ /* 0x000fc40000010e3b */
[----:B------:R-:W-:Y:S02]  /*85d0*/  SHF.R.U32.HI R66, RZ, 0x3, R59 ;  /* 0x00000003ff427819 */ /* 0x000fe4000001163b */
[----:B------:R-:W-:Y:S02]  /*85e0*/  IADD3 R74, PT, PT, R54, UR9, R75 ;  /* 0x00000009364a7c10 */ /* 0x000fe4000fffe04b */
[----:B------:R-:W-:Y:S02]  /*85f0*/  SHF.R.U32.HI R67, RZ, 0xa, R67 ;  /* 0x0000000aff437819 */ /* 0x000fe40000011643 */
[----:B------:R-:W-:Y:S02]  /*8600*/  LOP3.LUT R72, R56, R65, R61, 0xe8, !PT ;  /* 0x0000004138487212 */ /* 0x000fe400078ee83d */
[----:B------:R-:W-:Y:S01]  /*8610*/  LOP3.LUT R66, R66, R58, R71, 0x96, !PT ;  /* 0x0000003a42427212 */ /* 0x000fe200078e9647 */
[----:B------:R-:W-:Y:S01]  /*8620*/  IMAD.IADD R58, R65, 0x1, R74 ;  /* 0x00000001413a7824 */ /* 0x000fe200078e024a */
[----:B------:R-:W-:-:S02]  /*8630*/  LOP3.LUT R63, R67, R4, R63, 0x96, !PT ;  /* 0x00000004433f7212 */ /* 0x000fc400078e963f */
[----:B------:R-:W-:Y:S02]  /*8640*/  IADD3 R4, PT, PT, R69, R70, R72 ;  /* 0x0000004645047210 */ /* 0x000fe40007ffe048 */
[----:B------:R-:W-:Y:S02]  /*8650*/  IADD3 R63, PT, PT, R60, R63, R57 ;  /* 0x0000003f3c3f7210 */ /* 0x000fe40007ffe039 */
[C-C-:B------:R-:W-:Y:S02]  /*8660*/  SHF.L.W.U32.HI R67, R58.reuse, 0x1a, R58.reuse ;  /* 0x0000001a3a437819 */ /* 0x140fe40000010e3a */
[--C-:B------:R-:W-:Y:S01]  /*8670*/  SHF.L.W.U32.HI R70, R58, 0x15, R58.reuse ;  /* 0x000000153a467819 */ /* 0x100fe20000010e3a */
[----:B------:R-:W-:Y:S01]  /*8680*/  IMAD.IADD R63, R66, 0x1, R63 ;  /* 0x00000001423f7824 */ /* 0x000fe200078e023f */
[----:B------:R-:W-:Y:S02]  /*8690*/  SHF.L.W.U32.HI R69, R58, 0x7, R58 ;  /* 0x000000073a457819 */ /* 0x000fe40000010e3a */
[----:B------:R-:W-:-:S02]  /*86a0*/  SHF.L.W.U32.HI R57, R4, 0x1e, R4 ;  /* 0x0000001e04397819 */ /* 0x000fc40000010e04 */
[C-C-:B------:R-:W-:Y:S02]  /*86b0*/  SHF.L.W.U32.HI R60, R4.reuse, 0x13, R4.reuse ;  /* 0x00000013043c7819 */ /* 0x140fe40000010e04 */
[----:B------:R-:W-:Y:S02]  /*86c0*/  SHF.L.W.U32.HI R65, R4, 0xa, R4 ;  /* 0x0000000a04417819 */ /* 0x000fe40000010e04 */
[----:B------:R-:W-:Y:S02]  /*86d0*/  LOP3.LUT R70, R69, R67, R70, 0x96, !PT ;  /* 0x0000004345467212 */ /* 0x000fe400078e9646 */
[----:B------:R-:W-:Y:S02]  /*86e0*/  LOP3.LUT R67, R64, R58, R5, 0xb8, !PT ;  /* 0x0000003a40437212 */ /* 0x000fe400078eb805 */
[----:B------:R-:W-:Y:S02]  /*86f0*/  LOP3.LUT R66, R61, R56, R4, 0xe8, !PT ;  /* 0x000000383d427212 */ /* 0x000fe400078ee804 */
[----:B------:R-:W-:-:S02]  /*8700*/  LOP3.LUT R65, R65, R57, R60, 0x96, !PT ;  /* 0x0000003941417212 */ /* 0x000fc400078e963c */
[----:B------:R-:W-:Y:S02]  /*8710*/  IADD3 R70, PT, PT, R70, R67, R55 ;  /* 0x0000004346467210 */ /* 0x000fe40007ffe037 */
[----:B------:R-:W-:Y:S02]  /*8720*/  IADD3 R65, PT, PT, R74, R65, R66 ;  /* 0x000000414a417210 */ /* 0x000fe40007ffe042 */
[C-C-:B------:R-:W-:Y:S01]  /*8730*/  SHF.L.W.U32.HI R57, R54.reuse, 0xf, R54.reuse ;  /* 0x0000000f36397819 */ /* 0x140fe20000010e36 */
[----:B------:R-:W1:Y:S01]  /*8740*/  S2R R66, SR_LANEID ;  /* 0x0000000000427919 */ /* 0x000e620000000000 */
[--C-:B------:R-:W-:Y:S02]  /*8750*/  SHF.L.W.U32.HI R60, R54, 0xd, R54.reuse ;  /* 0x0000000d363c7819 */ /* 0x100fe40000010e36 */
[----:B------:R-:W-:Y:S02]  /*8760*/  SHF.R.U32.HI R54, RZ, 0xa, R54 ;  /* 0x0000000aff367819 */ /* 0x000fe40000011636 */
[----:B------:R-:W-:-:S02]  /*8770*/  IADD3 R63, PT, PT, R63, UR10, R70 ;  /* 0x0000000a3f3f7c10 */ /* 0x000fc4000fffe046 */
[----:B------:R-:W-:Y:S02]  /*8780*/  LOP3.LUT R54, R54, R57, R60, 0x96, !PT ;  /* 0x0000003936367212 */ /* 0x000fe400078e963c */
[--C-:B------:R-:W-:Y:S01]  /*8790*/  SHF.L.W.U32.HI R55, R68, 0x19, R68.reuse ;  /* 0x0000001944377819 */ /* 0x100fe20000010e44 */
[----:B------:R-:W-:Y:S01]  /*87a0*/  IMAD.IADD R56, R56, 0x1, R63 ;  /* 0x0000000138387824 */ /* 0x000fe200078e023f */
[--C-:B------:R-:W-:Y:S02]  /*87b0*/  SHF.L.W.U32.HI R60, R68, 0xe, R68.reuse ;  /* 0x0000000e443c7819 */ /* 0x100fe40000010e44 */
[----:B------:R-:W-:Y:S02]  /*87c0*/  SHF.R.U32.HI R68, RZ, 0x3, R68 ;  /* 0x00000003ff447819 */ /* 0x000fe40000011644 */
[C-C-:B------:R-:W-:Y:S02]  /*87d0*/  SHF.L.W.U32.HI R57, R65.reuse, 0x1e, R65.reuse ;  /* 0x0000001e41397819 */ /* 0x140fe40000010e41 */
[----:B------:R-:W-:-:S02]  /*87e0*/  SHF.L.W.U32.HI R70, R65, 0x13, R65 ;  /* 0x0000001341467819 */ /* 0x000fc40000010e41 */
[--C-:B------:R-:W-:Y:S02]  /*87f0*/  SHF.L.W.U32.HI R67, R65, 0xa, R65.reuse ;  /* 0x0000000a41437819 */ /* 0x100fe40000010e41 */
        /* <DEDUP_REMOVED lines=10> */
[----:B------:R-:W-:Y:S02]  /*88a0*/  LOP3.LUT R57, R59, R57, R60, 0x96, !PT ;  /* 0x000000393b397212 */ /* 0x000fe400078e963c */
[----:B------:R-:W-:-:S02]  /*88b0*/  SHF.L.W.U32.HI R55, R61, 0x1e, R61 ;  /* 0x0000001e3d377819 */ /* 0x000fc40000010e3d */
[C-C-:B------:R-:W-:Y:S02]  /*88c0*/  SHF.L.W.U32.HI R56, R61.reuse, 0x13, R61.reuse ;  /* 0x000000133d387819 */ /* 0x140fe40000010e3d */
[--C-:B------:R-:W-:Y:S02]  /*88d0*/  SHF.L.W.U32.HI R58, R61, 0xa, R61.reuse ;  /* 0x0000000a3d3a7819 */ /* 0x100fe40000010e3d */
[----:B------:R-:W-:Y:S02]  /*88e0*/  IADD3 R5, PT, PT, R57, R5, R64 ;  /* 0x0000000539057210 */ /* 0x000fe40007ffe040 */
[----:B------:R-:W-:Y:S02]  /*88f0*/  LOP3.LUT R4, R65, R4, R61, 0xe8, !PT ;  /* 0x0000000441047212 */ /* 0x000fe400078ee83d */
[----:B------:R-:W-:Y:S02]  /*8900*/  LOP3.LUT R56, R58, R55, R56, 0x96, !PT ;  /* 0x000000373a387212 */ /* 0x000fe400078e9638 */
[----:B------:R-:W-:-:S02]  /*8910*/  IADD3 R5, PT, PT, R54, UR11, R5 ;  /* 0x0000000b36057c10 */ /* 0x000fc4000fffe005 */
[----:B-1----:R-:W-:Y:S02]  /*8920*/  ISETP.EQ.U32.AND P0, PT, R66, UR68, PT ;  /* 0x0000004442007c0c */ /* 0x002fe4000bf02070 */
[----:B------:R-:W-:Y:S01]  /*8930*/  IADD3 R4, PT, PT, R5, R56, R4 ;  /* 0x0000003805047210 */ /* 0x000fe20007ffe004 */
[----:B------:R-:W-:Y:S02]  /*8940*/  IMAD.U32 R5, RZ, RZ, UR61 ;  /* 0x0000003dff057e24 */ /* 0x000fe4000f8e00ff */
[----:B------:R-:W-:Y:S02]  /*8950*/  IMAD.U32 R5, RZ, RZ, UR5 ;  /* 0x00000005ff057e24 */ /* 0x000fe4000f8e00ff */
[----:B------:R-:W-:-:S05]  /*8960*/  VIADD R4, R4, 0x6a09e667 ;  /* 0x6a09e66704047836 */ /* 0x000fca0000000000 */
[----:B------:R-:W-:Y:S01]  /*8970*/  SHF.R.U32.HI R54, RZ, 0x18, R4 ;  /* 0x00000018ff367819 */ /* 0x000fe20000011604 */
[----:B------:R-:W-:-:S03]  /*8980*/  IMAD.U32 R4, RZ, RZ, UR60 ;  /* 0x0000003cff047e24 */ /* 0x000fc6000f8e00ff */
[----:B------:R-:W-:Y:S02]  /*8990*/  PRMT R54, R54, 0x9910, RZ ;  /* 0x0000991036367816 */ /* 0x000fe400000000ff */
[----:B0-----:R0:W-:Y:S02]  /*89a0*/  @P0 REDG.E.ADD.64.STRONG.GPU desc[UR62][R2.64], R4 ;  /* 0x000000040200098e */ /* 0x0011e4000c12e53e */
[----:B------:R-:W-:-:S13]  /*89b0*/  ISETP.NE.AND P0, PT, R53, R54, PT ;  /* 0x000000363500720c */ /* 0x000fda0003f05270 */
[----:B0-----:R-:W-:Y:S05]  /*89c0*/  @P0 EXIT ;  /* 0x000000000000094d */ /* 0x001fea0003800000 */
[----:B------:R-:W0:Y:S01]  /*89d0*/  LDS.U16 R53, [UR67+0x2] ;  /* 0x00000243ff357984 */ /* 0x000e220008000400 */
[----:B------:R-:W-:Y:S02]  /*89e0*/  VOTEU.ANY UR5, UPT, PT ;  /* 0x0000000000057886 */ /* 0x000fe400038e0100 */
[----:B------:R-:W-:Y:S02]  /*89f0*/  UPOPC UR60, UR5 ;  /* 0x00000005003c72bf */ /* 0x000fe40008000000 */
[----:B------:R-:W-:Y:S02]  /*8a00*/  UFLO.U32 UR68, UR5 ;  /* 0x00000005004472bd */ /* 0x000fe400080e0000 */
[----:B------:R-:W-:Y:S01]  /*8a10*/  UIMAD.WIDE.U32 UR60, UR60, 0x1, URZ ;  /* 0x000000013c3c78a5 */ /* 0x000fe2000f8e00ff */
[----:B------:R-:W-:-:S03]  /*8a20*/  UMOV UR5, URZ ;  /* 0x000000ff00057c82 */ /* 0x000fc60008000000 */
[----:B------:R-:W-:Y:S01]  /*8a30*/  ISETP.EQ.U32.AND P0, PT, R66, UR68, PT ;  /* 0x0000004442007c0c */ /* 0x000fe2000bf02070 */
[----:B------:R-:W-:Y:S01]  /*8a40*/  UIADD3 UR5, UPT, UPT, UR61, UR5, URZ ;  /* 0x000000053d057290 */ /* 0x000fe2000fffe0ff */
[----:B0-----:R-:W-:Y:S02]  /*8a50*/  SHF.R.U32.HI R4, RZ, 0x8, R53 ;  /* 0x00000008ff047819 */ /* 0x001fe40000011635 */
        /* <DEDUP_REMOVED lines=36> */
[----:B------:R-:W-:Y:S01]  /*8ca0*/  LOP3.LUT R55, R61, R55, R60, 0x96, !PT ;  /* 0x000000373d377212 */ /* 0x000fe200078e963c */
[----:B------:R-:W-:-:S03]  /*8cb0*/  IMAD.IADD R61, R54, 0x1, R45 ;  /* 0x00000001363d7824 */ /* 0x000fc600078e022d */
[----:B------:R-:W-:Y:S02]  /*8cc0*/  IADD3 R55, PT, PT, R55, R62, R58 ;  /* 0x0000003e37377210 */ /* 0x000fe40007ffe03a */
[C-C-:B------:R-:W-:Y:S02]  /*8cd0*/  SHF.L.W.U32.HI R58, R61.reuse, 0x1e, R61.reuse ;  /* 0x0000001e3d3a7819 */ /* 0x140fe40000010e3d */
[--C-:B------:R-:W-:Y:S01]  /*8ce0*/  SHF.L.W.U32.HI R65, R61, 0x13, R61.reuse ;  /* 0x000000133d417819 */ /* 0x100fe20000010e3d */
[----:B------:R-:W-:Y:S01]  /*8cf0*/  VIADD R54, R55, UR59 ;  /* 0x0000003b37367c36 */ /* 0x000fe20008000000 */
[----:B------:R-:W-:-:S03]  /*8d00*/  SHF.L.W.U32.HI R60, R61, 0xa, R61 ;  /* 0x0000000a3d3c7819 */ /* 0x000fc60000010e3d */
[----:B------:R-:W-:Y:S01]  /*8d10*/  IMAD.IADD R55, R61, 0x1, R54 ;  /* 0x000000013d377824 */ /* 0x000fe200078e0236 */
[----:B------:R-:W-:-:S04]  /*8d20*/  LOP3.LUT R58, R60, R58, R65, 0x96, !PT ;  /* 0x0000003a3c3a7212 */ /* 0x000fc800078e9641 */
[C-C-:B------:R-:W-:Y:S02]  /*8d30*/  SHF.L.W.U32.HI R62, R55.reuse, 0x1a, R55.reuse ;  /* 0x0000001a373e7819 */ /* 0x140fe40000010e37 */
[C-C-:B------:R-:W-:Y:S02]  /*8d40*/  SHF.L.W.U32.HI R67, R55.reuse, 0x15, R55.reuse ;  /* 0x0000001537437819 */ /* 0x140fe40000010e37 */
[----:B------:R-:W-:-:S04]  /*8d50*/  SHF.L.W.U32.HI R68, R55, 0x7, R55 ;  /* 0x0000000737447819 */ /* 0x000fc80000010e37 */
[----:B------:R-:W-:Y:S02]  /*8d60*/  LOP3.LUT R67, R68, R62, R67, 0x96, !PT ;  /* 0x0000003e44437212 */ /* 0x000fe400078e9643 */
[----:B------:R-:W-:Y:S02]  /*8d70*/  LOP3.LUT R68, R59, R55, R4, 0xb8, !PT ;  /* 0x000000373b447212 */ /* 0x000fe400078eb804 */
        /* <DEDUP_REMOVED lines=32> */
[--C-:B------:R-:W-:Y:S01]  /*8f80*/  SHF.L.W.U32.HI R65, R64, 0xa, R64.reuse ;  /* 0x0000000a40417819 */ /* 0x100fe20000010e40 */
        /* <DEDUP_REMOVED lines=11> */
[C---:B------:R-:W-:Y:S02]  /*9040*/  SHF.L.W.U32.HI R62, R61.reuse, 0x1e, R61 ;  /* 0x0000001e3d3e7819 */ /* 0x040fe40000010e3d */
[----:B------:R-:W-:Y:S02]  /*9050*/  IADD3 R67, PT, PT, R70, R67, R55 ;  /* 0x0000004346437210 */ /* 0x000fe40007ffe037 */
[----:B------:R-:W-:-:S03]  /*9060*/  SHF.L.W.U32.HI R65, R61, 0x13, R61 ;  /* 0x000000133d417819 */ /* 0x000fc60000010e3d */
[----:B------:R-:W-:Y:S01]  /*9070*/  VIADD R54, R67, UR6 ;  /* 0x0000000643367c36 */ /* 0x000fe20008000000 */
        /* <DEDUP_REMOVED lines=26> */
[C---:B------:R-:W-:Y:S02]  /*9220*/  SHF.L.W.U32.HI R65, R63.reuse, 0x13, R63 ;  /* 0x000000133f417819 */ /* 0x040fe40000010e3f */
        /* <DEDUP_REMOVED lines=11> */
[--C-:B------:R-:W-:Y:S02]  /*92e0*/  SHF.L.W.U32.HI R57, R65, 0x1e, R65.reuse ;  /* 0x0000001e41397819 */ /* 0x100fe40000010e41 */
[----:B------:R-:W-:Y:S02]  /*92f0*/  IADD3 R69, PT, PT, R69, R68, R4 ;  /* 0x0000004445457210 */ /* 0x000fe40007ffe004 */
[----:B------:R-:W-:Y:S02]  /*9300*/  SHF.L.W.U32.HI R68, R65, 0x13, R65 ;  /* 0x0000001341447819 */ /* 0x000fe40000010e41 */
[----:B------:R-:W-:-:S02]  /*9310*/  IADD3 R4, PT, PT, R30, UR54, R69 ;  /* 0x000000361e047c10 */ /* 0x000fc4000fffe045 */
        /* <DEDUP_REMOVED lines=10> */
[----:B------:R-:W-:Y:S02]  /*93c0*/  IADD3 R70, PT, PT, R54, R57, R70 ;  /* 0x0000003936467210 */ /* 0x000fe40007ffe046 */
[----:B------:R-:W-:-:S02]  /*93d0*/  IADD3 R54, PT, PT, R33, UR55, R72 ;  /* 0x0000003721367c10 */ /* 0x000fc4000fffe048 */
[C-C-:B------:R-:W-:Y:S02]  /*93e0*/  SHF.L.W.U32.HI R55, R70.reuse, 0x1e, R70.reuse ;  /* 0x0000001e46377819 */ /* 0x140fe40000010e46 */
[C---:B------:R-:W-:Y:S01]  /*93f0*/  SHF.L.W.U32.HI R62, R70.reuse, 0x13, R70 ;  /* 0x00000013463e7819 */ /* 0x040fe20000010e46 */
        /* <DEDUP_REMOVED lines=11> */
[--C-:B------:R-:W-:Y:S02]  /*94b0*/  SHF.L.W.U32.HI R58, R60, 0x1e, R60.reuse ;  /* 0x0000001e3c3a7819 */ /* 0x100fe40000010e3c */
[----:B------:R-:W-:Y:S02]  /*94c0*/  IADD3 R55, PT, PT, R36, UR48, R67 ;  /* 0x0000003024377c10 */ /* 0x000fe4000fffe043 */
[C-C-:B------:R-:W-:Y:S02]  /*94d0*/  SHF.L.W.U32.HI R63, R60.reuse, 0x13, R60.reuse ;  /* 0x000000133c3f7819 */ /* 0x140fe40000010e3c */
[C-C-:B------:R-:W-:Y:S01]  /*94e0*/  SHF.L.W.U32.HI R62, R60.reuse, 0xa, R60.reuse ;  /* 0x0000000a3c3e7819 */ /* 0x140fe20000010e3c */
[----:B------:R-:W-:Y:S01]  /*94f0*/  IMAD.IADD R57, R60, 0x1, R55 ;  /* 0x000000013c397824 */ /* 0x000fe200078e0237 */
[----:B------:R-:W-:Y:S02]  /*9500*/  LOP3.LUT R65, R70, R65, R60, 0xe8, !PT ;  /* 0x0000004146417212 */ /* 0x000fe400078ee83c */
[----:B------:R-:W-:-:S02]  /*9510*/  LOP3.LUT R63, R62, R58, R63, 0x96, !PT ;  /* 0x0000003a3e3f7212 */ /* 0x000fc400078e963f */
[C-C-:B------:R-:W-:Y:S02]  /*9520*/  SHF.L.W.U32.HI R67, R57.reuse, 0x1a, R57.reuse ;  /* 0x0000001a39437819 */ /* 0x140fe40000010e39 */
[C-C-:B------:R-:W-:Y:S02]  /*9530*/  SHF.L.W.U32.HI R68, R57.reuse, 0x15, R57.reuse ;  /* 0x0000001539447819 */ /* 0x140fe40000010e39 */
[----:B------:R-:W-:-:S04]  /*9540*/  SHF.L.W.U32.HI R69, R57, 0x7, R57 ;  /* 0x0000000739457819 */ /* 0x000fc80000010e39 */
[----:B------:R-:W-:Y:S02]  /*9550*/  LOP3.LUT R68, R69, R67, R68, 0x96, !PT ;  /* 0x0000004345447212 */ /* 0x000fe400078e9644 */
[----:B------:R-:W-:-:S04]  /*9560*/  LOP3.LUT R67, R64, R57, R61, 0xb8, !PT ;  /* 0x0000003940437212 */ /* 0x000fc800078eb83d */
[----:B------:R-:W-:Y:S02]  /*9570*/  IADD3 R62, PT, PT, R68, R67, R59 ;  /* 0x00000043443e7210 */ /* 0x000fe40007ffe03b */
[----:B------:R-:W-:Y:S02]  /*9580*/  IADD3 R59, PT, PT, R56, R63, R65 ;  /* 0x0000003f383b7210 */ /* 0x000fe40007ffe041 */
[----:B------:R-:W-:Y:S02]  /*9590*/  IADD3 R62, PT, PT, R41, UR49, R62 ;  /* 0x00000031293e7c10 */ /* 0x000fe4000fffe03e */
[--C-:B------:R-:W-:Y:S02]  /*95a0*/  SHF.L.W.U32.HI R56, R5, 0x19, R5.reuse ;  /* 0x0000001905387819 */ /* 0x100fe40000010e05 */
[----:B------:R-:W-:Y:S01]  /*95b0*/  SHF.L.W.U32.HI R63, R49, 0xe, R5 ;  /* 0x0000000e313f7819 */ /* 0x000fe20000010e05 */
[C---:B------:R-:W-:Y:S01]  /*95c0*/  IMAD.IADD R68, R59.reuse, 0x1, R62 ;  /* 0x000000013b447824 */ /* 0x040fe200078e023e */
[----:B------:R-:W-:-:S02]  /*95d0*/  SHF.L.W.U32.HI R72, R59, 0x13, R59 ;  /* 0x000000133b487819 */ /* 0x000fc40000010e3b */
[----:B------:R-:W-:Y:S02]  /*95e0*/  LOP3.LUT R70, R60, R70, R59, 0xe8, !PT ;  /* 0x000000463c467212 */ /* 0x000fe400078ee83b */
[C-C-:B------:R-:W-:Y:S02]  /*95f0*/  SHF.L.W.U32.HI R58, R68.reuse, 0x1a, R68.reuse ;  /* 0x0000001a443a7819 */ /* 0x140fe40000010e44 */
[C-C-:B------:R-:W-:Y:S02]  /*9600*/  SHF.L.W.U32.HI R65, R68.reuse, 0x15, R68.reuse ;  /* 0x0000001544417819 */ /* 0x140fe40000010e44 */
[----:B------:R-:W-:Y:S02]  /*9610*/  SHF.L.W.U32.HI R67, R68, 0x7, R68 ;  /* 0x0000000744437819 */ /* 0x000fe40000010e44 */
[----:B------:R-:W-:Y:S02]  /*9620*/  LOP3.LUT R71, R61, R68, R57, 0xb8, !PT ;  /* 0x000000443d477212 */ /* 0x000fe400078eb839 */
[----:B------:R-:W-:-:S02]  /*9630*/  LOP3.LUT R69, R67, R58, R65, 0x96, !PT ;  /* 0x0000003a43457212 */ /* 0x000fc400078e9641 */
[----:B------:R-:W-:Y:S02]  /*9640*/  SHF.R.U32.HI R58, RZ, 0x3, R5 ;  /* 0x00000003ff3a7819 */ /* 0x000fe40000011605 */
[C---:B------:R-:W-:Y:S02]  /*9650*/  SHF.L.W.U32.HI R65, R59.reuse, 0x1e, R59 ;  /* 0x0000001e3b417819 */ /* 0x040fe40000010e3b */
        /* <DEDUP_REMOVED lines=19> */
[----:B------:R-:W-:Y:S02]  /*9790*/  IADD3 R58, PT, PT, R50, 0x11002000, R5 ;  /* 0x11002000323a7810 */ /* 0x000fe40007ffe005 */
[----:B------:R-:W-:Y:S02]  /*97a0*/  IADD3 R70, PT, PT, R54, R67, R70 ;  /* 0x0000004336467210 */ /* 0x000fe40007ffe046 */
[----:B------:R-:W-:Y:S02]  /*97b0*/  IADD3 R4, PT, PT, R58, UR51, R69 ;  /* 0x000000333a047c10 */ /* 0x000fe4000fffe045 */
[----:B------:R-:W-:-:S02]  /*97c0*/  SHF.L.W.U32.HI R54, R56, 0xf, R56 ;  /* 0x0000000f38367819 */ /* 0x000fc40000010e38 */
        /* <DEDUP_REMOVED lines=8> */
[C---:B------:R-:W-:Y:S01]  /*9850*/  SHF.L.W.U32.HI R54, R70.reuse, 0x1e, R70 ;  /* 0x0000001e46367819 */ /* 0x040fe20000010e46 */
[----:B------:R-:W-:Y:S01]  /*9860*/  IMAD.IADD R61, R61, 0x1, R28 ;  /* 0x000000013d3d7824 */ /* 0x000fe200078e021c */
[----:B------:R-:W-:-:S02]  /*9870*/  SHF.L.W.U32.HI R67, R70, 0x13, R70 ;  /* 0x0000001346437819 */ /* 0x000fc40000010e46 */
[--C-:B------:R-:W-:Y:S02]  /*9880*/  SHF.L.W.U32.HI R60, R70, 0xa, R70.reuse ;  /* 0x0000000a463c7819 */ /* 0x100fe40000010e46 */
[----:B------:R-:W-:Y:S02]  /*9890*/  LOP3.LUT R69, R68, R5, R65, 0xb8, !PT ;  /* 0x0000000544457212 */ /* 0x000fe400078eb841 */
[----:B------:R-:W-:Y:S02]  /*98a0*/  LOP3.LUT R60, R60, R54, R67, 0x96, !PT ;  /* 0x000000363c3c7212 */ /* 0x000fe400078e9643 */
[----:B------:R-:W-:Y:S02]  /*98b0*/  IADD3 R69, PT, PT, R72, R69, R57 ;  /* 0x0000004548457210 */ /* 0x000fe40007ffe039 */
        /* <DEDUP_REMOVED lines=37> */
[----:B------:R-:W-:Y:S01]  /*9b10*/  LOP3.LUT R72, R67, R70, R69, 0xe8, !PT ;  /* 0x0000004643487212 */ /* 0x000fe200078ee845 */
[----:B------:R-:W-:Y:S01]  /*9b20*/  IMAD.IADD R55, R68, 0x1, R33 ;  /* 0x0000000144377824 */ /* 0x000fe200078e0221 */
[----:B------:R-:W-:-:S02]  /*9b30*/  IADD3 R76, PT, PT, R76, R75, R65 ;  /* 0x0000004b4c4c7210 */ /* 0x000fc40007ffe041 */
[----:B------:R-:W-:Y:S02]  /*9b40*/  IADD3 R72, PT, PT, R64, R73, R72 ;  /* 0x0000004940487210 */ /* 0x000fe40007ffe048 */
[----:B------:R-:W-:Y:S02]  /*9b50*/  IADD3 R64, PT, PT, R55, UR46, R76 ;  /* 0x0000002e37407c10 */ /* 0x000fe4000fffe04c */
[C-C-:B------:R-:W-:Y:S02]  /*9b60*/  SHF.L.W.U32.HI R65, R57.reuse, 0xf, R57.reuse ;  /* 0x0000000f39417819 */ /* 0x140fe40000010e39 */
[----:B------:R-:W-:Y:S01]  /*9b70*/  SHF.L.W.U32.HI R70, R57, 0xd, R57 ;  /* 0x0000000d39467819 */ /* 0x000fe20000010e39 */
[C---:B------:R-:W-:Y:S01]  /*9b80*/  IMAD.IADD R68, R72.reuse, 0x1, R64 ;  /* 0x0000000148447824 */ /* 0x040fe200078e0240 */
[----:B------:R-:W-:-:S04]  /*9b90*/  SHF.L.W.U32.HI R75, R72, 0xa, R72 ;  /* 0x0000000a484b7819 */ /* 0x000fc80000010e48 */
        /* <DEDUP_REMOVED lines=9> */
[----:B------:R-:W-:Y:S01]  /*9c30*/  IADD3 R76, PT, PT, R76, R77, R5 ;  /* 0x0000004d4c4c7210 */ /* 0x000fe20007ffe005 */
[----:B------:R-:W-:Y:S01]  /*9c40*/  IMAD.IADD R5, R65, 0x1, R36 ;  /* 0x0000000141057824 */ /* 0x000fe200078e0224 */
[----:B------:R-:W-:Y:S02]  /*9c50*/  LOP3.LUT R73, R75, R73, R74, 0x96, !PT ;  /* 0x000000494b497212 */ /* 0x000fe400078e964a */
[----:B------:R-:W-:-:S02]  /*9c60*/  LOP3.LUT R74, R69, R67, R72, 0xe8, !PT ;  /* 0x00000043454a7212 */ /* 0x000fc400078ee848 */
[----:B------:R-:W-:Y:S02]  /*9c70*/  IADD3 R65, PT, PT, R5, UR47, R76 ;  /* 0x0000002f05417c10 */ /* 0x000fe4000fffe04c */
[----:B------:R-:W-:Y:S02]  /*9c80*/  IADD3 R74, PT, PT, R4, R73, R74 ;  /* 0x00000049044a7210 */ /* 0x000fe40007ffe04a */
        /* <DEDUP_REMOVED lines=40> */
[C-C-:B------:R-:W-:Y:S01]  /*9f10*/  SHF.L.W.U32.HI R78, R73.reuse, 0xa, R73.reuse ;  /* 0x0000000a494e7819 */ /* 0x140fe20000010e49 */
        /* <DEDUP_REMOVED lines=25> */
[----:B------:R-:W-:-:S02]  /*a0b0*/  SHF.L.W.U32.HI R72, R74, 0x1e, R74 ;  /* 0x0000001e4a487819 */ /* 0x000fc40000010e4a */
[C-C-:B------:R-:W-:Y:S02]  /*a0c0*/  SHF.L.W.U32.HI R77, R74.reuse, 0x13, R74.reuse ;  /* 0x000000134a4d7819 */ /* 0x140fe40000010e4a */
[----:B------:R-:W-:Y:S02]  /*a0d0*/  SHF.L.W.U32.HI R76, R74, 0xa, R74 ;  /* 0x0000000a4a4c7819 */ /* 0x000fe40000010e4a */
[----:B------:R-:W-:Y:S02]  /*a0e0*/  IADD3 R63, PT, PT, R27, R63, R54 ;  /* 0x0000003f1b3f7210 */ /* 0x000fe40007ffe036 */
[----:B------:R-:W-:Y:S02]  /*a0f0*/  LOP3.LUT R79, R70, R64, R71, 0xb8, !PT ;  /* 0x00000040464f7212 */ /* 0x000fe400078eb847 */
[----:B------:R-:W-:Y:S01]  /*a100*/  LOP3.LUT R72, R76, R72, R77, 0x96, !PT ;  /* 0x000000484c487212 */ /* 0x000fe200078e964d */
[----:B------:R-:W-:Y:S01]  /*a110*/  VIADD R63, R63, 0x100 ;  /* 0x000001003f3f7836 */ /* 0x000fe20000000000 */
[----:B------:R-:W-:-:S02]  /*a120*/  LOP3.LUT R77, R73, R75, R74, 0xe8, !PT ;  /* 0x0000004b494d7212 */ /* 0x000fc400078ee84a */
[----:B------:R-:W-:Y:S02]  /*a130*/  IADD3 R78, PT, PT, R78, R79, R67 ;  /* 0x0000004f4e4e7210 */ /* 0x000fe40007ffe043 */
[----:B------:R-:W-:Y:S02]  /*a140*/  IADD3 R77, PT, PT, R65, R72, R77 ;  /* 0x00000048414d7210 */ /* 0x000fe40007ffe04d */
[----:B------:R-:W-:Y:S02]  /*a150*/  IADD3 R72, PT, PT, R63, UR43, R78 ;  /* 0x0000002b3f487c10 */ /* 0x000fe4000fffe04e */
[C-C-:B------:R-:W-:Y:S02]  /*a160*/  SHF.L.W.U32.HI R65, R60.reuse, 0xf, R60.reuse ;  /* 0x0000000f3c417819 */ /* 0x140fe40000010e3c */
[----:B------:R-:W-:Y:S01]  /*a170*/  SHF.L.W.U32.HI R76, R60, 0xd, R60 ;  /* 0x0000000d3c4c7819 */ /* 0x000fe20000010e3c */
[----:B------:R-:W-:Y:S01]  /*a180*/  IMAD.IADD R75, R77, 0x1, R72 ;  /* 0x000000014d4b7824 */ /* 0x000fe200078e0248 */
[----:B------:R-:W-:-:S02]  /*a190*/  SHF.R.U32.HI R67, RZ, 0xa, R60 ;  /* 0x0000000aff437819 */ /* 0x000fc4000001163c */
[----:B------:R-:W-:Y:S02]  /*a1a0*/  LOP3.LUT R73, R74, R73, R77, 0xe8, !PT ;  /* 0x000000494a497212 */ /* 0x000fe400078ee84d */
[C-C-:B------:R-:W-:Y:S02]  /*a1b0*/  SHF.L.W.U32.HI R78, R75.reuse, 0x1a, R75.reuse ;  /* 0x0000001a4b4e7819 */ /* 0x140fe40000010e4b */
[C-C-:B------:R-:W-:Y:S02]  /*a1c0*/  SHF.L.W.U32.HI R79, R75.reuse, 0x15, R75.reuse ;  /* 0x000000154b4f7819 */ /* 0x140fe40000010e4b */
[----:B------:R-:W-:Y:S02]  /*a1d0*/  SHF.L.W.U32.HI R80, R75, 0x7, R75 ;  /* 0x000000074b507819 */ /* 0x000fe40000010e4b */
[----:B------:R-:W-:Y:S02]  /*a1e0*/  LOP3.LUT R65, R67, R65, R76, 0x96, !PT ;  /* 0x0000004143417212 */ /* 0x000fe400078e964c */
[----:B------:R-:W-:-:S02]  /*a1f0*/  LOP3.LUT R81, R80, R78, R79, 0x96, !PT ;  /* 0x0000004e50517212 */ /* 0x000fc400078e964f */
[----:B------:R-:W-:Y:S02]  /*a200*/  IADD3 R76, PT, PT, R26, R65, R57 ;  /* 0x000000411a4c7210 */ /* 0x000fe40007ffe039 */
[C-C-:B------:R-:W-:Y:S02]  /*a210*/  SHF.L.W.U32.HI R67, R77.reuse, 0x1e, R77.reuse ;  /* 0x0000001e4d437819 */ /* 0x140fe40000010e4d */
[C---:B------:R-:W-:Y:S01]  /*a220*/  SHF.L.W.U32.HI R78, R77.reuse, 0x13, R77 ;  /* 0x000000134d4e7819 */ /* 0x040fe20000010e4d */
[----:B------:R-:W-:Y:S01]  /*a230*/  IMAD.IADD R65, R76, 0x1, R29 ;  /* 0x000000014c417824 */ /* 0x000fe200078e021d */
[----:B------:R-:W-:Y:S02]  /*a240*/  SHF.L.W.U32.HI R79, R77, 0xa, R77 ;  /* 0x0000000a4d4f7819 */ /* 0x000fe40000010e4d */
[----:B------:R-:W-:Y:S02]  /*a250*/  LOP3.LUT R80, R71, R75, R64, 0xb8, !PT ;  /* 0x0000004b47507212 */ /* 0x000fe400078eb840 */
        /* <DEDUP_REMOVED lines=8> */
[----:B------:R-:W-:Y:S02]  /*a2e0*/  SHF.L.W.U32.HI R79, R73, 0x1e, R73 ;  /* 0x0000001e494f7819 */ /* 0x000fe40000010e49 */
[----:B------:R-:W-:Y:S02]  /*a2f0*/  LOP3.LUT R67, R78, R67, R76, 0x96, !PT ;  /* 0x000000434e437212 */ /* 0x000fe400078e964c */
[C-C-:B------:R-:W-:Y:S02]  /*a300*/  SHF.L.W.U32.HI R82, R70.reuse, 0x1a, R70.reuse ;  /* 0x0000001a46527819 */ /* 0x140fe40000010e46 */
[C-C-:B------:R-:W-:Y:S02]  /*a310*/  SHF.L.W.U32.HI R83, R70.reuse, 0x15, R70.reuse ;  /* 0x0000001546537819 */ /* 0x140fe40000010e46 */
[----:B------:R-:W-:Y:S02]  /*a320*/  SHF.L.W.U32.HI R84, R70, 0x7, R70 ;  /* 0x0000000746547819 */ /* 0x000fe40000010e46 */
[----:B------:R-:W-:-:S02]  /*a330*/  IADD3 R67, PT, PT, R28, R67, R55 ;  /* 0x000000431c437210 */ /* 0x000fc40007ffe037 */
[--C-:B------:R-:W-:Y:S02]  /*a340*/  LOP3.LUT R76, R77, R74, R73.reuse, 0xe8, !PT ;  /* 0x0000004a4d4c7212 */ /* 0x100fe400078ee849 */
[--C-:B------:R-:W-:Y:S01]  /*a350*/  SHF.L.W.U32.HI R80, R73, 0x13, R73.reuse ;  /* 0x0000001349507819 */ /* 0x100fe20000010e49 */
[----:B------:R-:W-:Y:S01]  /*a360*/  IMAD.IADD R67, R67, 0x1, R32 ;  /* 0x0000000143437824 */ /* 0x000fe200078e0220 */
[----:B------:R-:W-:Y:S02]  /*a370*/  SHF.L.W.U32.HI R81, R73, 0xa, R73 ;  /* 0x0000000a49517819 */ /* 0x000fe40000010e49 */
[----:B------:R-:W-:Y:S02]  /*a380*/  LOP3.LUT R82, R84, R82, R83, 0x96, !PT ;  /* 0x0000005254527212 */ /* 0x000fe400078e9653 */
[----:B------:R-:W-:Y:S02]  /*a390*/  LOP3.LUT R74, R64, R70, R75, 0xb8, !PT ;  /* 0x00000046404a7212 */ /* 0x000fe400078eb84b */
[----:B------:R-:W-:-:S02]  /*a3a0*/  LOP3.LUT R79, R81, R79, R80, 0x96, !PT ;  /* 0x0000004f514f7212 */ /* 0x000fc400078e9650 */
[----:B------:R-:W-:Y:S02]  /*a3b0*/  IADD3 R74, PT, PT, R82, R74, R71 ;  /* 0x0000004a524a7210 */ /* 0x000fe40007ffe047 */
[----:B------:R-:W-:Y:S02]  /*a3c0*/  IADD3 R76, PT, PT, R62, R79, R76 ;  /* 0x0000004f3e4c7210 */ /* 0x000fe40007ffe04c */
[----:B------:R-:W-:Y:S02]  /*a3d0*/  IADD3 R74, PT, PT, R67, UR37, R74 ;  /* 0x00000025434a7c10 */ /* 0x000fe4000fffe04a */
[C-C-:B------:R-:W-:Y:S02]  /*a3e0*/  SHF.L.W.U32.HI R62, R65.reuse, 0xf, R65.reuse ;  /* 0x0000000f413e7819 */ /* 0x140fe40000010e41 */
[--C-:B------:R-:W-:Y:S01]  /*a3f0*/  SHF.L.W.U32.HI R79, R65, 0xd, R65.reuse ;  /* 0x0000000d414f7819 */ /* 0x100fe20000010e41 */
[----:B------:R-:W-:Y:S01]  /*a400*/  IMAD.IADD R71, R76, 0x1, R74 ;  /* 0x000000014c477824 */ /* 0x000fe200078e024a */
[----:B------:R-:W-:-:S02]  /*a410*/  SHF.R.U32.HI R78, RZ, 0xa, R65 ;  /* 0x0000000aff4e7819 */ /* 0x000fc40000011641 */
[C-C-:B------:R-:W-:Y:S02]  /*a420*/  SHF.L.W.U32.HI R80, R76.reuse, 0x1e, R76.reuse ;  /* 0x0000001e4c507819 */ /* 0x140fe40000010e4c */
[C-C-:B------:R-:W-:Y:S02]  /*a430*/  SHF.L.W.U32.HI R81, R76.reuse, 0x13, R76.reuse ;  /* 0x000000134c517819 */ /* 0x140fe40000010e4c */
[--C-:B------:R-:W-:Y:S02]  /*a440*/  SHF.L.W.U32.HI R82, R76, 0xa, R76.reuse ;  /* 0x0000000a4c527819 */ /* 0x100fe40000010e4c */
[----:B------:R-:W-:Y:S02]  /*a450*/  LOP3.LUT R62, R78, R62, R79, 0x96, !PT ;  /* 0x0000003e4e3e7212 */ /* 0x000fe400078e964f */
[----:B------:R-:W-:Y:S02]  /*a460*/  LOP3.LUT R81, R82, R80, R81, 0x96, !PT ;  /* 0x0000005052517212 */ /* 0x000fe400078e9651 */
[----:B------:R-:W-:-:S02]  /*a470*/  LOP3.LUT R77, R73, R77, R76, 0xe8, !PT ;  /* 0x0000004d494d7212 */ /* 0x000fc400078ee84c */
[C-C-:B------:R-:W-:Y:S02]  /*a480*/  SHF.L.W.U32.HI R78, R71.reuse, 0x1a, R71.reuse ;  /* 0x0000001a474e7819 */ /* 0x140fe40000010e47 */
[C-C-:B------:R-:W-:Y:S02]  /*a490*/  SHF.L.W.U32.HI R79, R71.reuse, 0x15, R71.reuse ;  /* 0x00000015474f7819 */ /* 0x140fe40000010e47 */
[----:B------:R-:W-:Y:S02]  /*a4a0*/  SHF.L.W.U32.HI R80, R71, 0x7, R71 ;  /* 0x0000000747507819 */ /* 0x000fe40000010e47 */
[----:B------:R-:W-:Y:S02]  /*a4b0*/  IADD3 R62, PT, PT, R30, R62, R5 ;  /* 0x0000003e1e3e7210 */ /* 0x000fe40007ffe005 */
[----:B------:R-:W-:Y:S02]  /*a4c0*/  IADD3 R68, PT, PT, R68, R81, R77 ;  /* 0x0000005144447210 */ /* 0x000fe40007ffe04d */
[----:B------:R-:W-:Y:S01]  /*a4d0*/  LOP3.LUT R79, R80, R78, R79, 0x96, !PT ;  /* 0x0000004e504f7212 */ /* 0x000fe200078e964f */
[----:B------:R-:W-:Y:S01]  /*a4e0*/  IMAD.IADD R62, R62, 0x1, R37 ;  /* 0x000000013e3e7824 */ /* 0x000fe200078e0225 */
[----:B------:R-:W-:-:S02]  /*a4f0*/  LOP3.LUT R77, R75, R71, R70, 0xb8, !PT ;  /* 0x000000474b4d7212 */ /* 0x000fc400078eb846 */
[C---:B------:R-:W-:Y:S02]  /*a500*/  SHF.L.W.U32.HI R78, R68.reuse, 0x1e, R68 ;  /* 0x0000001e444e7819 */ /* 0x040fe40000010e44 */
[----:B------:R-:W-:Y:S02]  /*a510*/  IADD3 R77, PT, PT, R79, R77, R64 ;  /* 0x0000004d4f4d7210 */ /* 0x000fe40007ffe040 */
[C-C-:B------:R-:W-:Y:S02]  /*a520*/  SHF.L.W.U32.HI R79, R68.reuse, 0x13, R68.reuse ;  /* 0x00000013444f7819 */ /* 0x140fe40000010e44 */
[--C-:B------:R-:W-:Y:S02]  /*a530*/  SHF.L.W.U32.HI R64, R68, 0xa, R68.reuse ;  /* 0x0000000a44407819 */ /* 0x100fe40000010e44 */
[----:B------:R-:W-:Y:S02]  /*a540*/  IADD3 R77, PT, PT, R62, UR38, R77 ;  /* 0x000000263e4d7c10 */ /* 0x000fe4000fffe04d */
[----:B------:R-:W-:-:S02]  /*a550*/  LOP3.LUT R80, R76, R73, R68, 0xe8, !PT ;  /* 0x000000494c507212 */ /* 0x000fc400078ee844 */
[----:B------:R-:W-:Y:S01]  /*a560*/  LOP3.LUT R79, R64, R78, R79, 0x96, !PT ;  /* 0x0000004e404f7212 */ /* 0x000fe200078e964f */
[----:B------:R-:W-:Y:S01]  /*a570*/  IMAD.IADD R73, R68, 0x1, R77 ;  /* 0x0000000144497824 */ /* 0x000fe200078e024d */
[C-C-:B------:R-:W-:Y:S02]  /*a580*/  SHF.L.W.U32.HI R64, R67.reuse, 0xf, R67.reuse ;  /* 0x0000000f43407819 */ /* 0x140fe40000010e43 */
[----:B------:R-:W-:Y:S02]  /*a590*/  IADD3 R79, PT, PT, R72, R79, R80 ;  /* 0x0000004f484f7210 */ /* 0x000fe40007ffe050 */
[--C-:B------:R-:W-:Y:S02]  /*a5a0*/  SHF.L.W.U32.HI R81, R67, 0xd, R67.reuse ;  /* 0x0000000d43517819 */ /* 0x100fe40000010e43 */
[----:B------:R-:W-:Y:S02]  /*a5b0*/  SHF.R.U32.HI R72, RZ, 0xa, R67 ;  /* 0x0000000aff487819 */ /* 0x000fe40000011643 */
[----:B------:R-:W-:-:S02]  /*a5c0*/  SHF.L.W.U32.HI R78, R73, 0x1a, R73 ;  /* 0x0000001a494e7819 */ /* 0x000fc40000010e49 */
[C-C-:B------:R-:W-:Y:S02]  /*a5d0*/  SHF.L.W.U32.HI R83, R73.reuse, 0x15, R73.reuse ;  /* 0x0000001549537819 */ /* 0x140fe40000010e49 */
[----:B------:R-:W-:Y:S02]  /*a5e0*/  SHF.L.W.U32.HI R80, R73, 0x7, R73 ;  /* 0x0000000749507819 */ /* 0x000fe40000010e49 */
[----:B------:R-:W-:Y:S02]  /*a5f0*/  LOP3.LUT R64, R72, R64, R81, 0x96, !PT ;  /* 0x0000004048407212 */ /* 0x000fe400078e9651 */
[----:B------:R-:W-:Y:S02]  /*a600*/  LOP3.LUT R80, R80, R78, R83, 0x96, !PT ;  /* 0x0000004e50507212 */ /* 0x000fe400078e9653 */
[C-C-:B------:R-:W-:Y:S02]  /*a610*/  SHF.L.W.U32.HI R72, R79.reuse, 0x1e, R79.reuse ;  /* 0x0000001e4f487819 */ /* 0x140fe40000010e4f */
[----:B------:R-:W-:-:S02]  /*a620*/  SHF.L.W.U32.HI R83, R79, 0x13, R79 ;  /* 0x000000134f537819 */ /* 0x000fc40000010e4f */
[----:B------:R-:W-:Y:S02]  /*a630*/  SHF.L.W.U32.HI R78, R79, 0xa, R79 ;  /* 0x0000000a4f4e7819 */ /* 0x000fe40000010e4f */
[----:B------:R-:W-:Y:S02]  /*a640*/  IADD3 R81, PT, PT, R33, R64, R4 ;  /* 0x0000004021517210 */ /* 0x000fe40007ffe004 */
[----:B------:R-:W-:Y:S02]  /*a650*/  LOP3.LUT R82, R70, R73, R71, 0xb8, !PT ;  /* 0x0000004946527212 */ /* 0x000fe400078eb847 */
[----:B------:R-:W-:Y:S01]  /*a660*/  LOP3.LUT R78, R78, R72, R83, 0x96, !PT ;  /* 0x000000484e4e7212 */ /* 0x000fe200078e9653 */
[----:B------:R-:W-:Y:S01]  /*a670*/  IMAD.IADD R64, R81, 0x1, R40 ;  /* 0x0000000151407824 */ /* 0x000fe200078e0228 */
[----:B------:R-:W-:Y:S02]  /*a680*/  LOP3.LUT R72, R68, R76, R79, 0xe8, !PT ;  /* 0x0000004c44487212 */ /* 0x000fe400078ee84f */
[----:B------:R-:W-:-:S02]  /*a690*/  IADD3 R75, PT, PT, R80, R82, R75 ;  /* 0x00000052504b7210 */ /* 0x000fc40007ffe04b */
[----:B------:R-:W-:Y:S02]  /*a6a0*/  IADD3 R78, PT, PT, R69, R78, R72 ;  /* 0x0000004e454e7210 */ /* 0x000fe40007ffe048 */
[----:B------:R-:W-:Y:S02]  /*a6b0*/  IADD3 R76, PT, PT, R64, UR39, R75 ;  /* 0x00000027404c7c10 */ /* 0x000fe4000fffe04b */
[C-C-:B------:R-:W-:Y:S02]  /*a6c0*/  SHF.L.W.U32.HI R69, R78.reuse, 0x1e, R78.reuse ;  /* 0x0000001e4e457819 */ /* 0x140fe40000010e4e */
[C---:B------:R-:W-:Y:S01]  /*a6d0*/  SHF.L.W.U32.HI R80, R78.reuse, 0x13, R78 ;  /* 0x000000134e507819 */ /* 0x040fe20000010e4e */
[C---:B------:R-:W-:Y:S01]  /*a6e0*/  IMAD.IADD R72, R79.reuse, 0x1, R76 ;  /* 0x000000014f487824 */ /* 0x040fe200078e024c */
[--C-:B------:R-:W-:Y:S02]  /*a6f0*/  SHF.L.W.U32.HI R75, R78, 0xa, R78.reuse ;  /* 0x0000000a4e4b7819 */ /* 0x100fe40000010e4e */
        /* <DEDUP_REMOVED lines=13> */
[----:B------:R-:W-:Y:S01]  /*a7d0*/  IADD3 R85, PT, PT, R83, R82, R70 ;  /* 0x0000005253557210 */ /* 0x000fe20007ffe046 */
[----:B------:R-:W-:Y:S01]  /*a7e0*/  IMAD.IADD R68, R69, 0x1, R42 ;  /* 0x0000000145447824 */ /* 0x000fe200078e022a */
[C-C-:B------:R-:W-:Y:S02]  /*a7f0*/  SHF.L.W.U32.HI R70, R64.reuse, 0xf, R64.reuse ;  /* 0x0000000f40467819 */ /* 0x140fe40000010e40 */
[--C-:B------:R-:W-:Y:S02]  /*a800*/  SHF.L.W.U32.HI R81, R64, 0xd, R64.reuse ;  /* 0x0000000d40517819 */ /* 0x100fe40000010e40 */
[----:B------:R-:W-:Y:S02]  /*a810*/  SHF.R.U32.HI R74, RZ, 0xa, R64 ;  /* 0x0000000aff4a7819 */ /* 0x000fe40000011640 */
[----:B------:R-:W-:Y:S02]  /*a820*/  SHF.L.W.U32.HI R80, R56, 0x19, R56 ;  /* 0x0000001938507819 */ /* 0x000fe40000010e38 */
[----:B------:R-:W-:-:S02]  /*a830*/  LOP3.LUT R74, R74, R70, R81, 0x96, !PT ;  /* 0x000000464a4a7212 */ /* 0x000fc400078e9651 */
[--C-:B------:R-:W-:Y:S02]  /*a840*/  SHF.L.W.U32.HI R83, R56, 0xe, R56.reuse ;  /* 0x0000000e38537819 */ /* 0x100fe40000010e38 */
[----:B------:R-:W-:Y:S02]  /*a850*/  SHF.R.U32.HI R82, RZ, 0x3, R56 ;  /* 0x00000003ff527819 */ /* 0x000fe40000011638 */
[----:B------:R-:W-:Y:S02]  /*a860*/  IADD3 R81, PT, PT, R68, UR32, R85 ;  /* 0x0000002044517c10 */ /* 0x000fe4000fffe055 */
[----:B------:R-:W-:Y:S02]  /*a870*/  LOP3.LUT R69, R82, R80, R83, 0x96, !PT ;  /* 0x0000005052457212 */ /* 0x000fe400078e9653 */
[C---:B------:R-:W-:Y:S01]  /*a880*/  SHF.L.W.U32.HI R80, R75.reuse, 0x1e, R75 ;  /* 0x0000001e4b507819 */ /* 0x040fe20000010e4b */
[----:B------:R-:W-:Y:S01]  /*a890*/  IMAD.IADD R70, R78, 0x1, R81 ;  /* 0x000000014e467824 */ /* 0x000fe200078e0251 */
        /* <DEDUP_REMOVED lines=16> */
[C-C-:B------:R-:W-:Y:S02]  /*a9a0*/  SHF.L.W.U32.HI R77, R74.reuse, 0x1e, R74.reuse ;  /* 0x0000001e4a4d7819 */ /* 0x140fe40000010e4a */
[C-C-:B------:R-:W-:Y:S02]  /*a9b0*/  SHF.L.W.U32.HI R82, R74.reuse, 0x13, R74.reuse ;  /* 0x000000134a527819 */ /* 0x140fe40000010e4a */
[----:B------:R-:W-:Y:S02]  /*a9c0*/  SHF.L.W.U32.HI R83, R74, 0xa, R74 ;  /* 0x0000000a4a537819 */ /* 0x000fe40000010e4a */
[----:B------:R-:W-:-:S02]  /*a9d0*/  LOP3.LUT R79, R71, R79, R80, 0x96, !PT ;  /* 0x0000004f474f7212 */ /* 0x000fc400078e9650 */
[----:B------:R-:W-:Y:S02]  /*a9e0*/  IADD3 R80, PT, PT, R69, UR33, R84 ;  /* 0x0000002145507c10 */ /* 0x000fe4000fffe054 */
[----:B------:R-:W-:Y:S02]  /*a9f0*/  LOP3.LUT R85, R83, R77, R82, 0x96, !PT ;  /* 0x0000004d53557212 */ /* 0x000fe400078e9652 */
[C---:B------:R-:W-:Y:S01]  /*aa00*/  SHF.L.W.U32.HI R77, R68.reuse, 0xf, R68 ;  /* 0x0000000f444d7819 */ /* 0x040fe20000010e44 */
[C---:B------:R-:W-:Y:S01]  /*aa10*/  IMAD.IADD R71, R75.reuse, 0x1, R80 ;  /* 0x000000014b477824 */ /* 0x040fe200078e0250 */
[--C-:B------:R-:W-:Y:S02]  /*aa20*/  SHF.L.W.U32.HI R82, R68, 0xd, R68.reuse ;  /* 0x0000000d44527819 */ /* 0x100fe40000010e44 */
[----:B------:R-:W-:Y:S02]  /*aa30*/  SHF.R.U32.HI R83, RZ, 0xa, R68 ;  /* 0x0000000aff537819 */ /* 0x000fe40000011644 */
[----:B------:R-:W-:-:S02]  /*aa40*/  LOP3.LUT R78, R75, R78, R74, 0xe8, !PT ;  /* 0x0000004e4b4e7212 */ /* 0x000fc400078ee84a */
[----:B------:R-:W-:Y:S02]  /*aa50*/  LOP3.LUT R82, R83, R77, R82, 0x96, !PT ;  /* 0x0000004d53527212 */ /* 0x000fe400078e9652 */
[----:B------:R-:W-:Y:S02]  /*aa60*/  IADD3 R77, PT, PT, R76, R85, R78 ;  /* 0x000000554c4d7210 */ /* 0x000fe40007ffe04e */
[C-C-:B------:R-:W-:Y:S02]  /*aa70*/  SHF.L.W.U32.HI R76, R71.reuse, 0x1a, R71.reuse ;  /* 0x0000001a474c7819 */ /* 0x140fe40000010e47 */
[C-C-:B------:R-:W-:Y:S02]  /*aa80*/  SHF.L.W.U32.HI R83, R71.reuse, 0x15, R71.reuse ;  /* 0x0000001547537819 */ /* 0x140fe40000010e47 */
[----:B------:R-:W-:Y:S02]  /*aa90*/  SHF.L.W.U32.HI R78, R71, 0x7, R71 ;  /* 0x00000007474e7819 */ /* 0x000fe40000010e47 */
[----:B------:R-:W-:-:S02]  /*aaa0*/  IADD3 R56, PT, PT, R56, R82, R63 ;  /* 0x0000005238387210 */ /* 0x000fc40007ffe03f */
[----:B------:R-:W-:Y:S02]  /*aab0*/  LOP3.LUT R84, R78, R76, R83, 0x96, !PT ;  /* 0x0000004c4e547212 */ /* 0x000fe400078e9653 */
[----:B------:R-:W-:Y:S01]  /*aac0*/  LOP3.LUT R85, R72, R71, R70, 0xb8, !PT ;  /* 0x0000004748557212 */ /* 0x000fe200078eb846 */
[----:B------:R-:W-:Y:S01]  /*aad0*/  IMAD.IADD R56, R79, 0x1, R56 ;  /* 0x000000014f387824 */ /* 0x000fe200078e0238 */
[C-C-:B------:R-:W-:Y:S02]  /*aae0*/  SHF.L.W.U32.HI R76, R77.reuse, 0x1e, R77.reuse ;  /* 0x0000001e4d4c7819 */ /* 0x140fe40000010e4d */
[C-C-:B------:R-:W-:Y:S02]  /*aaf0*/  SHF.L.W.U32.HI R83, R77.reuse, 0x13, R77.reuse ;  /* 0x000000134d537819 */ /* 0x140fe40000010e4d */
[----:B------:R-:W-:Y:S02]  /*ab00*/  SHF.L.W.U32.HI R78, R77, 0xa, R77 ;  /* 0x0000000a4d4e7819 */ /* 0x000fe40000010e4d */
[----:B------:R-:W-:-:S02]  /*ab10*/  IADD3 R73, PT, PT, R84, R85, R73 ;  /* 0x0000005554497210 */ /* 0x000fc40007ffe049 */
[----:B------:R-:W-:Y:S02]  /*ab20*/  LOP3.LUT R82, R78, R76, R83, 0x96, !PT ;  /* 0x0000004c4e527212 */ /* 0x000fe400078e9653 */
[C-C-:B------:R-:W-:Y:S02]  /*ab30*/  SHF.L.W.U32.HI R76, R69.reuse, 0xf, R69.reuse ;  /* 0x0000000f454c7819 */ /* 0x140fe40000010e45 */
[--C-:B------:R-:W-:Y:S02]  /*ab40*/  SHF.L.W.U32.HI R79, R69, 0xd, R69.reuse ;  /* 0x0000000d454f7819 */ /* 0x100fe40000010e45 */
[----:B------:R-:W-:Y:S02]  /*ab50*/  SHF.R.U32.HI R78, RZ, 0xa, R69 ;  /* 0x0000000aff4e7819 */ /* 0x000fe40000011645 */
[----:B------:R-:W-:Y:S02]  /*ab60*/  IADD3 R73, PT, PT, R56, UR34, R73 ;  /* 0x0000002238497c10 */ /* 0x000fe4000fffe049 */
[----:B------:R-:W-:-:S02]  /*ab70*/  LOP3.LUT R75, R74, R75, R77, 0xe8, !PT ;  /* 0x0000004b4a4b7212 */ /* 0x000fc400078ee84d */
[----:B------:R-:W-:Y:S01]  /*ab80*/  LOP3.LUT R79, R78, R76, R79, 0x96, !PT ;  /* 0x0000004c4e4f7212 */ /* 0x000fe200078e964f */
[----:B------:R-:W-:Y:S01]  /*ab90*/  IMAD.IADD R76, R74, 0x1, R73 ;  /* 0x000000014a4c7824 */ /* 0x000fe200078e0249 */
[----:B------:R-:W-:Y:S02]  /*aba0*/  IADD3 R78, PT, PT, R81, R82, R75 ;  /* 0x00000052514e7210 */ /* 0x000fe40007ffe04b */
[C-C-:B------:R-:W-:Y:S02]  /*abb0*/  SHF.L.W.U32.HI R75, R54.reuse, 0x19, R61.reuse ;  /* 0x00000019364b7819 */ /* 0x140fe40000010e3d */
[----:B------:R-:W-:Y:S02]  /*abc0*/  SHF.L.W.U32.HI R82, R54, 0xe, R61 ;  /* 0x0000000e36527819 */ /* 0x000fe40000010e3d */
[----:B------:R-:W-:Y:S02]  /*abd0*/  SHF.R.U32.HI R61, RZ, 0x3, R54 ;  /* 0x00000003ff3d7819 */ /* 0x000fe40000011636 */
[----:B------:R-:W-:-:S02]  /*abe0*/  SHF.L.W.U32.HI R81, R76, 0x1a, R76 ;  /* 0x0000001a4c517819 */ /* 0x000fc40000010e4c */
[C-C-:B------:R-:W-:Y:S02]  /*abf0*/  SHF.L.W.U32.HI R84, R76.reuse, 0x15, R76.reuse ;  /* 0x000000154c547819 */ /* 0x140fe40000010e4c */
[----:B------:R-:W-:Y:S02]  /*ac00*/  SHF.L.W.U32.HI R83, R76, 0x7, R76 ;  /* 0x000000074c537819 */ /* 0x000fe40000010e4c */
        /* <DEDUP_REMOVED lines=13> */
[----:B------:R-:W-:Y:S02]  /*ace0*/  IADD3 R72, PT, PT, R61, UR35, R72 ;  /* 0x000000233d487c10 */ /* 0x000fe4000fffe048 */
[----:B------:R-:W-:Y:S02]  /*acf0*/  LOP3.LUT R74, R77, R74, R78, 0xe8, !PT ;  /* 0x0000004a4d4a7212 */ /* 0x000fe400078ee84e */
[----:B------:R-:W-:Y:S01]  /*ad00*/  LOP3.LUT R58, R79, R58, R75, 0x96, !PT ;  /* 0x0000003a4f3a7212 */ /* 0x000fe200078e964b */
[----:B------:R-:W-:Y:S01]  /*ad10*/  IMAD.IADD R75, R77, 0x1, R72 ;  /* 0x000000014d4b7824 */ /* 0x000fe200078e0248 */
        /* <DEDUP_REMOVED lines=17> */
[----:B------:R-:W-:Y:S02]  /*ae30*/  LOP3.LUT R80, R80, R58, R83, 0x96, !PT ;  /* 0x0000003a50507212 */ /* 0x000fe400078e9653 */
[----:B------:R-:W-:Y:S02]  /*ae40*/  IADD3 R77, PT, PT, R54, UR28, R85 ;  /* 0x0000001c364d7c10 */ /* 0x000fe4000fffe055 */
[C-C-:B------:R-:W-:Y:S02]  /*ae50*/  SHF.L.W.U32.HI R58, R61.reuse, 0xf, R61.reuse ;  /* 0x0000000f3d3a7819 */ /* 0x140fe40000010e3d */
[----:B------:R-:W-:-:S02]  /*ae60*/  SHF.L.W.U32.HI R81, R61, 0xd, R61 ;  /* 0x0000000d3d517819 */ /* 0x000fc40000010e3d */
[----:B------:R-:W-:Y:S02]  /*ae70*/  SHF.R.U32.HI R70, RZ, 0xa, R61 ;  /* 0x0000000aff467819 */ /* 0x000fe4000001163d */
[----:B------:R-:W-:Y:S01]  /*ae80*/  IADD3 R80, PT, PT, R73, R80, R74 ;  /* 0x0000005049507210 */ /* 0x000fe20007ffe04a */
[----:B------:R-:W-:Y:S01]  /*ae90*/  IMAD.IADD R74, R78, 0x1, R77 ;  /* 0x000000014e4a7824 */ /* 0x000fe200078e024d */
[----:B------:R-:W-:Y:S02]  /*aea0*/  LOP3.LUT R58, R70, R58, R81, 0x96, !PT ;  /* 0x0000003a463a7212 */ /* 0x000fe400078e9651 */
[C-C-:B------:R-:W-:Y:S02]  /*aeb0*/  SHF.L.W.U32.HI R70, R55.reuse, 0x19, R55.reuse ;  /* 0x0000001937467819 */ /* 0x140fe40000010e37 */
[--C-:B------:R-:W-:Y:S02]  /*aec0*/  SHF.L.W.U32.HI R73, R55, 0xe, R55.reuse ;  /* 0x0000000e37497819 */ /* 0x100fe40000010e37 */
[----:B------:R-:W-:-:S02]  /*aed0*/  SHF.R.U32.HI R81, RZ, 0x3, R55 ;  /* 0x00000003ff517819 */ /* 0x000fc40000011637 */
[C-C-:B------:R-:W-:Y:S02]  /*aee0*/  SHF.L.W.U32.HI R82, R74.reuse, 0x1a, R74.reuse ;  /* 0x0000001a4a527819 */ /* 0x140fe40000010e4a */
[C-C-:B------:R-:W-:Y:S02]  /*aef0*/  SHF.L.W.U32.HI R83, R74.reuse, 0x15, R74.reuse ;  /* 0x000000154a537819 */ /* 0x140fe40000010e4a */
[----:B------:R-:W-:Y:S02]  /*af00*/  SHF.L.W.U32.HI R84, R74, 0x7, R74 ;  /* 0x000000074a547819 */ /* 0x000fe40000010e4a */
[----:B------:R-:W-:Y:S02]  /*af10*/  LOP3.LUT R70, R81, R70, R73, 0x96, !PT ;  /* 0x0000004651467212 */ /* 0x000fe400078e9649 */
[----:B------:R-:W-:Y:S02]  /*af20*/  IADD3 R57, PT, PT, R57, R58, R62 ;  /* 0x0000003a39397210 */ /* 0x000fe40007ffe03e */
[----:B------:R-:W-:-:S02]  /*af30*/  LOP3.LUT R84, R84, R82, R83, 0x96, !PT ;  /* 0x0000005254547212 */ /* 0x000fc400078e9653 */
[----:B------:R-:W-:Y:S01]  /*af40*/  LOP3.LUT R83, R76, R74, R75, 0xb8, !PT ;  /* 0x0000004a4c537212 */ /* 0x000fe200078eb84b */
[----:B------:R-:W-:Y:S01]  /*af50*/  IMAD.IADD R58, R70, 0x1, R57 ;  /* 0x00000001463a7824 */ /* 0x000fe200078e0239 */
[C-C-:B------:R-:W-:Y:S02]  /*af60*/  SHF.L.W.U32.HI R73, R80.reuse, 0x1e, R80.reuse ;  /* 0x0000001e50497819 */ /* 0x140fe40000010e50 */
[C-C-:B------:R-:W-:Y:S02]  /*af70*/  SHF.L.W.U32.HI R82, R80.reuse, 0x13, R80.reuse ;  /* 0x0000001350527819 */ /* 0x140fe40000010e50 */
[----:B------:R-:W-:Y:S02]  /*af80*/  SHF.L.W.U32.HI R81, R80, 0xa, R80 ;  /* 0x0000000a50517819 */ /* 0x000fe40000010e50 */
[----:B------:R-:W-:Y:S02]  /*af90*/  IADD3 R83, PT, PT, R84, R83, R71 ;  /* 0x0000005354537210 */ /* 0x000fe40007ffe047 */
[----:B------:R-:W-:-:S02]  /*afa0*/  LOP3.LUT R73, R81, R73, R82, 0x96, !PT ;  /* 0x0000004951497212 */ /* 0x000fc400078e9652 */
[----:B------:R-:W-:Y:S02]  /*afb0*/  LOP3.LUT R81, R79, R78, R80, 0xe8, !PT ;  /* 0x0000004e4f517212 */ /* 0x000fe400078ee850 */
[C-C-:B------:R-:W-:Y:S02]  /*afc0*/  SHF.L.W.U32.HI R57, R54.reuse, 0xf, R54.reuse ;  /* 0x0000000f36397819 */ /* 0x140fe40000010e36 */
[--C-:B------:R-:W-:Y:S02]  /*afd0*/  SHF.L.W.U32.HI R70, R54, 0xd, R54.reuse ;  /* 0x0000000d36467819 */ /* 0x100fe40000010e36 */
[----:B------:R-:W-:Y:S02]  /*afe0*/  SHF.R.U32.HI R71, RZ, 0xa, R54 ;  /* 0x0000000aff477819 */ /* 0x000fe40000011636 */
[----:B------:R-:W-:Y:S02]  /*aff0*/  IADD3 R78, PT, PT, R58, UR29, R83 ;  /* 0x0000001d3a4e7c10 */ /* 0x000fe4000fffe053 */
[----:B------:R-:W-:-:S02]  /*b000*/  LOP3.LUT R70, R71, R57, R70, 0x96, !PT ;  /* 0x0000003947467212 */ /* 0x000fc400078e9646 */
[----:B------:R-:W-:Y:S01]  /*b010*/  IADD3 R57, PT, PT, R72, R73, R81 ;  /* 0x0000004948397210 */ /* 0x000fe20007ffe051 */
[----:B------:R-:W-:Y:S01]  /*b020*/  IMAD.IADD R71, R79, 0x1, R78 ;  /* 0x000000014f477824 */ /* 0x000fe200078e024e */
[C-C-:B------:R-:W-:Y:S02]  /*b030*/  SHF.L.W.U32.HI R72, R5.reuse, 0x19, R5.reuse ;  /* 0x0000001905487819 */ /* 0x140fe40000010e05 */
[--C-:B------:R-:W-:Y:S02]  /*b040*/  SHF.L.W.U32.HI R73, R5, 0xe, R5.reuse ;  /* 0x0000000e05497819 */ /* 0x100fe40000010e05 */
[----:B------:R-:W-:Y:S02]  /*b050*/  SHF.R.U32.HI R81, RZ, 0x3, R5 ;  /* 0x00000003ff517819 */ /* 0x000fe40000011605 */
[C-C-:B------:R-:W-:Y:S02]  /*b060*/  SHF.L.W.U32.HI R82, R71.reuse, 0x1a, R71.reuse ;  /* 0x0000001a47527819 */ /* 0x140fe40000010e47 */
[----:B------:R-:W-:-:S02]  /*b070*/  SHF.L.W.U32.HI R83, R71, 0x15, R71 ;  /* 0x0000001547537819 */ /* 0x000fc40000010e47 */
[----:B------:R-:W-:Y:S02]  /*b080*/  SHF.L.W.U32.HI R84, R71, 0x7, R71 ;  /* 0x0000000747547819 */ /* 0x000fe40000010e47 */
[----:B------:R-:W-:Y:S02]  /*b090*/  LOP3.LUT R72, R81, R72, R73, 0x96, !PT ;  /* 0x0000004851487212 */ /* 0x000fe400078e9649 */
[----:B------:R-:W-:Y:S02]  /*b0a0*/  IADD3 R55, PT, PT, R55, R70, R64 ;  /* 0x0000004637377210 */ /* 0x000fe40007ffe040 */
[----:B------:R-:W-:Y:S02]  /*b0b0*/  LOP3.LUT R83, R84, R82, R83, 0x96, !PT ;  /* 0x0000005254537212 */ /* 0x000fe400078e9653 */
[C---:B------:R-:W-:Y:S01]  /*b0c0*/  SHF.L.W.U32.HI R73, R57.reuse, 0x1e, R57 ;  /* 0x0000001e39497819 */ /* 0x040fe20000010e39 */
[----:B------:R-:W-:Y:S01]  /*b0d0*/  IMAD.IADD R70, R72, 0x1, R55 ;  /* 0x0000000148467824 */ /* 0x000fe200078e0237 */
[----:B------:R-:W-:-:S02]  /*b0e0*/  SHF.L.W.U32.HI R82, R57, 0x13, R57 ;  /* 0x0000001339527819 */ /* 0x000fc40000010e39 */
[----:B------:R-:W-:Y:S02]  /*b0f0*/  SHF.L.W.U32.HI R81, R57, 0xa, R57 ;  /* 0x0000000a39517819 */ /* 0x000fe40000010e39 */
[----:B------:R-:W-:Y:S02]  /*b100*/  LOP3.LUT R84, R75, R71, R74, 0xb8, !PT ;  /* 0x000000474b547212 */ /* 0x000fe400078eb84a */
[----:B------:R-:W-:Y:S02]  /*b110*/  LOP3.LUT R82, R81, R73, R82, 0x96, !PT ;  /* 0x0000004951527212 */ /* 0x000fe400078e9652 */
[----:B------:R-:W-:Y:S02]  /*b120*/  IADD3 R73, PT, PT, R83, R84, R76 ;  /* 0x0000005453497210 */ /* 0x000fe40007ffe04c */
        /* <DEDUP_REMOVED lines=25> */
[C-C-:B------:R-:W-:Y:S02]  /*b2c0*/  SHF.L.W.U32.HI R55, R70.reuse, 0xf, R70.reuse ;  /* 0x0000000f46377819 */ /* 0x140fe40000010e46 */
[--C-:B------:R-:W-:Y:S02]  /*b2d0*/  SHF.L.W.U32.HI R82, R70, 0xd, R70.reuse ;  /* 0x0000000d46527819 */ /* 0x100fe40000010e46 */
[----:B------:R-:W-:-:S02]  /*b2e0*/  SHF.R.U32.HI R75, RZ, 0xa, R70 ;  /* 0x0000000aff4b7819 */ /* 0x000fc40000011646 */
[----:B------:R-:W-:Y:S02]  /*b2f0*/  IADD3 R80, PT, PT, R5, UR31, R86 ;  /* 0x0000001f05507c10 */ /* 0x000fe4000fffe056 */
[----:B------:R-:W-:Y:S02]  /*b300*/  LOP3.LUT R55, R75, R55, R82, 0x96, !PT ;  /* 0x000000374b377212 */ /* 0x000fe400078e9652 */
[----:B------:R-:W-:Y:S01]  /*b310*/  IADD3 R77, PT, PT, R78, R77, R79 ;  /* 0x0000004d4e4d7210 */ /* 0x000fe20007ffe04f */
[----:B------:R-:W-:Y:S01]  /*b320*/  IMAD.IADD R75, R57, 0x1, R80 ;  /* 0x00000001394b7824 */ /* 0x000fe200078e0250 */
        /* <DEDUP_REMOVED lines=16> */
[C-C-:B------:R-:W-:Y:S02]  /*b430*/  SHF.L.W.U32.HI R4, R5.reuse, 0xf, R5.reuse ;  /* 0x0000000f05047819 */ /* 0x140fe40000010e05 */
[--C-:B------:R-:W-:Y:S02]  /*b440*/  SHF.L.W.U32.HI R81, R5, 0xd, R5.reuse ;  /* 0x0000000d05517819 */ /* 0x100fe40000010e05 */
[----:B------:R-:W-:Y:S02]  /*b450*/  SHF.R.U32.HI R74, RZ, 0xa, R5 ;  /* 0x0000000aff4a7819 */ /* 0x000fe40000011605 */
[----:B------:R-:W-:Y:S02]  /*b460*/  IADD3 R79, PT, PT, R55, UR24, R82 ;  /* 0x00000018374f7c10 */ /* 0x000fe4000fffe052 */
[----:B------:R-:W-:Y:S02]  /*b470*/  LOP3.LUT R57, R76, R57, R77, 0xe8, !PT ;  /* 0x000000394c397212 */ /* 0x000fe400078ee84d */
[----:B------:R-:W-:Y:S01]  /*b480*/  LOP3.LUT R4, R74, R4, R81, 0x96, !PT ;  /* 0x000000044a047212 */ /* 0x000fe200078e9651 */
        /* <DEDUP_REMOVED lines=9> */
[----:B------:R-:W-:Y:S02]  /*b520*/  IADD3 R4, PT, PT, R59, R4, R56 ;  /* 0x000000043b047210 */ /* 0x000fe40007ffe038 */
[----:B------:R-:W-:Y:S02]  /*b530*/  LOP3.LUT R84, R83, R81, R84, 0x96, !PT ;  /* 0x0000005153547212 */ /* 0x000fe400078e9654 */
[----:B------:R-:W-:Y:S01]  /*b540*/  LOP3.LUT R81, R72, R74, R75, 0xb8, !PT ;  /* 0x0000004a48517212 */ /* 0x000fe200078eb84b */
[----:B------:R-:W-:Y:S01]  /*b550*/  IMAD.IADD R57, R57, 0x1, R4 ;  /* 0x0000000139397824 */ /* 0x000fe200078e0204 */
[C-C-:B------:R-:W-:Y:S02]  /*b560*/  SHF.L.W.U32.HI R59, R78.reuse, 0x1e, R78.reuse ;  /* 0x0000001e4e3b7819 */ /* 0x140fe40000010e4e */
[----:B------:R-:W-:-:S02]  /*b570*/  SHF.L.W.U32.HI R82, R78, 0x13, R78 ;  /* 0x000000134e527819 */ /* 0x000fc40000010e4e */
[----:B------:R-:W-:Y:S02]  /*b580*/  SHF.L.W.U32.HI R73, R78, 0xa, R78 ;  /* 0x0000000a4e497819 */ /* 0x000fe40000010e4e */
[----:B------:R-:W-:Y:S02]  /*b590*/  IADD3 R84, PT, PT, R84, R81, R71 ;  /* 0x0000005154547210 */ /* 0x000fe40007ffe047 */
[----:B------:R-:W-:Y:S02]  /*b5a0*/  LOP3.LUT R73, R73, R59, R82, 0x96, !PT ;  /* 0x0000003b49497212 */ /* 0x000fe400078e9652 */
[----:B------:R-:W-:Y:S02]  /*b5b0*/  LOP3.LUT R81, R77, R76, R78, 0xe8, !PT ;  /* 0x0000004c4d517212 */ /* 0x000fe400078ee84e */
[C-C-:B------:R-:W-:Y:S02]  /*b5c0*/  SHF.L.W.U32.HI R4, R55.reuse, 0xf, R55.reuse ;  /* 0x0000000f37047819 */ /* 0x140fe40000010e37 */
[----:B------:R-:W-:-:S02]  /*b5d0*/  SHF.L.W.U32.HI R59, R55, 0xd, R55 ;  /* 0x0000000d373b7819 */ /* 0x000fc40000010e37 */
[----:B------:R-:W-:Y:S02]  /*b5e0*/  SHF.R.U32.HI R71, RZ, 0xa, R55 ;  /* 0x0000000aff477819 */ /* 0x000fe40000011637 */
[----:B------:R-:W-:Y:S02]  /*b5f0*/  IADD3 R76, PT, PT, R57, UR25, R84 ;  /* 0x00000019394c7c10 */ /* 0x000fe4000fffe054 */
[----:B------:R-:W-:Y:S02]  /*b600*/  LOP3.LUT R4, R71, R4, R59, 0x96, !PT ;  /* 0x0000000447047212 */ /* 0x000fe400078e963b */
[----:B------:R-:W-:Y:S01]  /*b610*/  IADD3 R73, PT, PT, R80, R73, R81 ;  /* 0x0000004950497210 */ /* 0x000fe20007ffe051 */
[----:B------:R-:W-:Y:S01]  /*b620*/  IMAD.IADD R71, R77, 0x1, R76 ;  /* 0x000000014d477824 */ /* 0x000fe200078e024c */
[C-C-:B------:R-:W-:Y:S02]  /*b630*/  SHF.L.W.U32.HI R59, R63.reuse, 0x19, R63.reuse ;  /* 0x000000193f3b7819 */ /* 0x140fe40000010e3f */
[----:B------:R-:W-:-:S02]  /*b640*/  SHF.L.W.U32.HI R80, R63, 0xe, R63 ;  /* 0x0000000e3f507819 */ /* 0x000fc40000010e3f */
[----:B------:R-:W-:Y:S02]  /*b650*/  SHF.R.U32.HI R81, RZ, 0x3, R63 ;  /* 0x00000003ff517819 */ /* 0x000fe4000001163f */
[C-C-:B------:R-:W-:Y:S02]  /*b660*/  SHF.L.W.U32.HI R82, R71.reuse, 0x1a, R71.reuse ;  /* 0x0000001a47527819 */ /* 0x140fe40000010e47 */
[C-C-:B------:R-:W-:Y:S02]  /*b670*/  SHF.L.W.U32.HI R83, R71.reuse, 0x15, R71.reuse ;  /* 0x0000001547537819 */ /* 0x140fe40000010e47 */
[----:B------:R-:W-:Y:S02]  /*b680*/  SHF.L.W.U32.HI R84, R71, 0x7, R71 ;  /* 0x0000000747547819 */ /* 0x000fe40000010e47 */
[----:B------:R-:W-:Y:S02]  /*b690*/  LOP3.LUT R59, R81, R59, R80, 0x96, !PT ;  /* 0x0000003b513b7212 */ /* 0x000fe400078e9650 */
        /* <DEDUP_REMOVED lines=9> */
[----:B------:R-:W-:Y:S02]  /*b730*/  LOP3.LUT R81, R78, R77, R73, 0xe8, !PT ;  /* 0x0000004d4e517212 */ /* 0x000fe400078ee849 */
[C-C-:B------:R-:W-:Y:S02]  /*b740*/  SHF.L.W.U32.HI R59, R57.reuse, 0xf, R57.reuse ;  /* 0x0000000f393b7819 */ /* 0x140fe40000010e39 */
[--C-:B------:R-:W-:Y:S02]  /*b750*/  SHF.L.W.U32.HI R60, R57, 0xd, R57.reuse ;  /* 0x0000000d393c7819 */ /* 0x100fe40000010e39 */
[----:B------:R-:W-:Y:S02]  /*b760*/  SHF.R.U32.HI R72, RZ, 0xa, R57 ;  /* 0x0000000aff487819 */ /* 0x000fe40000011639 */
        /* <DEDUP_REMOVED lines=22> */
[--C-:B------:R-:W-:Y:S02]  /*b8d0*/  SHF.L.W.U32.HI R63, R4, 0xd, R4.reuse ;  /* 0x0000000d043f7819 */ /* 0x100fe40000010e04 */
[----:B------:R-:W-:Y:S02]  /*b8e0*/  SHF.R.U32.HI R75, RZ, 0xa, R4 ;  /* 0x0000000aff4b7819 */ /* 0x000fe40000011604 */
[----:B------:R-:W-:Y:S02]  /*b8f0*/  IADD3 R78, PT, PT, R59, UR27, R84 ;  /* 0x0000001b3b4e7c10 */ /* 0x000fe4000fffe054 */
[----:B------:R-:W-:Y:S02]  /*b900*/  LOP3.LUT R60, R75, R60, R63, 0x96, !PT ;  /* 0x0000003c4b3c7212 */ /* 0x000fe400078e963f */
[----:B------:R-:W-:Y:S01]  /*b910*/  IADD3 R79, PT, PT, R76, R79, R81 ;  /* 0x0000004f4c4f7210 */ /* 0x000fe20007ffe051 */
[----:B------:R-:W-:Y:S01]  /*b920*/  IMAD.IADD R75, R73, 0x1, R78 ;  /* 0x00000001494b7824 */ /* 0x000fe200078e024e */
        /* <DEDUP_REMOVED lines=37> */
[--C-:B------:R-:W-:Y:S02]  /*bb80*/  SHF.L.W.U32.HI R77, R76, 0xa, R76.reuse ;  /* 0x0000000a4c4d7819 */ /* 0x100fe40000010e4c */
[----:B------:R-:W-:Y:S02]  /*bb90*/  IADD3 R86, PT, PT, R86, R81, R71 ;  /* 0x0000005156567210 */ /* 0x000fe40007ffe047 */
[----:B------:R-:W-:-:S02]  /*bba0*/  LOP3.LUT R71, R79, R80, R76, 0xe8, !PT ;  /* 0x000000504f477212 */ /* 0x000fc400078ee84c */
[----:B------:R-:W-:Y:S02]  /*bbb0*/  LOP3.LUT R77, R77, R67, R84, 0x96, !PT ;  /* 0x000000434d4d7212 */ /* 0x000fe400078e9654 */
[----:B------:R-:W-:Y:S02]  /*bbc0*/  IADD3 R80, PT, PT, R63, UR21, R86 ;  /* 0x000000153f507c10 */ /* 0x000fe4000fffe056 */
[C-C-:B------:R-:W-:Y:S02]  /*bbd0*/  SHF.L.W.U32.HI R65, R60.reuse, 0xf, R60.reuse ;  /* 0x0000000f3c417819 */ /* 0x140fe40000010e3c */
[--C-:B------:R-:W-:Y:S02]  /*bbe0*/  SHF.L.W.U32.HI R82, R60, 0xd, R60.reuse ;  /* 0x0000000d3c527819 */ /* 0x100fe40000010e3c */
[----:B------:R-:W-:Y:S02]  /*bbf0*/  SHF.R.U32.HI R67, RZ, 0xa, R60 ;  /* 0x0000000aff437819 */ /* 0x000fe4000001163c */
[----:B------:R-:W-:Y:S01]  /*bc00*/  IADD3 R77, PT, PT, R78, R77, R71 ;  /* 0x0000004d4e4d7210 */ /* 0x000fe20007ffe047 */
[----:B------:R-:W-:Y:S01]  /*bc10*/  IMAD.IADD R71, R79, 0x1, R80 ;  /* 0x000000014f477824 */ /* 0x000fe200078e0250 */
[----:B------:R-:W-:-:S02]  /*bc20*/  LOP3.LUT R65, R67, R65, R82, 0x96, !PT ;  /* 0x0000004143417212 */ /* 0x000fc400078e9652 */
        /* <DEDUP_REMOVED lines=160> */
[C-C-:B------:R-:W-:Y:S02]  /*c630*/  SHF.L.W.U32.HI R68, R61.reuse, 0xf, R61.reuse ;  /* 0x0000000f3d447819 */ /* 0x140fe40000010e3d */
[--C-:B------:R-:W-:Y:S02]  /*c640*/  SHF.L.W.U32.HI R79, R61, 0xd, R61.reuse ;  /* 0x0000000d3d4f7819 */ /* 0x100fe40000010e3d */
[----:B------:R-:W-:Y:S02]  /*c650*/  SHF.R.U32.HI R78, RZ, 0xa, R61 ;  /* 0x0000000aff4e7819 */ /* 0x000fe4000001163d */
[----:B------:R-:W-:-:S02]  /*c660*/  IADD3 R63, PT, PT, R54, UR12, R63 ;  /* 0x0000000c363f7c10 */ /* 0x000fc4000fffe03f */
[----:B------:R-:W-:Y:S02]  /*c670*/  LOP3.LUT R71, R76, R71, R77, 0xe8, !PT ;  /* 0x000000474c477212 */ /* 0x000fe400078ee84d */
[----:B------:R-:W-:Y:S01]  /*c680*/  LOP3.LUT R79, R78, R68, R79, 0x96, !PT ;  /* 0x000000444e4f7212 */ /* 0x000fe200078e964f */
[----:B------:R-:W-:Y:S01]  /*c690*/  IMAD.IADD R68, R76, 0x1, R63 ;  /* 0x000000014c447824 */ /* 0x000fe200078e023f */
[----:B------:R-:W-:Y:S02]  /*c6a0*/  IADD3 R78, PT, PT, R75, R80, R71 ;  /* 0x000000504b4e7210 */ /* 0x000fe40007ffe047 */
        /* <DEDUP_REMOVED lines=32> */
[C-C-:B------:R-:W-:Y:S02]  /*c8b0*/  SHF.L.W.U32.HI R70, R69.reuse, 0x1e, R69.reuse ;  /* 0x0000001e45467819 */ /* 0x140fe40000010e45 */
[C---:B------:R-:W-:Y:S01]  /*c8c0*/  SHF.L.W.U32.HI R75, R69.reuse, 0x13, R69 ;  /* 0x00000013454b7819 */ /* 0x040fe20000010e45 */
[----:B------:R-:W-:Y:S01]  /*c8d0*/  IMAD.IADD R74, R74, 0x1, R67 ;  /* 0x000000014a4a7824 */ /* 0x000fe200078e0243 */
[----:B------:R-:W-:Y:S02]  /*c8e0*/  SHF.L.W.U32.HI R76, R69, 0xa, R69 ;  /* 0x0000000a454c7819 */ /* 0x000fe40000010e45 */
[----:B------:R-:W-:-:S02]  /*c8f0*/  LOP3.LUT R79, R81, R79, R82, 0x96, !PT ;  /* 0x0000004f514f7212 */ /* 0x000fc400078e9652 */
[----:B------:R-:W-:Y:S02]  /*c900*/  LOP3.LUT R81, R73, R65, R68, 0xb8, !PT ;  /* 0x0000004149517212 */ /* 0x000fe400078eb844 */
[----:B------:R-:W-:Y:S02]  /*c910*/  LOP3.LUT R80, R76, R70, R75, 0x96, !PT ;  /* 0x000000464c507212 */ /* 0x000fe400078e964b */
[C-C-:B------:R-:W-:Y:S02]  /*c920*/  SHF.L.W.U32.HI R67, R71.reuse, 0xf, R71.reuse ;  /* 0x0000000f47437819 */ /* 0x140fe40000010e47 */
[--C-:B------:R-:W-:Y:S02]  /*c930*/  SHF.L.W.U32.HI R70, R71, 0xd, R71.reuse ;  /* 0x0000000d47467819 */ /* 0x100fe40000010e47 */
[----:B------:R-:W-:Y:S02]  /*c940*/  SHF.R.U32.HI R71, RZ, 0xa, R71 ;  /* 0x0000000aff477819 */ /* 0x000fe40000011647 */
[----:B------:R-:W-:-:S02]  /*c950*/  IADD3 R79, PT, PT, R79, R81, R72 ;  /* 0x000000514f4f7210 */ /* 0x000fc40007ffe048 */
[----:B------:R-:W-:Y:S02]  /*c960*/  LOP3.LUT R71, R71, R67, R70, 0x96, !PT ;  /* 0x0000004347477212 */ /* 0x000fe400078e9646 */
[----:B------:R-:W-:Y:S02]  /*c970*/  IADD3 R67, PT, PT, R74, UR14, R79 ;  /* 0x0000000e4a437c10 */ /* 0x000fe4000fffe04f */
[C---:B------:R-:W-:Y:S02]  /*c980*/  LOP3.LUT R77, R78.reuse, R77, R69, 0xe8, !PT ;  /* 0x0000004d4e4d7212 */ /* 0x040fe400078ee845 */
        /* <DEDUP_REMOVED lines=17> */
[C-C-:B------:R-:W-:Y:S02]  /*caa0*/  SHF.L.W.U32.HI R5, R74.reuse, 0xf, R74.reuse ;  /* 0x0000000f4a057819 */ /* 0x140fe40000010e4a */
[--C-:B------:R-:W-:Y:S02]  /*cab0*/  SHF.L.W.U32.HI R72, R74, 0xd, R74.reuse ;  /* 0x0000000d4a487819 */ /* 0x100fe40000010e4a */
[----:B------:R-:W-:Y:S02]  /*cac0*/  SHF.R.U32.HI R74, RZ, 0xa, R74 ;  /* 0x0000000aff4a7819 */ /* 0x000fe4000001164a */
[----:B------:R-:W-:Y:S02]  /*cad0*/  IADD3 R80, PT, PT, R80, R75, R73 ;  /* 0x0000004b50507210 */ /* 0x000fe40007ffe049 */
[----:B------:R-:W-:Y:S02]  /*cae0*/  LOP3.LUT R74, R74, R5, R72, 0x96, !PT ;  /* 0x000000054a4a7212 */ /* 0x000fe400078e9648 */
[----:B------:R-:W-:-:S02]  /*caf0*/  IADD3 R72, PT, PT, R71, UR15, R80 ;  /* 0x0000000f47487c10 */ /* 0x000fc4000fffe050 */
[----:B------:R-:W-:Y:S02]  /*cb00*/  LOP3.LUT R78, R69, R78, R70, 0xe8, !PT ;  /* 0x0000004e454e7212 */ /* 0x000fe400078ee846 */
[--C-:B------:R-:W-:Y:S01]  /*cb10*/  SHF.L.W.U32.HI R73, R57, 0xe, R57.reuse ;  /* 0x0000000e39497819 */ /* 0x100fe20000010e39 */
[----:B------:R-:W-:Y:S01]  /*cb20*/  IMAD.IADD R5, R69, 0x1, R72 ;  /* 0x0000000145057824 */ /* 0x000fe200078e0248 */
[----:B------:R-:W-:Y:S02]  /*cb30*/  IADD3 R63, PT, PT, R58, R63, R78 ;  /* 0x0000003f3a3f7210 */ /* 0x000fe40007ffe04e */
[--C-:B------:R-:W-:Y:S02]  /*cb40*/  SHF.L.W.U32.HI R58, R57, 0x19, R57.reuse ;  /* 0x00000019393a7819 */ /* 0x100fe40000010e39 */
[----:B------:R-:W-:Y:S02]  /*cb50*/  SHF.R.U32.HI R75, RZ, 0x3, R57 ;  /* 0x00000003ff4b7819 */ /* 0x000fe40000011639 */
[----:B------:R-:W-:-:S02]  /*cb60*/  SHF.L.W.U32.HI R76, R63, 0x1e, R63 ;  /* 0x0000001e3f4c7819 */ /* 0x000fc40000010e3f */
[C-C-:B------:R-:W-:Y:S02]  /*cb70*/  SHF.L.W.U32.HI R77, R63.reuse, 0x13, R63.reuse ;  /* 0x000000133f4d7819 */ /* 0x140fe40000010e3f */
[----:B------:R-:W-:Y:S02]  /*cb80*/  SHF.L.W.U32.HI R78, R63, 0xa, R63 ;  /* 0x0000000a3f4e7819 */ /* 0x000fe40000010e3f */
        /* <DEDUP_REMOVED lines=8> */
[----:B------:R-:W-:Y:S02]  /*cc10*/  LOP3.LUT R79, R81, R79, R80, 0x96, !PT ;  /* 0x0000004f514f7212 */ /* 0x000fe400078e9650 */
[----:B------:R-:W-:Y:S02]  /*cc20*/  LOP3.LUT R73, R65, R5, R62, 0xb8, !PT ;  /* 0x0000000541497212 */ /* 0x000fe400078eb83e */
[----:B------:R-:W-:-:S02]  /*cc30*/  IADD3 R58, PT, PT, R67, R76, R64 ;  /* 0x0000004c433a7210 */ /* 0x000fc40007ffe040 */
[----:B------:R-:W-:Y:S02]  /*cc40*/  IADD3 R76, PT, PT, R79, R73, R68 ;  /* 0x000000494f4c7210 */ /* 0x000fe40007ffe044 */
[C-C-:B------:R-:W-:Y:S02]  /*cc50*/  SHF.L.W.U32.HI R55, R71.reuse, 0xf, R71.reuse ;  /* 0x0000000f47377819 */ /* 0x140fe40000010e47 */
[--C-:B------:R-:W-:Y:S02]  /*cc60*/  SHF.L.W.U32.HI R64, R71, 0xd, R71.reuse ;  /* 0x0000000d47407819 */ /* 0x100fe40000010e47 */
[----:B------:R-:W-:Y:S02]  /*cc70*/  SHF.R.U32.HI R71, RZ, 0xa, R71 ;  /* 0x0000000aff477819 */ /* 0x000fe40000011647 */
[----:B------:R-:W-:Y:S02]  /*cc80*/  IADD3 R67, PT, PT, R69, UR8, R76 ;  /* 0x0000000845437c10 */ /* 0x000fe4000fffe04c */
[----:B------:R-:W-:-:S02]  /*cc90*/  SHF.L.W.U32.HI R68, R58, 0x1e, R58 ;  /* 0x0000001e3a447819 */ /* 0x000fc40000010e3a */
[C-C-:B------:R-:W-:Y:S02]  /*cca0*/  SHF.L.W.U32.HI R73, R58.reuse, 0x13, R58.reuse ;  /* 0x000000133a497819 */ /* 0x140fe40000010e3a */
[----:B------:R-:W-:Y:S02]  /*ccb0*/  SHF.L.W.U32.HI R74, R58, 0xa, R58 ;  /* 0x0000000a3a4a7819 */ /* 0x000fe40000010e3a */
[----:B------:R-:W-:Y:S01]  /*ccc0*/  LOP3.LUT R71, R71, R55, R64, 0x96, !PT ;  /* 0x0000003747477212 */ /* 0x000fe200078e9640 */
[----:B------:R-:W-:Y:S01]  /*ccd0*/  IMAD.IADD R64, R70, 0x1, R67 ;  /* 0x0000000146407824 */ /* 0x000fe200078e0243 */
[----:B------:R-:W-:Y:S02]  /*cce0*/  LOP3.LUT R55, R74, R68, R73, 0x96, !PT ;  /* 0x000000444a377212 */ /* 0x000fe400078e9649 */
[C-C-:B------:R-:W-:Y:S02]  /*ccf0*/  SHF.L.W.U32.HI R68, R4.reuse, 0x19, R4.reuse ;  /* 0x0000001904447819 */ /* 0x140fe40000010e04 */
[----:B------:R-:W-:-:S02]  /*cd00*/  SHF.L.W.U32.HI R73, R4, 0xe, R4 ;  /* 0x0000000e04497819 */ /* 0x000fc40000010e04 */
[----:B------:R-:W-:Y:S02]  /*cd10*/  SHF.R.U32.HI R74, RZ, 0x3, R4 ;  /* 0x00000003ff4a7819 */ /* 0x000fe40000011604 */
[C-C-:B------:R-:W-:Y:S02]  /*cd20*/  SHF.L.W.U32.HI R75, R64.reuse, 0x1a, R64.reuse ;  /* 0x0000001a404b7819 */ /* 0x140fe40000010e40 */
[C-C-:B------:R-:W-:Y:S02]  /*cd30*/  SHF.L.W.U32.HI R76, R64.reuse, 0x15, R64.reuse ;  /* 0x00000015404c7819 */ /* 0x140fe40000010e40 */
[----:B------:R-:W-:Y:S02]  /*cd40*/  SHF.L.W.U32.HI R77, R64, 0x7, R64 ;  /* 0x00000007404d7819 */ /* 0x000fe40000010e40 */
[----:B------:R-:W-:Y:S02]  /*cd50*/  LOP3.LUT R70, R63, R70, R58, 0xe8, !PT ;  /* 0x000000463f467212 */ /* 0x000fe400078ee83a */
[----:B------:R-:W-:-:S02]  /*cd60*/  LOP3.LUT R68, R74, R68, R73, 0x96, !PT ;  /* 0x000000444a447212 */ /* 0x000fc400078e9649 */
[----:B------:R-:W-:Y:S02]  /*cd70*/  IADD3 R71, PT, PT, R57, R71, R56 ;  /* 0x0000004739477210 */ /* 0x000fe40007ffe038 */
[----:B------:R-:W-:Y:S02]  /*cd80*/  LOP3.LUT R76, R77, R75, R76, 0x96, !PT ;  /* 0x0000004b4d4c7212 */ /* 0x000fe400078e964c */
[----:B------:R-:W-:Y:S01]  /*cd90*/  LOP3.LUT R73, R62, R64, R5, 0xb8, !PT ;  /* 0x000000403e497212 */ /* 0x000fe200078eb805 */
[----:B------:R-:W-:Y:S01]  /*cda0*/  IMAD.IADD R56, R68, 0x1, R71 ;  /* 0x0000000144387824 */ /* 0x000fe200078e0247 */
[----:B------:R-:W-:Y:S02]  /*cdb0*/  IADD3 R55, PT, PT, R72, R55, R70 ;  /* 0x0000003748377210 */ /* 0x000fe40007ffe046 */
[----:B------:R-:W-:Y:S02]  /*cdc0*/  IADD3 R75, PT, PT, R76, R73, R65 ;  /* 0x000000494c4b7210 */ /* 0x000fe40007ffe041 */
[----:B------:R-:W-:-:S02]  /*cdd0*/  SHF.L.W.U32.HI R57, R55, 0x1e, R55 ;  /* 0x0000001e37397819 */ /* 0x000fc40000010e37 */
[C-C-:B------:R-:W-:Y:S02]  /*cde0*/  SHF.L.W.U32.HI R70, R55.reuse, 0x13, R55.reuse ;  /* 0x0000001337467819 */ /* 0x140fe40000010e37 */
[----:B------:R-:W-:Y:S02]  /*cdf0*/  SHF.L.W.U32.HI R72, R55, 0xa, R55 ;  /* 0x0000000a37487819 */ /* 0x000fe40000010e37 */
[----:B------:R-:W-:Y:S02]  /*ce00*/  IADD3 R74, PT, PT, R56, UR9, R75 ;  /* 0x00000009384a7c10 */ /* 0x000fe4000fffe04b */
[----:B------:R-:W-:Y:S02]  /*ce10*/  LOP3.LUT R72, R72, R57, R70, 0x96, !PT ;  /* 0x0000003948487212 */ /* 0x000fe400078e9646 */
[C-C-:B------:R-:W-:Y:S02]  /*ce20*/  SHF.L.W.U32.HI R57, R69.reuse, 0xf, R69.reuse ;  /* 0x0000000f45397819 */ /* 0x140fe40000010e45 */
[----:B------:R-:W-:-:S02]  /*ce30*/  SHF.L.W.U32.HI R68, R69, 0xd, R69 ;  /* 0x0000000d45447819 */ /* 0x000fc40000010e45 */
[----:B------:R-:W-:Y:S02]  /*ce40*/  SHF.R.U32.HI R69, RZ, 0xa, R69 ;  /* 0x0000000aff457819 */ /* 0x000fe40000011645 */
[----:B------:R-:W-:Y:S01]  /*ce50*/  LOP3.LUT R73, R58, R63, R55, 0xe8, !PT ;  /* 0x0000003f3a497212 */ /* 0x000fe200078ee837 */
[----:B------:R-:W-:Y:S01]  /*ce60*/  IMAD.IADD R63, R63, 0x1, R74 ;  /* 0x000000013f3f7824 */ /* 0x000fe200078e024a */
[----:B------:R-:W-:Y:S02]  /*ce70*/  LOP3.LUT R57, R69, R57, R68, 0x96, !PT ;  /* 0x0000003945397212 */ /* 0x000fe400078e9644 */
[C-C-:B------:R-:W-:Y:S02]  /*ce80*/  SHF.L.W.U32.HI R65, R59.reuse, 0x19, R59.reuse ;  /* 0x000000193b417819 */ /* 0x140fe40000010e3b */
[--C-:B------:R-:W-:Y:S02]  /*ce90*/  SHF.L.W.U32.HI R70, R59, 0xe, R59.reuse ;  /* 0x0000000e3b467819 */ /* 0x100fe40000010e3b */
[----:B------:R-:W-:-:S02]  /*cea0*/  SHF.R.U32.HI R71, RZ, 0x3, R59 ;  /* 0x00000003ff477819 */ /* 0x000fc4000001163b */
[----:B------:R-:W-:Y:S02]  /*ceb0*/  IADD3 R68, PT, PT, R67, R72, R73 ;  /* 0x0000004843447210 */ /* 0x000fe40007ffe049 */
        /* <DEDUP_REMOVED lines=14> */
[----:B------:R-:W-:Y:S02]  /*cfa0*/  SHF.L.W.U32.HI R70, R56, 0xd, R56 ;  /* 0x0000000d38467819 */ /* 0x000fe40000010e38 */
[----:B------:R-:W-:Y:S02]  /*cfb0*/  LOP3.LUT R65, R55, R58, R68, 0xe8, !PT ;  /* 0x0000003a37417212 */ /* 0x000fe400078ee844 */
[----:B------:R-:W-:Y:S02]  /*cfc0*/  SHF.R.U32.HI R56, RZ, 0xa, R56 ;  /* 0x0000000aff387819 */ /* 0x000fe40000011638 */
[----:B------:R-:W-:-:S02]  /*cfd0*/  IADD3 R67, PT, PT, R4, UR10, R67 ;  /* 0x0000000a04437c10 */ /* 0x000fc4000fffe043 */
[----:B------:R-:W-:Y:S02]  /*cfe0*/  IADD3 R61, PT, PT, R74, R61, R65 ;  /* 0x0000003d4a3d7210 */ /* 0x000fe40007ffe041 */
[----:B------:R-:W-:Y:S01]  /*cff0*/  LOP3.LUT R56, R56, R57, R70, 0x96, !PT ;  /* 0x0000003938387212 */ /* 0x000fe200078e9646 */
        /* <DEDUP_REMOVED lines=20> */
[----:B------:R-:W-:Y:S02]  /*d140*/  SHF.L.W.U32.HI R59, R55, 0xa, R55 ;  /* 0x0000000a373b7819 */ /* 0x000fe40000010e37 */
[----:B------:R-:W-:Y:S02]  /*d150*/  IADD3 R5, PT, PT, R54, R58, R5 ;  /* 0x0000003a36057210 */ /* 0x000fe40007ffe005 */
[----:B------:R-:W-:Y:S02]  /*d160*/  LOP3.LUT R55, R61, R68, R55, 0xe8, !PT ;  /* 0x000000443d377212 */ /* 0x000fe400078ee837 */
[----:B------:R-:W-:Y:S02]  /*d170*/  LOP3.LUT R57, R59, R56, R57, 0x96, !PT ;  /* 0x000000383b397212 */ /* 0x000fe400078e9639 */
[----:B------:R-:W-:Y:S01]  /*d180*/  IADD3 R4, PT, PT, R4, UR11, R5 ;  /* 0x0000000b04047c10 */ /* 0x000fe2000fffe005 */
[----:B------:R-:W-:-:S02]  /*d190*/  IMAD.U32 R5, RZ, RZ, UR61 ;  /* 0x0000003dff057e24 */ /* 0x000fc4000f8e00ff */
[----:B------:R-:W-:Y:S01]  /*d1a0*/  IMAD.U32 R5, RZ, RZ, UR5 ;  /* 0x00000005ff057e24 */ /* 0x000fe2000f8e00ff */
[----:B------:R-:W-:-:S05]  /*d1b0*/  IADD3 R4, PT, PT, R4, R57, R55 ;  /* 0x0000003904047210 */ /* 0x000fca0007ffe037 */
[----:B------:R-:W-:-:S05]  /*d1c0*/  VIADD R4, R4, 0x6a09e667 ;  /* 0x6a09e66704047836 */ /* 0x000fca0000000000 */
[----:B------:R-:W-:Y:S01]  /*d1d0*/  SHF.R.U32.HI R54, RZ, 0x18, R4 ;  /* 0x00000018ff367819 */ /* 0x000fe20000011604 */
[----:B------:R-:W-:-:S03]  /*d1e0*/  IMAD.U32 R4, RZ, RZ, UR60 ;  /* 0x0000003cff047e24 */ /* 0x000fc6000f8e00ff */
[----:B------:R-:W-:Y:S02]  /*d1f0*/  PRMT R54, R54, 0x9910, RZ ;  /* 0x0000991036367816 */ /* 0x000fe400000000ff */
[----:B------:R0:W-:Y:S02]  /*d200*/  @P0 REDG.E.ADD.64.STRONG.GPU desc[UR62][R2.64], R4 ;  /* 0x000000040200098e */ /* 0x0001e4000c12e53e */
        /* <DEDUP_REMOVED lines=1162> */
[----:B------:R-:W-:-:S06]  /*11ab0*/  UFLO.U32 UR60, UR5 ;  /* 0x00000005003c72bd */ /* 0x000fcc00080e0000 */
[----:B------:R-:W-:Y:S01]  /*11ac0*/  ISETP.EQ.U32.AND P0, PT, R66, UR60, PT ;  /* 0x0000003c42007c0c */ /* 0x000fe2000bf02070 */
[----:B------:R-:W-:-:S03]  /*11ad0*/  UPOPC UR60, UR5 ;  /* 0x00000005003c72bf */ /* 0x000fc60008000000 */
[----:B------:R-:W-:Y:S01]  /*11ae0*/  UMOV UR5, URZ ;  /* 0x000000ff00057c82 */ /* 0x000fe20008000000 */
[----:B------:R-:W-:-:S04]  /*11af0*/  UIMAD.WIDE.U32 UR60, UR60, 0x1, URZ ;  /* 0x000000013c3c78a5 */ /* 0x000fc8000f8e00ff */
[----:B------:R-:W-:Y:S01]  /*11b00*/  UIADD3 UR5, UPT, UPT, UR61, UR5, URZ ;  /* 0x000000053d057290 */ /* 0x000fe2000fffe0ff */
[----:B0-----:R-:W-:-:S04]  /*11b10*/  SHF.R.U32.HI R4, RZ, 0x8, R53 ;  /* 0x00000008ff047819 */ /* 0x001fc80000011635 */
[----:B------:R-:W-:-:S04]  /*11b20*/  LOP3.LUT R5, R47, 0x4, R4, 0xf8, !PT ;  /* 0x000000042f057812 */ /* 0x000fc800078ef804 */
[----:B------:R-:W-:-:S04]  /*11b30*/  LOP3.LUT R5, R5, 0x2, R4, 0xf8, !PT ;  /* 0x0000000205057812 */ /* 0x000fc800078ef804 */
[----:B------:R-:W-:-:S04]  /*11b40*/  LOP3.LUT R4, R5, 0x1, R4, 0xf8, !PT ;  /* 0x0000000105047812 */ /* 0x000fc800078ef804 */
[----:B------:R-:W-:-:S05]  /*11b50*/  LOP3.LUT R65, R49, 0xff, R4, 0xf8, !PT ;  /* 0x000000ff31417812 */ /* 0x000fca00078ef804 */
[----:B------:R-:W-:-:S04]  /*11b60*/  IMAD.IADD R60, R65, 0x1, R48 ;  /* 0x00000001413c7824 */ /* 0x000fc800078e0230 */
[C---:B------:R-:W-:Y:S02]  /*11b70*/  IMAD.IADD R56, R60.reuse, 0x1, R31 ;  /* 0x000000013c387824 */ /* 0x040fe400078e021f */
[----:B------:R-:W-:-:S03]  /*11b80*/  IMAD.IADD R60, R60, 0x1, R45 ;  /* 0x000000013c3c7824 */ /* 0x000fc600078e022d */
        /* <DEDUP_REMOVED lines=29> */
[----:B------:R-:W-:Y:S02]  /*11d60*/  LOP3.LUT R5, R55, R5, R58, 0x96, !PT ;  /* 0x0000000537057212 */ /* 0x000fe400078e963a */
[----:B------:R-:W-:-:S02]  /*11d70*/  SHF.L.W.U32.HI R58, R60, 0xa, R60 ;  /* 0x0000000a3c3a7819 */ /* 0x000fc40000010e3c */
[----:B------:R-:W-:Y:S02]  /*11d80*/  IADD3 R5, PT, PT, R5, R63, R56 ;  /* 0x0000003f05057210 */ /* 0x000fe40007ffe038 */
[C-C-:B------:R-:W-:Y:S02]  /*11d90*/  SHF.L.W.U32.HI R56, R60.reuse, 0x1e, R60.reuse ;  /* 0x0000001e3c387819 */ /* 0x140fe40000010e3c */
[----:B------:R-:W-:Y:S01]  /*11da0*/  SHF.L.W.U32.HI R63, R60, 0x13, R60 ;  /* 0x000000133c3f7819 */ /* 0x000fe20000010e3c */
[----:B------:R-:W-:-:S03]  /*11db0*/  VIADD R5, R5, UR59 ;  /* 0x0000003b05057c36 */ /* 0x000fc60008000000 */
        /* <DEDUP_REMOVED lines=25> */
[C-C-:B------:R-:W-:Y:S02]  /*11f50*/  SHF.L.W.U32.HI R64, R62.reuse, 0x13, R62.reuse ;  /* 0x000000133e407819 */ /* 0x140fe40000010e3e */
[--C-:B------:R-:W-:Y:S01]  /*11f60*/  LOP3.LUT R60, R61, R60, R62.reuse, 0xe8, !PT ;  /* 0x0000003c3d3c7212 */ /* 0x100fe200078ee83e */
[----:B------:R-:W-:Y:S01]  /*11f70*/  VIADD R54, R67, UR65 ;  /* 0x0000004143367c36 */ /* 0x000fe20008000000 */
        /* <DEDUP_REMOVED lines=12> */
[--C-:B------:R-:W-:Y:S01]  /*12040*/  SHF.L.W.U32.HI R67, R57, 0xa, R57.reuse ;  /* 0x0000000a39437819 */ /* 0x100fe20000010e39 */
        /* <DEDUP_REMOVED lines=13> */
[----:B------:R-:W-:-:S03]  /*12120*/  LOP3.LUT R62, R57, R62, R64, 0xe8, !PT ;  /* 0x0000003e393e7212 */ /* 0x000fc600078ee840 */
        /* <DEDUP_REMOVED lines=12> */
[C---:B------:R-:W-:Y:S02]  /*121f0*/  SHF.L.W.U32.HI R63, R61.reuse, 0x13, R61 ;  /* 0x000000133d3f7819 */ /* 0x040fe40000010e3d */
[----:B------:R-:W-:Y:S02]  /*12200*/  IADD3 R58, PT, PT, R26, UR52, R67 ;  /* 0x000000341a3a7c10 */ /* 0x000fe4000fffe043 */
[C-C-:B------:R-:W-:Y:S02]  /*12210*/  SHF.L.W.U32.HI R67, R61.reuse, 0xa, R61.reuse ;  /* 0x0000000a3d437819 */ /* 0x140fe40000010e3d */
[----:B------:R-:W-:Y:S01]  /*12220*/  LOP3.LUT R57, R64, R57, R61, 0xe8, !PT ;  /* 0x0000003940397212 */ /* 0x000fe200078ee83d */
[----:B------:R-:W-:Y:S01]  /*12230*/  IMAD.IADD R56, R61, 0x1, R58 ;  /* 0x000000013d387824 */ /* 0x000fe200078e023a */
[----:B------:R-:W-:-:S04]  /*12240*/  LOP3.LUT R63, R67, R62, R63, 0x96, !PT ;  /* 0x0000003e433f7212 */ /* 0x000fc800078e963f */
        /* <DEDUP_REMOVED lines=20> */
[----:B------:R-:W-:Y:S02]  /*12390*/  IADD3 R62, PT, PT, R4, R63, R62 ;  /* 0x0000003f043e7210 */ /* 0x000fe40007ffe03e */
[----:B------:R-:W-:Y:S02]  /*123a0*/  IADD3 R4, PT, PT, R30, UR54, R69 ;  /* 0x000000361e047c10 */ /* 0x000fe4000fffe045 */
        /* <DEDUP_REMOVED lines=24> */
[----:B------:R-:W-:-:S04]  /*12530*/  LOP3.LUT R68, R57, R61, R60, 0xb8, !PT ;  /* 0x0000003d39447212 */ /* 0x000fc800078eb83c */
[----:B------:R-:W-:Y:S02]  /*12540*/  IADD3 R69, PT, PT, R69, R68, R56 ;  /* 0x0000004445457210 */ /* 0x000fe40007ffe038 */
[----:B------:R-:W-:Y:S02]  /*12550*/  IADD3 R56, PT, PT, R58, R55, R59 ;  /* 0x000000373a387210 */ /* 0x000fe40007ffe03b */
[----:B------:R-:W-:Y:S02]  /*12560*/  IADD3 R55, PT, PT, R36, UR48, R69 ;  /* 0x0000003024377c10 */ /* 0x000fe4000fffe045 */
[C-C-:B------:R-:W-:Y:S02]  /*12570*/  SHF.L.W.U32.HI R58, R56.reuse, 0x1e, R56.reuse ;  /* 0x0000001e383a7819 */ /* 0x140fe40000010e38 */
[C-C-:B------:R-:W-:Y:S01]  /*12580*/  SHF.L.W.U32.HI R67, R56.reuse, 0x13, R56.reuse ;  /* 0x0000001338437819 */ /* 0x140fe20000010e38 */
        /* <DEDUP_REMOVED lines=8> */
[----:B------:R-:W-:Y:S02]  /*12610*/  LOP3.LUT R69, R60, R59, R61, 0xb8, !PT ;  /* 0x0000003b3c457212 */ /* 0x000fe400078eb83d */
[----:B------:R-:W-:Y:S02]  /*12620*/  IADD3 R54, PT, PT, R54, R67, R62 ;  /* 0x0000004336367210 */ /* 0x000fe40007ffe03e */
[----:B------:R-:W-:Y:S02]  /*12630*/  IADD3 R68, PT, PT, R68, R69, R57 ;  /* 0x0000004544447210 */ /* 0x000fe40007ffe039 */
[--C-:B------:R-:W-:Y:S02]  /*12640*/  SHF.L.W.U32.HI R62, R65, 0x19, R65.reuse ;  /* 0x00000019413e7819 */ /* 0x100fe40000010e41 */
[----:B------:R-:W-:Y:S02]  /*12650*/  IADD3 R57, PT, PT, R41, UR49, R68 ;  /* 0x0000003129397c10 */ /* 0x000fe4000fffe044 */
[----:B------:R-:W-:-:S02]  /*12660*/  SHF.L.W.U32.HI R67, R49, 0xe, R65 ;  /* 0x0000000e31437819 */ /* 0x000fc40000010e41 */
        /* <DEDUP_REMOVED lines=13> */
[----:B------:R-:W-:Y:S01]  /*12740*/  IADD3 R60, PT, PT, R73, R72, R60 ;  /* 0x00000048493c7210 */ /* 0x000fe20007ffe03c */
[----:B------:R-:W-:Y:S01]  /*12750*/  IMAD.IADD R69, R67, 0x1, R44 ;  /* 0x0000000143457824 */ /* 0x000fe200078e022c */
[----:B------:R-:W-:-:S02]  /*12760*/  IADD3 R63, PT, PT, R4, R71, R63 ;  /* 0x00000047043f7210 */ /* 0x000fc40007ffe03f */
[----:B------:R-:W-:Y:S02]  /*12770*/  IADD3 R65, PT, PT, R50, 0x11002000, R65 ;  /* 0x1100200032417810 */ /* 0x000fe40007ffe041 */
[----:B------:R-:W-:Y:S02]  /*12780*/  IADD3 R60, PT, PT, R69, UR50, R60 ;  /* 0x00000032453c7c10 */ /* 0x000fe4000fffe03c */
[C-C-:B------:R-:W-:Y:S02]  /*12790*/  SHF.L.W.U32.HI R4, R63.reuse, 0x1e, R63.reuse ;  /* 0x0000001e3f047819 */ /* 0x140fe40000010e3f */
[C-C-:B------:R-:W-:Y:S01]  /*127a0*/  SHF.L.W.U32.HI R67, R63.reuse, 0x13, R63.reuse ;  /* 0x000000133f437819 */ /* 0x140fe20000010e3f */
        /* <DEDUP_REMOVED lines=9> */
[----:B------:R-:W-:Y:S02]  /*12840*/  SHF.L.W.U32.HI R67, R69, 0xd, R69 ;  /* 0x0000000d45437819 */ /* 0x000fe40000010e45 */
[----:B------:R-:W-:Y:S02]  /*12850*/  IADD3 R68, PT, PT, R68, R70, R61 ;  /* 0x0000004644447210 */ /* 0x000fe40007ffe03d */
[----:B------:R-:W-:Y:S02]  /*12860*/  IADD3 R61, PT, PT, R5, R4, R56 ;  /* 0x00000004053d7210 */ /* 0x000fe40007ffe038 */
[----:B------:R-:W-:Y:S02]  /*12870*/  IADD3 R4, PT, PT, R65, UR51, R68 ;  /* 0x0000003341047c10 */ /* 0x000fe4000fffe044 */
[--C-:B------:R-:W-:Y:S02]  /*12880*/  SHF.L.W.U32.HI R56, R69, 0xf, R69.reuse ;  /* 0x0000000f45387819 */ /* 0x100fe40000010e45 */
[----:B------:R-:W-:Y:S01]  /*12890*/  SHF.R.U32.HI R64, RZ, 0xa, R69 ;  /* 0x0000000aff407819 */ /* 0x000fe20000011645 */
[----:B------:R-:W-:-:S03]  /*128a0*/  IMAD.IADD R5, R61, 0x1, R4 ;  /* 0x000000013d057824 */ /* 0x000fc600078e0204 */
[----:B------:R-:W-:Y:S02]  /*128b0*/  LOP3.LUT R67, R64, R56, R67, 0x96, !PT ;  /* 0x0000003840437212 */ /* 0x000fe400078e9643 */
[C-C-:B------:R-:W-:Y:S02]  /*128c0*/  SHF.L.W.U32.HI R68, R5.reuse, 0x1a, R5.reuse ;  /* 0x0000001a05447819 */ /* 0x140fe40000010e05 */
[--C-:B------:R-:W-:Y:S01]  /*128d0*/  SHF.L.W.U32.HI R71, R5, 0x15, R5.reuse ;  /* 0x0000001505477819 */ /* 0x100fe20000010e05 */
[----:B------:R-:W-:Y:S01]  /*128e0*/  IMAD.IADD R64, R67, 0x1, R28 ;  /* 0x0000000143407824 */ /* 0x000fe200078e021c */
[----:B------:R-:W-:Y:S02]  /*128f0*/  SHF.L.W.U32.HI R70, R5, 0x7, R5 ;  /* 0x0000000705467819 */ /* 0x000fe40000010e05 */
[----:B------:R-:W-:Y:S02]  /*12900*/  LOP3.LUT R72, R58, R5, R62, 0xb8, !PT ;  /* 0x000000053a487212 */ /* 0x000fe400078eb83e */
[----:B------:R-:W-:-:S02]  /*12910*/  LOP3.LUT R70, R70, R68, R71, 0x96, !PT ;  /* 0x0000004446467212 */ /* 0x000fc400078e9647 */
[C-C-:B------:R-:W-:Y:S02]  /*12920*/  SHF.L.W.U32.HI R56, R61.reuse, 0x1e, R61.reuse ;  /* 0x0000001e3d387819 */ /* 0x140fe40000010e3d */
[C-C-:B------:R-:W-:Y:S02]  /*12930*/  SHF.L.W.U32.HI R71, R61.reuse, 0x13, R61.reuse ;  /* 0x000000133d477819 */ /* 0x140fe40000010e3d */
[----:B------:R-:W-:Y:S02]  /*12940*/  SHF.L.W.U32.HI R68, R61, 0xa, R61 ;  /* 0x0000000a3d447819 */ /* 0x000fe40000010e3d */
[----:B------:R-:W-:Y:S02]  /*12950*/  IADD3 R72, PT, PT, R70, R72, R59 ;  /* 0x0000004846487210 */ /* 0x000fe40007ffe03b */
[----:B------:R-:W-:Y:S02]  /*12960*/  LOP3.LUT R56, R68, R56, R71, 0x96, !PT ;  /* 0x0000003844387212 */ /* 0x000fe400078e9647 */
[----:B------:R-:W-:-:S02]  /*12970*/  LOP3.LUT R70, R63, R54, R61, 0xe8, !PT ;  /* 0x000000363f467212 */ /* 0x000fc400078ee83d */
[----:B------:R-:W-:Y:S02]  /*12980*/  LOP3.LUT R67, R64, 0x80000000, RZ, 0x3c, !PT ;  /* 0x8000000040437812 */ /* 0x000fe400078e3cff */
        /* <DEDUP_REMOVED lines=32> */
[----:B------:R-:W-:Y:S02]  /*12b90*/  SHF.L.W.U32.HI R72, R59, 0x1e, R59 ;  /* 0x0000001e3b487819 */ /* 0x000fe40000010e3b */
        /* <DEDUP_REMOVED lines=93> */
[----:B------:R-:W-:Y:S02]  /*13170*/  LOP3.LUT R79, R56, R74, R57, 0xb8, !PT ;  /* 0x0000004a384f7212 */ /* 0x000fe400078eb839 */
[C-C-:B------:R-:W-:Y:S01]  /*13180*/  SHF.L.W.U32.HI R75, R71.reuse, 0x1e, R71.reuse ;  /* 0x0000001e474b7819 */ /* 0x140fe20000010e47 */
[----:B------:R-:W-:Y:S01]  /*13190*/  VIADD R58, R58, 0x100 ;  /* 0x000001003a3a7836 */ /* 0x000fe20000000000 */
[C-C-:B------:R-:W-:Y:S02]  /*131a0*/  SHF.L.W.U32.HI R76, R71.reuse, 0x13, R71.reuse ;  /* 0x00000013474c7819 */ /* 0x140fe40000010e47 */
[----:B------:R-:W-:Y:S02]  /*131b0*/  SHF.L.W.U32.HI R77, R71, 0xa, R71 ;  /* 0x0000000a474d7819 */ /* 0x000fe40000010e47 */
[----:B------:R-:W-:Y:S02]  /*131c0*/  IADD3 R5, PT, PT, R78, R79, R5 ;  /* 0x0000004f4e057210 */ /* 0x000fe40007ffe005 */
[----:B------:R-:W-:-:S02]  /*131d0*/  LOP3.LUT R75, R77, R75, R76, 0x96, !PT ;  /* 0x0000004b4d4b7212 */ /* 0x000fc400078e964c */
[----:B------:R-:W-:Y:S02]  /*131e0*/  LOP3.LUT R78, R72, R73, R71, 0xe8, !PT ;  /* 0x00000049484e7212 */ /* 0x000fe400078ee847 */
[----:B------:R-:W-:Y:S02]  /*131f0*/  IADD3 R5, PT, PT, R58, UR43, R5 ;  /* 0x0000002b3a057c10 */ /* 0x000fe4000fffe005 */
[----:B------:R-:W-:Y:S02]  /*13200*/  IADD3 R78, PT, PT, R4, R75, R78 ;  /* 0x0000004b044e7210 */ /* 0x000fe40007ffe04e */
[C-C-:B------:R-:W-:Y:S02]  /*13210*/  SHF.L.W.U32.HI R73, R60.reuse, 0xf, R60.reuse ;  /* 0x0000000f3c497819 */ /* 0x140fe40000010e3c */
[--C-:B------:R-:W-:Y:S01]  /*13220*/  SHF.L.W.U32.HI R76, R60, 0xd, R60.reuse ;  /* 0x0000000d3c4c7819 */ /* 0x100fe20000010e3c */
        /* <DEDUP_REMOVED lines=10> */
[C-C-:B------:R-:W-:Y:S02]  /*132d0*/  SHF.L.W.U32.HI R75, R78.reuse, 0x1e, R78.reuse ;  /* 0x0000001e4e4b7819 */ /* 0x140fe40000010e4e */
[C-C-:B------:R-:W-:Y:S02]  /*132e0*/  SHF.L.W.U32.HI R80, R78.reuse, 0x13, R78.reuse ;  /* 0x000000134e507819 */ /* 0x140fe40000010e4e */
[----:B------:R-:W-:Y:S02]  /*132f0*/  SHF.L.W.U32.HI R77, R78, 0xa, R78 ;  /* 0x0000000a4e4d7819 */ /* 0x000fe40000010e4e */
[----:B------:R-:W-:Y:S01]  /*13300*/  IADD3 R79, PT, PT, R79, R81, R56 ;  /* 0x000000514f4f7210 */ /* 0x000fe20007ffe038 */
[----:B------:R-:W-:Y:S01]  /*13310*/  IMAD.IADD R56, R76, 0x1, R29 ;  /* 0x000000014c387824 */ /* 0x000fe200078e021d */
[----:B------:R-:W-:-:S02]  /*13320*/  LOP3.LUT R75, R77, R75, R80, 0x96, !PT ;  /* 0x0000004b4d4b7212 */ /* 0x000fc400078e9650 */
[----:B------:R-:W-:Y:S02]  /*13330*/  SHF.L.W.U32.HI R77, R58, 0xd, R58 ;  /* 0x0000000d3a4d7819 */ /* 0x000fe40000010e3a */
        /* <DEDUP_REMOVED lines=32> */
[----:B------:R-:W-:Y:S02]  /*13540*/  IADD3 R84, PT, PT, R83, R84, R74 ;  /* 0x0000005453547210 */ /* 0x000fe40007ffe04a */
[----:B------:R-:W-:Y:S02]  /*13550*/  LOP3.LUT R55, R57, R55, R80, 0x96, !PT ;  /* 0x0000003739377212 */ /* 0x000fe400078e9650 */
[C---:B------:R-:W-:Y:S02]  /*13560*/  SHF.L.W.U32.HI R79, R77.reuse, 0x1e, R77 ;  /* 0x0000001e4d4f7819 */ /* 0x040fe40000010e4d */
[----:B------:R-:W-:Y:S02]  /*13570*/  IADD3 R74, PT, PT, R30, R55, R61 ;  /* 0x000000371e4a7210 */ /* 0x000fe40007ffe03d */
[----:B------:R-:W-:Y:S02]  /*13580*/  SHF.L.W.U32.HI R82, R77, 0x13, R77 ;  /* 0x000000134d527819 */ /* 0x000fe40000010e4d */
[----:B------:R-:W-:Y:S01]  /*13590*/  SHF.L.W.U32.HI R57, R54, 0xf, R54 ;  /* 0x0000000f36397819 */ /* 0x000fe20000010e36 */
[----:B------:R-:W-:Y:S01]  /*135a0*/  IMAD.IADD R55, R74, 0x1, R37 ;  /* 0x000000014a377824 */ /* 0x000fe200078e0225 */
[----:B------:R-:W-:-:S02]  /*135b0*/  LOP3.LUT R81, R81, R79, R82, 0x96, !PT ;  /* 0x0000004f51517212 */ /* 0x000fc400078e9652 */
[----:B------:R-:W-:Y:S02]  /*135c0*/  SHF.L.W.U32.HI R74, R54, 0xd, R54 ;  /* 0x0000000d364a7819 */ /* 0x000fe40000010e36 */
[----:B------:R-:W-:Y:S02]  /*135d0*/  IADD3 R78, PT, PT, R70, R81, R78 ;  /* 0x00000051464e7210 */ /* 0x000fe40007ffe04e */
[----:B------:R-:W-:Y:S02]  /*135e0*/  SHF.R.U32.HI R79, RZ, 0xa, R54 ;  /* 0x0000000aff4f7819 */ /* 0x000fe40000011636 */
[----:B------:R-:W-:Y:S02]  /*135f0*/  IADD3 R70, PT, PT, R55, UR38, R84 ;  /* 0x0000002637467c10 */ /* 0x000fe4000fffe054 */
[----:B------:R-:W-:Y:S02]  /*13600*/  LOP3.LUT R57, R79, R57, R74, 0x96, !PT ;  /* 0x000000394f397212 */ /* 0x000fe400078e964a */
[C---:B------:R-:W-:Y:S01]  /*13610*/  SHF.L.W.U32.HI R66, R78.reuse, 0x1e, R78 ;  /* 0x0000001e4e427819 */ /* 0x040fe20000010e4e */
[C---:B------:R-:W-:Y:S01]  /*13620*/  IMAD.IADD R74, R78.reuse, 0x1, R70 ;  /* 0x000000014e4a7824 */ /* 0x040fe200078e0246 */
[----:B------:R-:W-:-:S02]  /*13630*/  SHF.L.W.U32.HI R79, R78, 0x13, R78 ;  /* 0x000000134e4f7819 */ /* 0x000fc40000010e4e */
[----:B------:R-:W-:Y:S02]  /*13640*/  SHF.L.W.U32.HI R80, R78, 0xa, R78 ;  /* 0x0000000a4e507819 */ /* 0x000fe40000010e4e */
        /* <DEDUP_REMOVED lines=8> */
[----:B------:R-:W-:Y:S02]  /*136d0*/  LOP3.LUT R75, R73, R74, R71, 0xb8, !PT ;  /* 0x0000004a494b7212 */ /* 0x000fe400078eb847 */
[----:B------:R-:W-:Y:S01]  /*136e0*/  IADD3 R79, PT, PT, R5, R66, R79 ;  /* 0x00000042054f7210 */ /* 0x000fe20007ffe04f */
[----:B------:R-:W-:Y:S01]  /*136f0*/  IMAD.U32 R5, RZ, RZ, UR61 ;  /* 0x0000003dff057e24 */ /* 0x000fe2000f8e00ff */
[----:B------:R-:W-:Y:S01]  /*13700*/  IADD3 R66, PT, PT, R81, R75, R4 ;  /* 0x0000004b51427210 */ /* 0x000fe20007ffe004 */
[----:B------:R-:W-:Y:S01]  /*13710*/  IMAD.U32 R4, RZ, RZ, UR60 ;  /* 0x0000003cff047e24 */ /* 0x000fe2000f8e00ff */
[C-C-:B------:R-:W-:Y:S01]  /*13720*/  SHF.L.W.U32.HI R82, R69.reuse, 0x19, R69.reuse ;  /* 0x0000001945527819 */ /* 0x140fe20000010e45 */
[----:B------:R-:W-:Y:S01]  /*13730*/  IMAD.U32 R5, RZ, RZ, UR5 ;  /* 0x00000005ff057e24 */ /* 0x000fe2000f8e00ff */
[----:B------:R-:W-:-:S02]  /*13740*/  SHF.L.W.U32.HI R75, R69, 0xe, R69 ;  /* 0x0000000e454b7819 */ /* 0x000fc40000010e45 */
[----:B------:R-:W-:Y:S02]  /*13750*/  SHF.R.U32.HI R80, RZ, 0x3, R69 ;  /* 0x00000003ff507819 */ /* 0x000fe40000011645 */
[----:B------:R-:W-:Y:S01]  /*13760*/  IADD3 R66, PT, PT, R57, UR39, R66 ;  /* 0x0000002739427c10 */ /* 0x000fe2000fffe042 */
[----:B------:R0:W-:Y:S01]  /*13770*/  @P0 REDG.E.ADD.64.STRONG.GPU desc[UR62][R2.64], R4 ;  /* 0x000000040200098e */ /* 0x0001e2000c12e53e */
[----:B------:R-:W-:Y:S02]  /*13780*/  LOP3.LUT R82, R80, R82, R75, 0x96, !PT ;  /* 0x0000005250527212 */ /* 0x000fe400078e964b */
[C-C-:B------:R-:W-:Y:S01]  /*13790*/  SHF.L.W.U32.HI R80, R79.reuse, 0x1e, R79.reuse ;  /* 0x0000001e4f507819 */ /* 0x140fe20000010e4f */
[C---:B------:R-:W-:Y:S01]  /*137a0*/  IMAD.IADD R75, R79.reuse, 0x1, R66 ;  /* 0x000000014f4b7824 */ /* 0x040fe200078e0242 */
[C-C-:B------:R-:W-:Y:S02]  /*137b0*/  SHF.L.W.U32.HI R81, R79.reuse, 0x13, R79.reuse ;  /* 0x000000134f517819 */ /* 0x140fe40000010e4f */
[----:B------:R-:W-:-:S02]  /*137c0*/  SHF.L.W.U32.HI R83, R79, 0xa, R79 ;  /* 0x0000000a4f537819 */ /* 0x000fc40000010e4f */
[----:B------:R-:W-:Y:S02]  /*137d0*/  SHF.L.W.U32.HI R84, R75, 0x1a, R75 ;  /* 0x0000001a4b547819 */ /* 0x000fe40000010e4b */
[----:B------:R-:W-:Y:S02]  /*137e0*/  LOP3.LUT R81, R83, R80, R81, 0x96, !PT ;  /* 0x0000005053517212 */ /* 0x000fe400078e9651 */
[--C-:B------:R-:W-:Y:S02]  /*137f0*/  SHF.R.U32.HI R80, RZ, 0xa, R55.reuse ;  /* 0x0000000aff507819 */ /* 0x100fe40000011637 */
[C-C-:B0-----:R-:W-:Y:S02]  /*13800*/  SHF.L.W.U32.HI R4, R55.reuse, 0xf, R55.reuse ;  /* 0x0000000f37047819 */ /* 0x141fe40000010e37 */
[----:B------:R-:W-:Y:S02]  /*13810*/  SHF.L.W.U32.HI R5, R55, 0xd, R55 ;  /* 0x0000000d37057819 */ /* 0x000fe40000010e37 */
[----:B------:R-:W-:-:S02]  /*13820*/  SHF.L.W.U32.HI R85, R75, 0x15, R75 ;  /* 0x000000154b557819 */ /* 0x000fc40000010e4b */
[----:B------:R-:W-:Y:S02]  /*13830*/  SHF.L.W.U32.HI R86, R75, 0x7, R75 ;  /* 0x000000074b567819 */ /* 0x000fe40000010e4b */
[----:B------:R-:W-:Y:S02]  /*13840*/  LOP3.LUT R4, R80, R4, R5, 0x96, !PT ;  /* 0x0000000450047212 */ /* 0x000fe400078e9605 */
[----:B------:R-:W-:Y:S02]  /*13850*/  LOP3.LUT R84, R86, R84, R85, 0x96, !PT ;  /* 0x0000005456547212 */ /* 0x000fe400078e9655 */
[----:B------:R-:W-:Y:S02]  /*13860*/  LOP3.LUT R77, R78, R77, R79, 0xe8, !PT ;  /* 0x0000004d4e4d7212 */ /* 0x000fe400078ee84f */
[----:B------:R-:W-:Y:S02]  /*13870*/  LOP3.LUT R83, R71, R75, R74, 0xb8, !PT ;  /* 0x0000004b47537212 */ /* 0x000fe400078eb84a */
[----:B------:R-:W-:-:S02]  /*13880*/  IADD3 R5, PT, PT, R36, R4, R59 ;  /* 0x0000000424057210 */ /* 0x000fc40007ffe03b */
[----:B------:R-:W-:Y:S02]  /*13890*/  IADD3 R80, PT, PT, R76, R81, R77 ;  /* 0x000000514c507210 */ /* 0x000fe40007ffe04d */
[----:B------:R-:W-:Y:S01]  /*138a0*/  IADD3 R83, PT, PT, R84, R83, R73 ;  /* 0x0000005354537210 */ /* 0x000fe20007ffe049 */
[----:B------:R-:W-:Y:S01]  /*138b0*/  IMAD.IADD R4, R5, 0x1, R42 ;  /* 0x0000000105047824 */ /* 0x000fe200078e022a */
[C-C-:B------:R-:W-:Y:S02]  /*138c0*/  SHF.L.W.U32.HI R81, R67.reuse, 0x19, R64.reuse ;  /* 0x0000001943517819 */ /* 0x140fe40000010e40 */
[----:B------:R-:W-:Y:S02]  /*138d0*/  SHF.L.W.U32.HI R84, R67, 0xe, R64 ;  /* 0x0000000e43547819 */ /* 0x000fe40000010e40 */
[C-C-:B------:R-:W-:Y:S02]  /*138e0*/  SHF.L.W.U32.HI R64, R57.reuse, 0xf, R57.reuse ;  /* 0x0000000f39407819 */ /* 0x140fe40000010e39 */
[----:B------:R-:W-:-:S02]  /*138f0*/  SHF.L.W.U32.HI R73, R57, 0xd, R57 ;  /* 0x0000000d39497819 */ /* 0x000fc40000010e39 */
[----:B------:R-:W-:Y:S02]  /*13900*/  SHF.R.U32.HI R76, RZ, 0xa, R57 ;  /* 0x0000000aff4c7819 */ /* 0x000fe40000011639 */
[----:B------:R-:W-:Y:S02]  /*13910*/  SHF.R.U32.HI R77, RZ, 0x3, R67 ;  /* 0x00000003ff4d7819 */ /* 0x000fe40000011643 */
[----:B------:R-:W-:Y:S02]  /*13920*/  LOP3.LUT R64, R76, R64, R73, 0x96, !PT ;  /* 0x000000404c407212 */ /* 0x000fe400078e9649 */
        /* <DEDUP_REMOVED lines=74> */
[C---:B------:R-:W-:Y:S01]  /*13dd0*/  SHF.L.W.U32.HI R81, R66.reuse, 0x1e, R66 ;  /* 0x0000001e42517819 */ /* 0x040fe20000010e42 */
        /* <DEDUP_REMOVED lines=119> */
[C---:B------:R-:W-:Y:S01]  /*14550*/  SHF.L.W.U32.HI R82, R77.reuse, 0x1e, R77 ;  /* 0x0000001e4d527819 */ /* 0x040fe20000010e4d */
        /* <DEDUP_REMOVED lines=65> */
[----:B------:R-:W-:Y:S02]  /*14970*/  SHF.L.W.U32.HI R58, R57, 0x19, R57 ;  /* 0x00000019393a7819 */ /* 0x000fe40000010e39 */
        /* <DEDUP_REMOVED lines=138> */
[C---:B------:R-:W-:Y:S02]  /*15220*/  SHF.L.W.U32.HI R76, R69.reuse, 0x19, R69 ;  /* 0x00000019454c7819 */ /* 0x040fe40000010e45 */
[----:B------:R-:W-:Y:S02]  /*15230*/  IADD3 R84, PT, PT, R84, R82, R71 ;  /* 0x0000005254547210 */ /* 0x000fe40007ffe047 */
        /* <DEDUP_REMOVED lines=17> */
[----:B------:R-:W-:Y:S02]  /*15350*/  LOP3.LUT R77, R78, R77, R79, 0xe8, !PT ;  /* 0x0000004d4e4d7212 */ /* 0x000fe400078ee84f */
[----:B------:R-:W-:Y:S02]  /*15360*/  LOP3.LUT R83, R83, R81, R86, 0x96, !PT ;  /* 0x0000005153537212 */ /* 0x000fe400078e9656 */
[----:B------:R-:W-:-:S02]  /*15370*/  IADD3 R81, PT, PT, R64, R68, R61 ;  /* 0x0000004440517210 */ /* 0x000fc40007ffe03d */
[----:B------:R-:W-:-:S03]  /*15380*/  LOP3.LUT R68, R57, R71, R4, 0xb8, !PT ;  /* 0x0000004739447212 */ /* 0x000fc600078eb804 */
[----:B------:R-:W-:Y:S01]  /*15390*/  IMAD.IADD R64, R80, 0x1, R81 ;  /* 0x0000000150407824 */ /* 0x000fe200078e0251 */
        /* <DEDUP_REMOVED lines=31> */
[C-C-:B------:R-:W-:Y:S02]  /*15590*/  SHF.L.W.U32.HI R84, R74.reuse, 0x13, R74.reuse ;  /* 0x000000134a547819 */ /* 0x140fe40000010e4a */
[----:B------:R-:W-:-:S02]  /*155a0*/  SHF.L.W.U32.HI R83, R74, 0xa, R74 ;  /* 0x0000000a4a537819 */ /* 0x000fc40000010e4a */
[----:B------:R-:W-:Y:S02]  /*155b0*/  IADD3 R65, PT, PT, R55, UR19, R86 ;  /* 0x0000001337417c10 */ /* 0x000fe4000fffe056 */
[----:B------:R-:W-:Y:S02]  /*155c0*/  LOP3.LUT R84, R83, R81, R84, 0x96, !PT ;  /* 0x0000005153547212 */ /* 0x000fe400078e9654 */
[C---:B------:R-:W-:Y:S01]  /*155d0*/  SHF.L.W.U32.HI R72, R55.reuse, 0xf, R55 ;  /* 0x0000000f37487819 */ /* 0x040fe20000010e37 */
[----:B------:R-:W-:Y:S01]  /*155e0*/  IMAD.IADD R57, R74, 0x1, R65 ;  /* 0x000000014a397824 */ /* 0x000fe200078e0241 */
[--C-:B------:R-:W-:Y:S02]  /*155f0*/  SHF.L.W.U32.HI R81, R55, 0xd, R55.reuse ;  /* 0x0000000d37517819 */ /* 0x100fe40000010e37 */
[----:B------:R-:W-:Y:S02]  /*15600*/  SHF.R.U32.HI R83, RZ, 0xa, R55 ;  /* 0x0000000aff537819 */ /* 0x000fe40000011637 */
[----:B------:R-:W-:-:S02]  /*15610*/  LOP3.LUT R79, R80, R79, R74, 0xe8, !PT ;  /* 0x0000004f504f7212 */ /* 0x000fc400078ee84a */
[----:B------:R-:W-:Y:S02]  /*15620*/  LOP3.LUT R72, R83, R72, R81, 0x96, !PT ;  /* 0x0000004853487212 */ /* 0x000fe400078e9651 */
[----:B------:R-:W-:Y:S02]  /*15630*/  IADD3 R67, PT, PT, R67, R78, R54 ;  /* 0x0000004e43437210 */ /* 0x000fe40007ffe036 */
[----:B------:R-:W-:Y:S02]  /*15640*/  IADD3 R73, PT, PT, R73, R84, R79 ;  /* 0x0000005449497210 */ /* 0x000fe40007ffe04f */
[C-C-:B------:R-:W-:Y:S02]  /*15650*/  SHF.L.W.U32.HI R54, R57.reuse, 0x1a, R57.reuse ;  /* 0x0000001a39367819 */ /* 0x140fe40000010e39 */
[C-C-:B------:R-:W-:Y:S02]  /*15660*/  SHF.L.W.U32.HI R83, R57.reuse, 0x15, R57.reuse ;  /* 0x0000001539537819 */ /* 0x140fe40000010e39 */
[----:B------:R-:W-:-:S02]  /*15670*/  SHF.L.W.U32.HI R84, R57, 0x7, R57 ;  /* 0x0000000739547819 */ /* 0x000fc40000010e39 */
[----:B------:R-:W-:Y:S02]  /*15680*/  SHF.L.W.U32.HI R78, R73, 0x1e, R73 ;  /* 0x0000001e494e7819 */ /* 0x000fe40000010e49 */
[----:B------:R-:W-:Y:S01]  /*15690*/  LOP3.LUT R83, R84, R54, R83, 0x96, !PT ;  /* 0x0000003654537212 */ /* 0x000fe200078e9653 */
[----:B------:R-:W-:Y:S01]  /*156a0*/  IMAD.IADD R54, R76, 0x1, R67 ;  /* 0x000000014c367824 */ /* 0x000fe200078e0243 */
[----:B------:R-:W-:Y:S02]  /*156b0*/  LOP3.LUT R84, R71, R57, R68, 0xb8, !PT ;  /* 0x0000003947547212 */ /* 0x000fe400078eb844 */
[--C-:B------:R-:W-:Y:S02]  /*156c0*/  SHF.L.W.U32.HI R79, R73, 0x13, R73.reuse ;  /* 0x00000013494f7819 */ /* 0x100fe40000010e49 */
[----:B------:R-:W-:Y:S02]  /*156d0*/  IADD3 R83, PT, PT, R83, R84, R4 ;  /* 0x0000005453537210 */ /* 0x000fe40007ffe004 */
[----:B------:R-:W-:-:S02]  /*156e0*/  SHF.L.W.U32.HI R81, R73, 0xa, R73 ;  /* 0x0000000a49517819 */ /* 0x000fc40000010e49 */
[----:B------:R-:W-:Y:S02]  /*156f0*/  IADD3 R76, PT, PT, R69, R72, R58 ;  /* 0x00000048454c7210 */ /* 0x000fe40007ffe03a */
[----:B------:R-:W-:Y:S02]  /*15700*/  IADD3 R58, PT, PT, R54, UR12, R83 ;  /* 0x0000000c363a7c10 */ /* 0x000fe4000fffe053 */
[----:B------:R-:W-:Y:S02]  /*15710*/  LOP3.LUT R79, R81, R78, R79, 0x96, !PT ;  /* 0x0000004e514f7212 */ /* 0x000fe400078e964f */
[----:B------:R-:W-:Y:S01]  /*15720*/  LOP3.LUT R80, R74, R80, R73, 0xe8, !PT ;  /* 0x000000504a507212 */ /* 0x000fe200078ee849 */
[----:B------:R-:W-:Y:S01]  /*15730*/  IMAD.IADD R4, R73, 0x1, R58 ;  /* 0x0000000149047824 */ /* 0x000fe200078e023a */
[----:B------:R-:W-:Y:S02]  /*15740*/  SHF.L.W.U32.HI R67, R63, 0x19, R63 ;  /* 0x000000193f437819 */ /* 0x000fe40000010e3f */
[----:B------:R-:W-:-:S02]  /*15750*/  IADD3 R82, PT, PT, R82, R79, R80 ;  /* 0x0000004f52527210 */ /* 0x000fc40007ffe050 */
[--C-:B------:R-:W-:Y:S02]  /*15760*/  SHF.L.W.U32.HI R72, R63, 0xe, R63.reuse ;  /* 0x0000000e3f487819 */ /* 0x100fe40000010e3f */
[----:B------:R-:W-:Y:S02]  /*15770*/  SHF.R.U32.HI R69, RZ, 0x3, R63 ;  /* 0x00000003ff457819 */ /* 0x000fe4000001163f */
[C-C-:B------:R-:W-:Y:S02]  /*15780*/  SHF.L.W.U32.HI R78, R82.reuse, 0x1e, R82.reuse ;  /* 0x0000001e524e7819 */ /* 0x140fe40000010e52 */
[C-C-:B------:R-:W-:Y:S02]  /*15790*/  SHF.L.W.U32.HI R79, R82.reuse, 0x13, R82.reuse ;  /* 0x00000013524f7819 */ /* 0x140fe40000010e52 */
[----:B------:R-:W-:Y:S02]  /*157a0*/  SHF.L.W.U32.HI R80, R82, 0xa, R82 ;  /* 0x0000000a52507819 */ /* 0x000fe40000010e52 */
[----:B------:R-:W-:-:S02]  /*157b0*/  SHF.L.W.U32.HI R81, R4, 0x1a, R4 ;  /* 0x0000001a04517819 */ /* 0x000fc40000010e04 */
[C-C-:B------:R-:W-:Y:S02]  /*157c0*/  SHF.L.W.U32.HI R84, R4.reuse, 0x15, R4.reuse ;  /* 0x0000001504547819 */ /* 0x140fe40000010e04 */
[----:B------:R-:W-:Y:S02]  /*157d0*/  SHF.L.W.U32.HI R83, R4, 0x7, R4 ;  /* 0x0000000704537819 */ /* 0x000fe40000010e04 */
[----:B------:R-:W-:Y:S02]  /*157e0*/  LOP3.LUT R67, R69, R67, R72, 0x96, !PT ;  /* 0x0000004345437212 */ /* 0x000fe400078e9648 */
[----:B------:R-:W-:Y:S02]  /*157f0*/  LOP3.LUT R78, R80, R78, R79, 0x96, !PT ;  /* 0x0000004e504e7212 */ /* 0x000fe400078e964f */
[----:B------:R-:W-:Y:S01]  /*15800*/  LOP3.LUT R69, R73, R74, R82, 0xe8, !PT ;  /* 0x0000004a49457212 */ /* 0x000fe200078ee852 */
[----:B------:R-:W-:Y:S01]  /*15810*/  IMAD.IADD R74, R67, 0x1, R76 ;  /* 0x00000001434a7824 */ /* 0x000fe200078e024c */
[----:B------:R-:W-:-:S02]  /*15820*/  LOP3.LUT R84, R83, R81, R84, 0x96, !PT ;  /* 0x0000005153547212 */ /* 0x000fc400078e9654 */
[----:B------:R-:W-:Y:S02]  /*15830*/  LOP3.LUT R72, R68, R4, R57, 0xb8, !PT ;  /* 0x0000000444487212 */ /* 0x000fe400078eb839 */
[----:B------:R-:W-:Y:S02]  /*15840*/  IADD3 R77, PT, PT, R77, R78, R69 ;  /* 0x0000004e4d4d7210 */ /* 0x000fe40007ffe045 */
[----:B------:R-:W-:Y:S02]  /*15850*/  IADD3 R69, PT, PT, R84, R72, R71 ;  /* 0x0000004854457210 */ /* 0x000fe40007ffe047 */
[C-C-:B------:R-:W-:Y:S02]  /*15860*/  SHF.L.W.U32.HI R67, R54.reuse, 0xf, R54.reuse ;  /* 0x0000000f36437819 */ /* 0x140fe40000010e36 */
[--C-:B------:R-:W-:Y:S02]  /*15870*/  SHF.L.W.U32.HI R72, R54, 0xd, R54.reuse ;  /* 0x0000000d36487819 */ /* 0x100fe40000010e36 */
[----:B------:R-:W-:-:S02]  /*15880*/  SHF.R.U32.HI R71, RZ, 0xa, R54 ;  /* 0x0000000aff477819 */ /* 0x000fc40000011636 */
        /* <DEDUP_REMOVED lines=11> */
[----:B------:R-:W-:Y:S02]  /*15940*/  IADD3 R72, PT, PT, R65, R72, R73 ;  /* 0x0000004841487210 */ /* 0x000fe40007ffe049 */
        /* <DEDUP_REMOVED lines=12> */
[----:B------:R-:W-:Y:S02]  /*15a10*/  IADD3 R76, PT, PT, R81, R73, R68 ;  /* 0x00000049514c7210 */ /* 0x000fe40007ffe044 */
[C-C-:B------:R-:W-:Y:S02]  /*15a20*/  SHF.L.W.U32.HI R63, R74.reuse, 0xf, R74.reuse ;  /* 0x0000000f4a3f7819 */ /* 0x140fe40000010e4a */
[----:B------:R-:W-:-:S02]  /*15a30*/  SHF.L.W.U32.HI R68, R74, 0xd, R74 ;  /* 0x0000000d4a447819 */ /* 0x000fc40000010e4a */
[----:B------:R-:W-:Y:S02]  /*15a40*/  SHF.R.U32.HI R74, RZ, 0xa, R74 ;  /* 0x0000000aff4a7819 */ /* 0x000fe4000001164a */
        /* <DEDUP_REMOVED lines=11> */
[C---:B------:R-:W-:Y:S01]  /*15b00*/  SHF.L.W.U32.HI R71, R63.reuse, 0x13, R63 ;  /* 0x000000133f477819 */ /* 0x040fe20000010e3f */
        /* <DEDUP_REMOVED lines=14> */
[C---:B------:R-:W-:Y:S02]  /*15bf0*/  LOP3.LUT R77, R72.reuse, R77, R63, 0xe8, !PT ;  /* 0x0000004d484d7212 */ /* 0x040fe400078ee83f */
[----:B------:R-:W-:Y:S01]  /*15c00*/  SHF.R.U32.HI R73, RZ, 0x3, R59 ;  /* 0x00000003ff497819 */ /* 0x000fe2000001163b */
[----:B------:R-:W-:Y:S01]  /*15c10*/  IMAD.IADD R57, R72, 0x1, R65 ;  /* 0x0000000148397824 */ /* 0x000fe200078e0241 */
[----:B------:R-:W-:Y:S02]  /*15c20*/  IADD3 R66, PT, PT, R69, R74, R77 ;  /* 0x0000004a45427210 */ /* 0x000fe40007ffe04d */
[C-C-:B------:R-:W-:Y:S02]  /*15c30*/  SHF.L.W.U32.HI R69, R59.reuse, 0x19, R59.reuse ;  /* 0x000000193b457819 */ /* 0x140fe40000010e3b */
[----:B------:R-:W-:Y:S02]  /*15c40*/  SHF.L.W.U32.HI R74, R59, 0xe, R59 ;  /* 0x0000000e3b4a7819 */ /* 0x000fe40000010e3b */
        /* <DEDUP_REMOVED lines=25> */
[----:B------:R-:W-:Y:S02]  /*15de0*/  LOP3.LUT R63, R66, R63, R5, 0xe8, !PT ;  /* 0x0000003f423f7212 */ /* 0x000fe400078ee805 */
[----:B------:R-:W-:-:S02]  /*15df0*/  SHF.L.W.U32.HI R71, R60, 0x19, R60 ;  /* 0x000000193c477819 */ /* 0x000fc40000010e3c */
[--C-:B------:R-:W-:Y:S02]  /*15e00*/  SHF.L.W.U32.HI R72, R60, 0xe, R60.reuse ;  /* 0x0000000e3c487819 */ /* 0x100fe40000010e3c */
[----:B------:R-:W-:Y:S02]  /*15e10*/  SHF.R.U32.HI R73, RZ, 0x3, R60 ;  /* 0x00000003ff497819 */ /* 0x000fe4000001163c */
[----:B------:R-:W-:Y:S02]  /*15e20*/  IADD3 R62, PT, PT, R65, R62, R63 ;  /* 0x0000003e413e7210 */ /* 0x000fe40007ffe03f */
[----:B------:R-:W-:Y:S02]  /*15e30*/  LOP3.LUT R71, R73, R71, R72, 0x96, !PT ;  /* 0x0000004749477212 */ /* 0x000fe400078e9648 */
[----:B------:R-:W-:Y:S02]  /*15e40*/  IADD3 R70, PT, PT, R59, R70, R64 ;  /* 0x000000463b467210 */ /* 0x000fe40007ffe040 */
[----:B------:R-:W-:-:S02]  /*15e50*/  SHF.L.W.U32.HI R74, R4, 0x1a, R4 ;  /* 0x0000001a044a7819 */ /* 0x000fc40000010e04 */
[C---:B------:R-:W-:Y:S01]  /*15e60*/  SHF.L.W.U32.HI R75, R4.reuse, 0x15, R4 ;  /* 0x00000015044b7819 */ /* 0x040fe20000010e04 */
[----:B------:R-:W-:Y:S01]  /*15e70*/  IMAD.IADD R59, R71, 0x1, R70 ;  /* 0x00000001473b7824 */ /* 0x000fe200078e0246 */
[----:B------:R-:W-:Y:S02]  /*15e80*/  SHF.L.W.U32.HI R76, R4, 0x7, R4 ;  /* 0x00000007044c7819 */ /* 0x000fe40000010e04 */
[C-C-:B------:R-:W-:Y:S02]  /*15e90*/  SHF.L.W.U32.HI R63, R62.reuse, 0x1e, R62.reuse ;  /* 0x0000001e3e3f7819 */ /* 0x140fe40000010e3e */
[C-C-:B------:R-:W-:Y:S02]  /*15ea0*/  SHF.L.W.U32.HI R64, R62.reuse, 0x13, R62.reuse ;  /* 0x000000133e407819 */ /* 0x140fe40000010e3e */
        /* <DEDUP_REMOVED lines=10> */
[----:B------:R-:W-:Y:S02]  /*15f50*/  IADD3 R64, PT, PT, R60, R64, R55 ;  /* 0x000000403c407210 */ /* 0x000fe40007ffe037 */
[C---:B------:R-:W-:Y:S01]  /*15f60*/  SHF.L.W.U32.HI R65, R61.reuse, 0x19, R61 ;  /* 0x000000193d417819 */ /* 0x040fe20000010e3d */
[----:B------:R-:W-:Y:S01]  /*15f70*/  IMAD.IADD R55, R66, 0x1, R69 ;  /* 0x0000000142377824 */ /* 0x000fe200078e0245 */
[----:B------:R-:W-:Y:S02]  /*15f80*/  SHF.L.W.U32.HI R70, R61, 0xe, R61 ;  /* 0x0000000e3d467819 */ /* 0x000fe40000010e3d */
[----:B------:R-:W-:-:S02]  /*15f90*/  LOP3.LUT R72, R5, R66, R62, 0xe8, !PT ;  /* 0x0000004205487212 */ /* 0x000fc400078ee83e */
[----:B------:R-:W-:Y:S02]  /*15fa0*/  SHF.R.U32.HI R67, RZ, 0x3, R61 ;  /* 0x00000003ff437819 */ /* 0x000fe4000001163d */
[----:B------:R-:W-:Y:S02]  /*15fb0*/  IADD3 R63, PT, PT, R68, R71, R72 ;  /* 0x00000047443f7210 */ /* 0x000fe40007ffe048 */
[----:B------:R-:W-:Y:S02]  /*15fc0*/  LOP3.LUT R65, R67, R65, R70, 0x96, !PT ;  /* 0x0000004143417212 */ /* 0x000fe400078e9646 */
[C-C-:B------:R-:W-:Y:S02]  /*15fd0*/  SHF.L.W.U32.HI R68, R55.reuse, 0x1a, R55.reuse ;  /* 0x0000001a37447819 */ /* 0x140fe40000010e37 */
[--C-:B------:R-:W-:Y:S01]  /*15fe0*/  SHF.L.W.U32.HI R71, R55, 0x15, R55.reuse ;  /* 0x0000001537477819 */ /* 0x100fe20000010e37 */
[----:B------:R-:W-:Y:S01]  /*15ff0*/  IMAD.IADD R64, R65, 0x1, R64 ;  /* 0x0000000141407824 */ /* 0x000fe200078e0240 */
[----:B------:R-:W-:-:S02]  /*16000*/  SHF.L.W.U32.HI R70, R55, 0x7, R55 ;  /* 0x0000000737467819 */ /* 0x000fc40000010e37 */
[----:B------:R-:W-:Y:S02]  /*16010*/  SHF.L.W.U32.HI R60, R63, 0x1e, R63 ;  /* 0x0000001e3f3c7819 */ /* 0x000fe40000010e3f */
[----:B------:R-:W-:Y:S02]  /*16020*/  LOP3.LUT R71, R70, R68, R71, 0x96, !PT ;  /* 0x0000004446477212 */ /* 0x000fe400078e9647 */
[----:B------:R-:W-:Y:S02]  /*16030*/  LOP3.LUT R68, R57, R55, R4, 0xb8, !PT ;  /* 0x0000003739447212 */ /* 0x000fe400078eb804 */
        /* <DEDUP_REMOVED lines=36> */
[----:B------:R-:W-:Y:S02]  /*16280*/  LOP3.LUT R4, R53, 0xff, RZ, 0xc0, !PT ;  /* 0x000000ff35047812 */ /* 0x000fe400078ec0ff */
[----:B------:R-:W-:-:S05]  /*16290*/  IADD3 R5, PT, PT, R56, R5, R62 ;  /* 0x0000000538057210 */ /* 0x000fca0007ffe03e */
[----:B------:R-:W-:-:S05]  /*162a0*/  VIADD R5, R5, 0x6a09e667 ;  /* 0x6a09e66705057836 */ /* 0x000fca0000000000 */
[----:B------:R-:W-:-:S04]  /*162b0*/  SHF.R.U32.HI R5, RZ, 0x18, R5 ;  /* 0x00000018ff057819 */ /* 0x000fc80000011605 */
[----:B------:R-:W-:-:S04]  /*162c0*/  PRMT R5, R5, 0x9910, RZ ;  /* 0x0000991005057816 */ /* 0x000fc800000000ff */
[----:B------:R-:W-:-:S13]  /*162d0*/  ISETP.NE.AND P0, PT, R4, R5, PT ;  /* 0x000000050400720c */ /* 0x000fda0003f05270 */
[----:B------:R-:W-:Y:S05]  /*162e0*/  @P0 EXIT ;  /* 0x000000000000094d */ /* 0x000fea0003800000 */
[----:B------:R-:W-:-:S09]  /*162f0*/  UISETP.NE.AND UP0, UPT, UR4, 0x8, UPT ;  /* 0x000000080400788c */ /* 0x000fd2000bf05270 */
[----:B------:R-:W-:Y:S05]  /*16300*/  BRA.U UP0, `(.L_x_15) ;  /* 0xfffffedd008c7547 */ /* 0x000fea000b83ffff */
[----:B------:R-:W0:Y:S01]  /*16310*/  LDC.64 R4, c[0x0][0x3d0] ;  /* 0x0000f400ff047b82 */ /* 0x000e220000000a00 */
[----:B------:R-:W-:-:S07]  /*16320*/  IMAD.MOV.U32 R26, RZ, RZ, 0x1 ;  /* 0x00000001ff1a7424 */ /* 0x000fce00078e00ff */
[----:B------:R-:W1:Y:S08]  /*16330*/  LDC.64 R2, c[0x0][0x3d8] ;  /* 0x0000f600ff027b82 */ /* 0x000e700000000a00 */
[----:B------:R-:W2:Y:S08]  /*16340*/  LDC.U16 R27, c[0x0][0x3a8] ;  /* 0x0000ea00ff1b7b82 */ /* 0x000eb00000000400 */
[----:B------:R-:W3:Y:S01]  /*16350*/  LDC.U16 R29, c[0x0][0x3aa] ;  /* 0x0000ea80ff1d7b82 */ /* 0x000ee20000000400 */
[----:B0-----:R-:W-:Y:S04]  /*16360*/  STG.E.U8 desc[UR62][R4.64], R26 ;  /* 0x0000001a04007986 */ /* 0x001fe8000c10113e */
[----:B-1----:R-:W-:Y:S04]  /*16370*/  STG.E.U16 desc[UR62][R2.64], R0 ;  /* 0x0000000002007986 */ /* 0x002fe8000c10153e */
[----:B------:R-:W-:Y:S04]  /*16380*/  STG.E.U16 desc[UR62][R2.64+0x2], R6 ;  /* 0x0000020602007986 */ /* 0x000fe8000c10153e */
        /* <DEDUP_REMOVED lines=20> */
[----:B--2---:R-:W-:Y:S04]  /*164d0*/  STG.E.U16 desc[UR62][R2.64+0x2a], R27 ;  /* 0x00002a1b02007986 */ /* 0x004fe8000c10153e */
[----:B---3--:R-:W-:Y:S01]  /*164e0*/  STG.E.U16 desc[UR62][R2.64+0x2c], R29 ;  /* 0x00002c1d02007986 */ /* 0x008fe2000c10153e */
[----:B------:R-:W-:Y:S05]  /*164f0*/  EXIT ;  /* 0x000000000000794d */ /* 0x000fea0003800000 */
        .weak           $__internal_0_$__cuda_sm20_div_u64
        .type           $__internal_0_$__cuda_sm20_div_u64,@function
        .size           $__internal_0_$__cuda_sm20_div_u64,($__internal_1_$__cuda_sm20_rem_u64 - $__internal_0_$__cuda_sm20_div_u64)
$__internal_0_$__cuda_sm20_div_u64:
[----:B------:R-:W-:Y:S02]  /*16500*/  IMAD.MOV.U32 R12, RZ, RZ, R15 ;  /* 0x000000ffff0c7224 */ /* 0x000fe400078e000f */
[----:B------:R-:W-:-:S04]  /*16510*/  IMAD.MOV.U32 R13, RZ, RZ, R17 ;  /* 0x000000ffff0d7224 */ /* 0x000fc800078e0011 */
[----:B------:R-:W0:Y:S08]  /*16520*/  I2F.U64.RP R12, R12 ;  /* 0x0000000c000c7312 */ /* 0x000e300000309000 */
[----:B0-----:R-:W0:Y:S02]  /*16530*/  MUFU.RCP R8, R12 ;  /* 0x0000000c00087308 */ /* 0x001e240000001000 */
[----:B0-----:R-:W-:-:S06]  /*16540*/  VIADD R8, R8, 0x1ffffffe ;  /* 0x1ffffffe08087836 */ /* 0x001fcc0000000000 */
[----:B------:R-:W0:Y:S02]  /*16550*/  F2I.U64.TRUNC R8, R8 ;  /* 0x0000000800087311 */ /* 0x000e24000020d800 */
[----:B0-----:R-:W-:-:S04]  /*16560*/  IMAD.WIDE.U32 R10, R8, R15, RZ ;  /* 0x0000000f080a7225 */ /* 0x001fc800078e00ff */
[----:B------:R-:W-:Y:S01]  /*16570*/  IMAD R11, R8, R17, R11 ;  /* 0x00000011080b7224 */ /* 0x000fe200078e020b */
[----:B------:R-:W-:-:S03]  /*16580*/  IADD3 R19, P0, PT, RZ, -R10, RZ ;  /* 0x8000000aff137210 */ /* 0x000fc60007f1e0ff */
[----:B------:R-:W-:Y:S02]  /*16590*/  IMAD R11, R9, R15, R11 ;  /* 0x0000000f090b7224 */ /* 0x000fe400078e020b */
[----:B------:R-:W-:-:S04]  /*165a0*/  IMAD.HI.U32 R10, R8, R19, RZ ;  /* 0x00000013080a7227 */ /* 0x000fc800078e00ff */
[----:B------:R-:W-:Y:S02]  /*165b0*/  IMAD.X R21, RZ, RZ, ~R11, P0 ;  /* 0x000000ffff157224 */ /* 0x000fe400000e0e0b */
[----:B------:R-:W-:Y:S02]  /*165c0*/  IMAD.MOV.U32 R11, RZ, RZ, R8 ;  /* 0x000000ffff0b7224 */ /* 0x000fe400078e0008 */
[-C--:B------:R-:W-:Y:S02]  /*165d0*/  IMAD R13, R9, R21.reuse, RZ ;  /* 0x00000015090d7224 */ /* 0x080fe400078e02ff */
[----:B------:R-:W-:-:S04]  /*165e0*/  IMAD.WIDE.U32 R10, P0, R8, R21, R10 ;  /* 0x00000015080a7225 */ /* 0x000fc8000780000a */
[----:B------:R-:W-:-:S04]  /*165f0*/  IMAD.HI.U32 R21, R9, R21, RZ ;  /* 0x0000001509157227 */ /* 0x000fc800078e00ff */
[----:B------:R-:W-:-:S05]  /*16600*/  IMAD.HI.U32 R10, P1, R9, R19, R10 ;  /* 0x00000013090a7227 */ /* 0x000fca000782000a */
[----:B------:R-:W-:Y:S01]  /*16610*/  IADD3 R11, P2, PT, R13, R10, RZ ;  /* 0x0000000a0d0b7210 */ /* 0x000fe20007f5e0ff */
[----:B------:R-:W-:-:S04]  /*16620*/  IMAD.X R10, R21, 0x1, R9, P0 ;  /* 0x00000001150a7824 */ /* 0x000fc800000e0609 */
[----:B------:R-:W-:Y:S01]  /*16630*/  IMAD.WIDE.U32 R8, R11, R15, RZ ;  /* 0x0000000f0b087225 */ /* 0x000fe200078e00ff */
[----:B------:R-:W-:-:S03]  /*16640*/  IADD3.X R13, PT, PT, RZ, RZ, R10, P2, P1 ;  /* 0x000000ffff0d7210 */ /* 0x000fc600017e240a */
[----:B------:R-:W-:Y:S01]  /*16650*/  IMAD R10, R11, R17, R9 ;  /* 0x000000110b0a7224 */ /* 0x000fe200078e0209 */
[----:B------:R-:W-:-:S03]  /*16660*/  IADD3 R9, P0, PT, RZ, -R8, RZ ;  /* 0x80000008ff097210 */ /* 0x000fc60007f1e0ff */
[----:B------:R-:W-:Y:S02]  /*16670*/  IMAD R8, R13, R15, R10 ;  /* 0x0000000f0d087224 */ /* 0x000fe400078e020a */
[----:B------:R-:W-:-:S04]  /*16680*/  IMAD.HI.U32 R10, R11, R9, RZ ;  /* 0x000000090b0a7227 */ /* 0x000fc800078e00ff */
[----:B------:R-:W-:-:S04]  /*16690*/  IMAD.X R8, RZ, RZ, ~R8, P0 ;  /* 0x000000ffff087224 */ /* 0x000fc800000e0e08 */
[----:B------:R-:W-:-:S04]  /*166a0*/  IMAD.WIDE.U32 R10, P0, R11, R8, R10 ;  /* 0x000000080b0a7225 */ /* 0x000fc8000780000a */
[C---:B------:R-:W-:Y:S02]  /*166b0*/  IMAD R12, R13.reuse, R8, RZ ;  /* 0x000000080d0c7224 */ /* 0x040fe400078e02ff */
[----:B------:R-:W-:-:S04]  /*166c0*/  IMAD.HI.U32 R11, P1, R13, R9, R10 ;  /* 0x000000090d0b7227 */ /* 0x000fc8000782000a */
[----:B------:R-:W-:Y:S01]  /*166d0*/  IMAD.HI.U32 R8, R13, R8, RZ ;  /* 0x000000080d087227 */ /* 0x000fe200078e00ff */
[----:B------:R-:W-:-:S03]  /*166e0*/  IADD3 R11, P2, PT, R12, R11, RZ ;  /* 0x0000000b0c0b7210 */ /* 0x000fc60007f5e0ff */
[----:B------:R-:W-:Y:S02]  /*166f0*/  IMAD.X R13, R8, 0x1, R13, P0 ;  /* 0x00000001080d7824 */ /* 0x000fe400000e060d */
[----:B------:R-:W-:-:S03]  /*16700*/  IMAD.HI.U32 R8, R11, R14, RZ ;  /* 0x0000000e0b087227 */ /* 0x000fc600078e00ff */
[----:B------:R-:W-:Y:S01]  /*16710*/  IADD3.X R13, PT, PT, RZ, RZ, R13, P2, P1 ;  /* 0x000000ffff0d7210 */ /* 0x000fe200017e240d */
[----:B------:R-:W-:Y:S02]  /*16720*/  IMAD.MOV.U32 R9, RZ, RZ, RZ ;  /* 0x000000ffff097224 */ /* 0x000fe400078e00ff */
[----:B------:R-:W-:-:S04]  /*16730*/  IMAD.WIDE.U32 R8, R11, R16, R8 ;  /* 0x000000100b087225 */ /* 0x000fc800078e0008 */
[C---:B------:R-:W-:Y:S02]  /*16740*/  IMAD R11, R13.reuse, R16, RZ ;  /* 0x000000100d0b7224 */ /* 0x040fe400078e02ff */
[----:B------:R-:W-:-:S04]  /*16750*/  IMAD.HI.U32 R8, P0, R13, R14, R8 ;  /* 0x0000000e0d087227 */ /* 0x000fc80007800008 */
[----:B------:R-:W-:Y:S01]  /*16760*/  IMAD.HI.U32 R10, R13, R16, RZ ;  /* 0x000000100d0a7227 */ /* 0x000fe200078e00ff */
[----:B------:R-:W-:-:S03]  /*16770*/  IADD3 R11, P1, PT, R11, R8, RZ ;  /* 0x000000080b0b7210 */ /* 0x000fc60007f3e0ff */
[----:B------:R-:W-:Y:S02]  /*16780*/  IMAD.X R10, RZ, RZ, R10, P0 ;  /* 0x000000ffff0a7224 */ /* 0x000fe400000e060a */
[----:B------:R-:W-:-:S04]  /*16790*/  IMAD.WIDE.U32 R8, R11, R15, RZ ;  /* 0x0000000f0b087225 */ /* 0x000fc800078e00ff */
[----:B------:R-:W-:Y:S01]  /*167a0*/  IMAD.X R10, RZ, RZ, R10, P1 ;  /* 0x000000ffff0a7224 */ /* 0x000fe200008e060a */
[----:B------:R-:W-:Y:S01]  /*167b0*/  IADD3 R20, P1, PT, -R8, R14, RZ ;  /* 0x0000000e08147210 */ /* 0x000fe20007f3e1ff */
[C---:B------:R-:W-:Y:S01]  /*167c0*/  IMAD R9, R11.reuse, R17, R9 ;  /* 0x000000110b097224 */ /* 0x040fe200078e0209 */
[----:B------:R-:W-:Y:S02]  /*167d0*/  IADD3 R8, P2, PT, R11, 0x1, RZ ;  /* 0x000000010b087810 */ /* 0x000fe40007f5e0ff */
[-C--:B------:R-:W-:Y:S01]  /*167e0*/  ISETP.GE.U32.AND P0, PT, R20, R15.reuse, PT ;  /* 0x0000000f1400720c */ /* 0x080fe20003f06070 */
[----:B------:R-:W-:Y:S02]  /*167f0*/  IMAD R9, R10, R15, R9 ;  /* 0x0000000f0a097224 */ /* 0x000fe400078e0209 */
[----:B------:R-:W-:Y:S02]  /*16800*/  IMAD.X R13, RZ, RZ, R10, P2 ;  /* 0x000000ffff0d7224 */ /* 0x000fe400010e060a */
[----:B------:R-:W-:Y:S01]  /*16810*/  IMAD.X R16, R16, 0x1, ~R9, P1 ;  /* 0x0000000110107824 */ /* 0x000fe200008e0e09 */
[----:B------:R-:W-:-:S04]  /*16820*/  IADD3 R12, P1, PT, -R15, R20, RZ ;  /* 0x000000140f0c7210 */ /* 0x000fc80007f3e1ff */
[C---:B------:R-:W-:Y:S01]  /*16830*/  ISETP.GE.U32.AND.EX P0, PT, R16.reuse, R17, PT, P0 ;  /* 0x000000111000720c */ /* 0x040fe20003f06100 */
[----:B------:R-:W-:Y:S01]  /*16840*/  IMAD.X R14, R16, 0x1, ~R17, P1 ;  /* 0x00000001100e7824 */ /* 0x000fe200008e0e11 */
[----:B------:R-:W-:Y:S02]  /*16850*/  ISETP.NE.U32.AND P1, PT, R15, RZ, PT ;  /* 0x000000ff0f00720c */ /* 0x000fe40003f25070 */
[----:B------:R-:W-:Y:S02]  /*16860*/  SEL R9, R8, R11, P0 ;  /* 0x0000000b08097207 */ /* 0x000fe40000000000 */
[----:B------:R-:W-:Y:S02]  /*16870*/  SEL R12, R12, R20, P0 ;  /* 0x000000140c0c7207 */ /* 0x000fe40000000000 */
[----:B------:R-:W-:Y:S02]  /*16880*/  SEL R8, R13, R10, P0 ;  /* 0x0000000a0d087207 */ /* 0x000fe40000000000 */
[----:B------:R-:W-:-:S02]  /*16890*/  IADD3 R10, P2, PT, R9, 0x1, RZ ;  /* 0x00000001090a7810 */ /* 0x000fc40007f5e0ff */
[----:B------:R-:W-:Y:S02]  /*168a0*/  SEL R14, R14, R16, P0 ;  /* 0x000000100e0e7207 */ /* 0x000fe40000000000 */
[----:B------:R-:W-:Y:S01]  /*168b0*/  ISETP.GE.U32.AND P0, PT, R12, R15, PT ;  /* 0x0000000f0c00720c */ /* 0x000fe20003f06070 */
[----:B------:R-:W-:Y:S01]  /*168c0*/  IMAD.X R11, RZ, RZ, R8, P2 ;  /* 0x000000ffff0b7224 */ /* 0x000fe200010e0608 */
[----:B------:R-:W-:Y:S02]  /*168d0*/  ISETP.NE.AND.EX P1, PT, R17, RZ, PT, P1 ;  /* 0x000000ff1100720c */ /* 0x000fe40003f25310 */
[----:B------:R-:W-:-:S04]  /*168e0*/  ISETP.GE.U32.AND.EX P0, PT, R14, R17, PT, P0 ;  /* 0x000000110e00720c */ /* 0x000fc80003f06100 */
[----:B------:R-:W-:Y:S01]  /*168f0*/  SEL R10, R10, R9, P0 ;  /* 0x000000090a0a7207 */ /* 0x000fe20000000000 */
[----:B------:R-:W-:Y:S01]  /*16900*/  IMAD.MOV.U32 R9, RZ, RZ, 0x0 ;  /* 0x00000000ff097424 */ /* 0x000fe200078e00ff */
[----:B------:R-:W-:Y:S01]  /*16910*/  SEL R11, R11, R8, P0 ;  /* 0x000000080b0b7207 */ /* 0x000fe20000000000 */
[----:B------:R-:W-:Y:S01]  /*16920*/  IMAD.MOV.U32 R8, RZ, RZ, R18 ;  /* 0x000000ffff087224 */ /* 0x000fe200078e0012 */
[----:B------:R-:W-:Y:S02]  /*16930*/  SEL R10, R10, 0xffffffff, P1 ;  /* 0xffffffff0a0a7807 */ /* 0x000fe40000800000 */
[----:B------:R-:W-:Y:S01]  /*16940*/  SEL R11, R11, 0xffffffff, P1 ;  /* 0xffffffff0b0b7807 */ /* 0x000fe20000800000 */
[----:B------:R-:W-:Y:S06]  /*16950*/  RET.REL.NODEC R8 `(_Z24test_combinations_kernelPKtS0_S0_S0_S0_ttS0_iiiiiPbPtPyy) ;  /* 0xfffffe9408a87950 */ /* 0x000fec0003c3ffff */
        .weak           $__internal_1_$__cuda_sm20_rem_u64
        .type           $__internal_1_$__cuda_sm20_rem_u64,@function
        .size           $__internal_1_$__cuda_sm20_rem_u64,(.L_x_18 - $__internal_1_$__cuda_sm20_rem_u64)
$__internal_1_$__cuda_sm20_rem_u64:
[----:B------:R-:W0:Y:S02]  /*16960*/  LDCU UR4, c[0x0][0x3c8] ;  /* 0x00007900ff0477ac */ /* 0x000e240008000800 */
[----:B0-----:R-:W0:Y:S08]  /*16970*/  I2F.U64.RP R4, UR4 ;  /* 0x0000000400047d12 */ /* 0x001e300008309000 */
[----:B0-----:R-:W0:Y:S02]  /*16980*/  MUFU.RCP R4, R4 ;  /* 0x0000000400047308 */ /* 0x001e240000001000 */
[----:B0-----:R-:W-:-:S06]  /*16990*/  VIADD R6, R4, 0x1ffffffe ;  /* 0x1ffffffe04067836 */ /* 0x001fcc0000000000 */
[----:B------:R-:W0:Y:S02]  /*169a0*/  F2I.U64.TRUNC R6, R6 ;  /* 0x0000000600067311 */ /* 0x000e24000020d800 */
[----:B0-----:R-:W-:-:S04]  /*169b0*/  IMAD.WIDE.U32 R8, R6, UR4, RZ ;  /* 0x0000000406087c25 */ /* 0x001fc8000f8e00ff */
[----:B------:R-:W-:Y:S01]  /*169c0*/  IMAD R9, R6, UR5, R9 ;  /* 0x0000000506097c24 */ /* 0x000fe2000f8e0209 */
[----:B------:R-:W-:-:S03]  /*169d0*/  IADD3 R11, P0, PT, RZ, -R8, RZ ;  /* 0x80000008ff0b7210 */ /* 0x000fc60007f1e0ff */
[----:B------:R-:W-:Y:S02]  /*169e0*/  IMAD R9, R7, UR4, R9 ;  /* 0x0000000407097c24 */ /* 0x000fe4000f8e0209 */
[----:B------:R-:W-:-:S04]  /*169f0*/  IMAD.HI.U32 R8, R6, R11, RZ ;  /* 0x0000000b06087227 */ /* 0x000fc800078e00ff */
[----:B------:R-:W-:Y:S02]  /*16a00*/  IMAD.X R15, RZ, RZ, ~R9, P0 ;  /* 0x000000ffff0f7224 */ /* 0x000fe400000e0e09 */
[----:B------:R-:W-:Y:S02]  /*16a10*/  IMAD.MOV.U32 R9, RZ, RZ, R6 ;  /* 0x000000ffff097224 */ /* 0x000fe400078e0006 */
[-C--:B------:R-:W-:Y:S02]  /*16a20*/  IMAD R17, R7, R15.reuse, RZ ;  /* 0x0000000f07117224 */ /* 0x080fe400078e02ff */
[----:B------:R-:W-:-:S04]  /*16a30*/  IMAD.WIDE.U32 R8, P0, R6, R15, R8 ;  /* 0x0000000f06087225 */ /* 0x000fc80007800008 */
[----:B------:R-:W-:-:S04]  /*16a40*/  IMAD.HI.U32 R15, R7, R15, RZ ;  /* 0x0000000f070f7227 */ /* 0x000fc800078e00ff */
[----:B------:R-:W-:-:S04]  /*16a50*/  IMAD.HI.U32 R8, P1, R7, R11, R8 ;  /* 0x0000000b07087227 */ /* 0x000fc80007820008 */
[----:B------:R-:W-:Y:S01]  /*16a60*/  IMAD.X R4, R15, 0x1, R7, P0 ;  /* 0x000000010f047824 */ /* 0x000fe200000e0607 */
[----:B------:R-:W-:-:S04]  /*16a70*/  IADD3 R9, P2, PT, R17, R8, RZ ;  /* 0x0000000811097210 */ /* 0x000fc80007f5e0ff */
[----:B------:R-:W-:Y:S01]  /*16a80*/  IADD3.X R11, PT, PT, RZ, RZ, R4, P2, P1 ;  /* 0x000000ffff0b7210 */ /* 0x000fe200017e2404 */
[----:B------:R-:W-:-:S04]  /*16a90*/  IMAD.WIDE.U32 R6, R9, UR4, RZ ;  /* 0x0000000409067c25 */ /* 0x000fc8000f8e00ff */
[----:B------:R-:W-:Y:S01]  /*16aa0*/  IMAD R4, R9, UR5, R7 ;  /* 0x0000000509047c24 */ /* 0x000fe2000f8e0207 */
[----:B------:R-:W-:-:S03]  /*16ab0*/  IADD3 R7, P0, PT, RZ, -R6, RZ ;  /* 0x80000006ff077210 */ /* 0x000fc60007f1e0ff */
[----:B------:R-:W-:Y:S02]  /*16ac0*/  IMAD R4, R11, UR4, R4 ;  /* 0x000000040b047c24 */ /* 0x000fe4000f8e0204 */
        /* <DEDUP_REMOVED lines=17> */
[----:B------:R-:W-:-:S04]  /*16be0*/  IMAD.WIDE.U32 R6, R9, UR4, RZ ;  /* 0x0000000409067c25 */ /* 0x000fc8000f8e00ff */
[----:B------:R-:W-:Y:S01]  /*16bf0*/  IMAD.X R4, RZ, RZ, R4, P1 ;  /* 0x000000ffff047224 */ /* 0x000fe200008e0604 */
[----:B------:R-:W-:Y:S01]  /*16c00*/  IADD3 R10, P1, PT, -R6, R10, RZ ;  /* 0x0000000a060a7210 */ /* 0x000fe20007f3e1ff */
[----:B------:R-:W-:-:S03]  /*16c10*/  IMAD R9, R9, UR5, R7 ;  /* 0x0000000509097c24 */ /* 0x000fc6000f8e0207 */
[----:B------:R-:W-:Y:S01]  /*16c20*/  ISETP.GE.U32.AND P0, PT, R10, UR4, PT ;  /* 0x000000040a007c0c */ /* 0x000fe2000bf06070 */
[----:B------:R-:W-:-:S04]  /*16c30*/  IMAD R4, R4, UR4, R9 ;  /* 0x0000000404047c24 */ /* 0x000fc8000f8e0209 */
[----:B------:R-:W-:Y:S01]  /*16c40*/  IMAD.X R9, R12, 0x1, ~R4, P1 ;  /* 0x000000010c097824 */ /* 0x000fe200008e0e04 */
[----:B------:R-:W-:-:S04]  /*16c50*/  IADD3 R7, P1, PT, R10, -UR4, RZ ;  /* 0x800000040a077c10 */ /* 0x000fc8000ff3e0ff */
[C---:B------:R-:W-:Y:S02]  /*16c60*/  ISETP.GE.U32.AND.EX P0, PT, R9.reuse, UR5, PT, P0 ;  /* 0x0000000509007c0c */ /* 0x040fe4000bf06100 */
[----:B------:R-:W-:Y:S02]  /*16c70*/  IADD3.X R6, PT, PT, R9, ~UR5, RZ, P1, !PT ;  /* 0x8000000509067c10 */ /* 0x000fe40008ffe4ff */
[----:B------:R-:W-:Y:S02]  /*16c80*/  SEL R7, R7, R10, P0 ;  /* 0x0000000a07077207 */ /* 0x000fe40000000000 */
[----:B------:R-:W-:Y:S02]  /*16c90*/  SEL R6, R6, R9, P0 ;  /* 0x0000000906067207 */ /* 0x000fe40000000000 */
[C---:B------:R-:W-:Y:S01]  /*16ca0*/  ISETP.GE.U32.AND P0, PT, R7.reuse, UR4, PT ;  /* 0x0000000407007c0c */ /* 0x040fe2000bf06070 */
[----:B------:R-:W-:Y:S01]  /*16cb0*/  VIADD R4, R7, -UR4 ;  /* 0x8000000407047c36 */ /* 0x000fe20008000000 */
[----:B------:R-:W-:-:S02]  /*16cc0*/  ISETP.NE.U32.AND P1, PT, RZ, UR4, PT ;  /* 0x00000004ff007c0c */ /* 0x000fc4000bf25070 */
[----:B------:R-:W-:Y:S01]  /*16cd0*/  ISETP.GE.U32.AND.EX P0, PT, R6, UR5, PT, P0 ;  /* 0x0000000506007c0c */ /* 0x000fe2000bf06100 */
[----:B------:R-:W-:Y:S01]  /*16ce0*/  IMAD.MOV.U32 R6, RZ, RZ, R13 ;  /* 0x000000ffff067224 */ /* 0x000fe200078e000d */
[----:B------:R-:W-:Y:S02]  /*16cf0*/  ISETP.NE.AND.EX P1, PT, RZ, UR5, PT, P1 ;  /* 0x00000005ff007c0c */ /* 0x000fe4000bf25310 */
[----:B------:R-:W-:Y:S01]  /*16d00*/  SEL R4, R4, R7, P0 ;  /* 0x0000000704047207 */ /* 0x000fe20000000000 */
[----:B------:R-:W-:-:S03]  /*16d10*/  IMAD.MOV.U32 R7, RZ, RZ, 0x0 ;  /* 0x00000000ff077424 */ /* 0x000fc600078e00ff */
[----:B------:R-:W-:Y:S01]  /*16d20*/  SEL R4, R4, 0xffffffff, P1 ;  /* 0xffffffff04047807 */ /* 0x000fe20000800000 */
[----:B------:R-:W-:Y:S06]  /*16d30*/  RET.REL.NODEC R6 `(_Z24test_combinations_kernelPKtS0_S0_S0_S0_ttS0_iiiiiPbPtPyy) ;  /* 0xfffffe9006b07950 */ /* 0x000fec0003c3ffff */
.L_x_16:
[----:B------:R-:W-:-:S00]  /*16d40*/  BRA `(.L_x_16) ;  /* 0xfffffffc00fc7947 */ /* 0x000fc0000383ffff */
[----:B------:R-:W-:-:S00]  /*16d50*/  NOP ;  /* 0x0000000000007918 */ /* 0x000fc00000000000 */
        /* <DEDUP_REMOVED lines=10> */
.L_x_18:


//--------------------- .nv.shared._Z24test_combinations_kernelPKtS0_S0_S0_S0_ttS0_iiiiiPbPtPyy --------------------------
	.section	.nv.shared._Z24test_combinations_kernelPKtS0_S0_S0_S0_ttS0_iiiiiPbPtPyy,"aw",@nobits
	.sectionflags	@""
	.align	2
.nv.shared._Z24test_combinations_kernelPKtS0_S0_S0_S0_ttS0_iiiiiPbPtPyy:
	.zero		1040


//--------------------- .nv.shared.reserved.0     --------------------------
	.section	.nv.shared.reserved.0,"aw",@nobits
	.weak		__nv_reservedSMEM_offset_0_alias
	.size		__nv_reservedSMEM_offset_0_alias, 0, 64
	.other		__nv_reservedSMEM_offset_0_alias,@"STO_CUDA_RESERVED_SHARED STV_DEFAULT"
__nv_reservedSMEM_offset_0_alias:
	.zero		0
	.zero		64


//--------------------- .nv.constant0._Z24test_combinations_kernelPKtS0_S0_S0_S0_ttS0_iiiiiPbPtPyy --------------------------
	.section	.nv.constant0._Z24test_combinations_kernelPKtS0_S0_S0_S0_ttS0_iiiiiPbPtPyy,"a",@progbits
	.sectionflags	@""
	.align	4
.nv.constant0._Z24test_combinations_kernelPKtS0_S0_S0_S0_ttS0_iiiiiPbPtPyy:
	.zero		1008


//--------------------- SYMBOLS --------------------------

	.type		.nv.reservedSmem.offset0,@object
	.size		.nv.reservedSmem.offset0,0x4
	.type		.nv.reservedSmem.cap,@object
	.size		.nv.reservedSmem.cap,0x4
